//
// Generated by NVIDIA NVVM Compiler
//
// Compiler Build ID: CL-36424714
// Cuda compilation tools, release 13.0, V13.0.88
// Based on NVVM 20.0.0
//

.version 9.0
.target sm_100
.address_size 64

	// .globl	_Z9init_dataPm

.visible .entry _Z9init_dataPm(
	.param .u64 .ptr .align 1 _Z9init_dataPm_param_0
)
{
	.reg .pred 	%p<4>;
	.reg .b32 	%r<8>;
	.reg .b64 	%rd<16>;

	ld.param.u64 	%rd8, [_Z9init_dataPm_param_0];
	cvta.to.global.u64 	%rd1, %rd8;
	mov.u32 	%r1, %tid.x;
	mov.u32 	%r5, %ctaid.x;
	mov.u32 	%r6, %ntid.x;
	mad.lo.s32 	%r2, %r5, %r6, %r1;
	setp.gt.u32 	%p1, %r2, 1048574;
	@%p1 bra 	$L__BB0_3;
	mul.wide.u32 	%rd9, %r2, 8;
	add.s64 	%rd10, %rd8, %rd9;
	add.s64 	%rd15, %rd10, 32;
	add.s64 	%rd14, %rd1, %rd9;
	mov.u32 	%r7, %r2;
$L__BB0_2:
	st.global.u64 	[%rd14], %rd15;
	add.s32 	%r4, %r7, 116736;
	add.s64 	%rd15, %rd15, 933888;
	add.s64 	%rd14, %rd14, 933888;
	setp.lt.u32 	%p2, %r7, 931839;
	mov.u32 	%r7, %r4;
	@%p2 bra 	$L__BB0_2;
$L__BB0_3:
	setp.ne.s32 	%p3, %r2, 0;
	@%p3 bra 	$L__BB0_5;
	mul.wide.u32 	%rd11, %r1, 8;
	add.s64 	%rd12, %rd8, %rd11;
	add.s64 	%rd13, %rd1, %rd11;
	st.global.u64 	[%rd13+8388600], %rd12;
$L__BB0_5:
	ret;

}
	// .globl	_Z7mem_latPjS_PmS0_
.visible .entry _Z7mem_latPjS_PmS0_(
	.param .u64 .ptr .align 1 _Z7mem_latPjS_PmS0__param_0,
	.param .u64 .ptr .align 1 _Z7mem_latPjS_PmS0__param_1,
	.param .u64 .ptr .align 1 _Z7mem_latPjS_PmS0__param_2,
	.param .u64 .ptr .align 1 _Z7mem_latPjS_PmS0__param_3
)
{
	.reg .b32 	%r<4>;
	.reg .b64 	%rd<16399>;

	ld.param.u64 	%rd16387, [_Z7mem_latPjS_PmS0__param_0];
	ld.param.u64 	%rd16388, [_Z7mem_latPjS_PmS0__param_1];
	ld.param.u64 	%rd16389, [_Z7mem_latPjS_PmS0__param_2];
	ld.param.u64 	%rd16390, [_Z7mem_latPjS_PmS0__param_3];
	mov.u32 	%r3, %tid.x;
	mul.wide.u32 	%rd16391, %r3, 8;
	add.s64 	%rd2, %rd16389, %rd16391;
	// begin inline asm
	{	
ld.global.cv.u64 %rd1, [%rd2];
	}
	// end inline asm
	// begin inline asm
	bar.sync 0;
	// end inline asm
	// begin inline asm
	mov.u32 %r1, %clock;
	// end inline asm
	// begin inline asm
	{	
ld.global.cg.u64 %rd3, [%rd1];
	}
	// end inline asm
	// begin inline asm
	{	
ld.global.cg.u64 %rd5, [%rd3];
	}
	// end inline asm
	// begin inline asm
	{	
ld.global.cg.u64 %rd7, [%rd5];
	}
	// end inline asm
	// begin inline asm
	{	
ld.global.cg.u64 %rd9, [%rd7];
	}
	// end inline asm
	// begin inline asm
	{	
ld.global.cg.u64 %rd11, [%rd9];
	}
	// end inline asm
	// begin inline asm
	{	
ld.global.cg.u64 %rd13, [%rd11];
	}
	// end inline asm
	// begin inline asm
	{	
ld.global.cg.u64 %rd15, [%rd13];
	}
	// end inline asm
	// begin inline asm
	{	
ld.global.cg.u64 %rd17, [%rd15];
	}
	// end inline asm
	// begin inline asm
	{	
ld.global.cg.u64 %rd19, [%rd17];
	}
	// end inline asm
	// begin inline asm
	{	
ld.global.cg.u64 %rd21, [%rd19];
	}
	// end inline asm
	// begin inline asm
	{	
ld.global.cg.u64 %rd23, [%rd21];
	}
	// end inline asm
	// begin inline asm
	{	
ld.global.cg.u64 %rd25, [%rd23];
	}
	// end inline asm
	// begin inline asm
	{	
ld.global.cg.u64 %rd27, [%rd25];
	}
	// end inline asm
	// begin inline asm
	{	
ld.global.cg.u64 %rd29, [%rd27];
	}
	// end inline asm
	// begin inline asm
	{	
ld.global.cg.u64 %rd31, [%rd29];
	}
	// end inline asm
	// begin inline asm
	{	
ld.global.cg.u64 %rd33, [%rd31];
	}
	// end inline asm
	// begin inline asm
	{	
ld.global.cg.u64 %rd35, [%rd33];
	}
	// end inline asm
	// begin inline asm
	{	
ld.global.cg.u64 %rd37, [%rd35];
	}
	// end inline asm
	// begin inline asm
	{	
ld.global.cg.u64 %rd39, [%rd37];
	}
	// end inline asm
	// begin inline asm
	{	
ld.global.cg.u64 %rd41, [%rd39];
	}
	// end inline asm
	// begin inline asm
	{	
ld.global.cg.u64 %rd43, [%rd41];
	}
	// end inline asm
	// begin inline asm
	{	
ld.global.cg.u64 %rd45, [%rd43];
	}
	// end inline asm
	// begin inline asm
	{	
ld.global.cg.u64 %rd47, [%rd45];
	}
	// end inline asm
	// begin inline asm
	{	
ld.global.cg.u64 %rd49, [%rd47];
	}
	// end inline asm
	// begin inline asm
	{	
ld.global.cg.u64 %rd51, [%rd49];
	}
	// end inline asm
	// begin inline asm
	{	
ld.global.cg.u64 %rd53, [%rd51];
	}
	// end inline asm
	// begin inline asm
	{	
ld.global.cg.u64 %rd55, [%rd53];
	}
	// end inline asm
	// begin inline asm
	{	
ld.global.cg.u64 %rd57, [%rd55];
	}
	// end inline asm
	// begin inline asm
	{	
ld.global.cg.u64 %rd59, [%rd57];
	}
	// end inline asm
	// begin inline asm
	{	
ld.global.cg.u64 %rd61, [%rd59];
	}
	// end inline asm
	// begin inline asm
	{	
ld.global.cg.u64 %rd63, [%rd61];
	}
	// end inline asm
	// begin inline asm
	{	
ld.global.cg.u64 %rd65, [%rd63];
	}
	// end inline asm
	// begin inline asm
	{	
ld.global.cg.u64 %rd67, [%rd65];
	}
	// end inline asm
	// begin inline asm
	{	
ld.global.cg.u64 %rd69, [%rd67];
	}
	// end inline asm
	// begin inline asm
	{	
ld.global.cg.u64 %rd71, [%rd69];
	}
	// end inline asm
	// begin inline asm
	{	
ld.global.cg.u64 %rd73, [%rd71];
	}
	// end inline asm
	// begin inline asm
	{	
ld.global.cg.u64 %rd75, [%rd73];
	}
	// end inline asm
	// begin inline asm
	{	
ld.global.cg.u64 %rd77, [%rd75];
	}
	// end inline asm
	// begin inline asm
	{	
ld.global.cg.u64 %rd79, [%rd77];
	}
	// end inline asm
	// begin inline asm
	{	
ld.global.cg.u64 %rd81, [%rd79];
	}
	// end inline asm
	// begin inline asm
	{	
ld.global.cg.u64 %rd83, [%rd81];
	}
	// end inline asm
	// begin inline asm
	{	
ld.global.cg.u64 %rd85, [%rd83];
	}
	// end inline asm
	// begin inline asm
	{	
ld.global.cg.u64 %rd87, [%rd85];
	}
	// end inline asm
	// begin inline asm
	{	
ld.global.cg.u64 %rd89, [%rd87];
	}
	// end inline asm
	// begin inline asm
	{	
ld.global.cg.u64 %rd91, [%rd89];
	}
	// end inline asm
	// begin inline asm
	{	
ld.global.cg.u64 %rd93, [%rd91];
	}
	// end inline asm
	// begin inline asm
	{	
ld.global.cg.u64 %rd95, [%rd93];
	}
	// end inline asm
	// begin inline asm
	{	
ld.global.cg.u64 %rd97, [%rd95];
	}
	// end inline asm
	// begin inline asm
	{	
ld.global.cg.u64 %rd99, [%rd97];
	}
	// end inline asm
	// begin inline asm
	{	
ld.global.cg.u64 %rd101, [%rd99];
	}
	// end inline asm
	// begin inline asm
	{	
ld.global.cg.u64 %rd103, [%rd101];
	}
	// end inline asm
	// begin inline asm
	{	
ld.global.cg.u64 %rd105, [%rd103];
	}
	// end inline asm
	// begin inline asm
	{	
ld.global.cg.u64 %rd107, [%rd105];
	}
	// end inline asm
	// begin inline asm
	{	
ld.global.cg.u64 %rd109, [%rd107];
	}
	// end inline asm
	// begin inline asm
	{	
ld.global.cg.u64 %rd111, [%rd109];
	}
	// end inline asm
	// begin inline asm
	{	
ld.global.cg.u64 %rd113, [%rd111];
	}
	// end inline asm
	// begin inline asm
	{	
ld.global.cg.u64 %rd115, [%rd113];
	}
	// end inline asm
	// begin inline asm
	{	
ld.global.cg.u64 %rd117, [%rd115];
	}
	// end inline asm
	// begin inline asm
	{	
ld.global.cg.u64 %rd119, [%rd117];
	}
	// end inline asm
	// begin inline asm
	{	
ld.global.cg.u64 %rd121, [%rd119];
	}
	// end inline asm
	// begin inline asm
	{	
ld.global.cg.u64 %rd123, [%rd121];
	}
	// end inline asm
	// begin inline asm
	{	
ld.global.cg.u64 %rd125, [%rd123];
	}
	// end inline asm
	// begin inline asm
	{	
ld.global.cg.u64 %rd127, [%rd125];
	}
	// end inline asm
	// begin inline asm
	{	
ld.global.cg.u64 %rd129, [%rd127];
	}
	// end inline asm
	// begin inline asm
	{	
ld.global.cg.u64 %rd131, [%rd129];
	}
	// end inline asm
	// begin inline asm
	{	
ld.global.cg.u64 %rd133, [%rd131];
	}
	// end inline asm
	// begin inline asm
	{	
ld.global.cg.u64 %rd135, [%rd133];
	}
	// end inline asm
	// begin inline asm
	{	
ld.global.cg.u64 %rd137, [%rd135];
	}
	// end inline asm
	// begin inline asm
	{	
ld.global.cg.u64 %rd139, [%rd137];
	}
	// end inline asm
	// begin inline asm
	{	
ld.global.cg.u64 %rd141, [%rd139];
	}
	// end inline asm
	// begin inline asm
	{	
ld.global.cg.u64 %rd143, [%rd141];
	}
	// end inline asm
	// begin inline asm
	{	
ld.global.cg.u64 %rd145, [%rd143];
	}
	// end inline asm
	// begin inline asm
	{	
ld.global.cg.u64 %rd147, [%rd145];
	}
	// end inline asm
	// begin inline asm
	{	
ld.global.cg.u64 %rd149, [%rd147];
	}
	// end inline asm
	// begin inline asm
	{	
ld.global.cg.u64 %rd151, [%rd149];
	}
	// end inline asm
	// begin inline asm
	{	
ld.global.cg.u64 %rd153, [%rd151];
	}
	// end inline asm
	// begin inline asm
	{	
ld.global.cg.u64 %rd155, [%rd153];
	}
	// end inline asm
	// begin inline asm
	{	
ld.global.cg.u64 %rd157, [%rd155];
	}
	// end inline asm
	// begin inline asm
	{	
ld.global.cg.u64 %rd159, [%rd157];
	}
	// end inline asm
	// begin inline asm
	{	
ld.global.cg.u64 %rd161, [%rd159];
	}
	// end inline asm
	// begin inline asm
	{	
ld.global.cg.u64 %rd163, [%rd161];
	}
	// end inline asm
	// begin inline asm
	{	
ld.global.cg.u64 %rd165, [%rd163];
	}
	// end inline asm
	// begin inline asm
	{	
ld.global.cg.u64 %rd167, [%rd165];
	}
	// end inline asm
	// begin inline asm
	{	
ld.global.cg.u64 %rd169, [%rd167];
	}
	// end inline asm
	// begin inline asm
	{	
ld.global.cg.u64 %rd171, [%rd169];
	}
	// end inline asm
	// begin inline asm
	{	
ld.global.cg.u64 %rd173, [%rd171];
	}
	// end inline asm
	// begin inline asm
	{	
ld.global.cg.u64 %rd175, [%rd173];
	}
	// end inline asm
	// begin inline asm
	{	
ld.global.cg.u64 %rd177, [%rd175];
	}
	// end inline asm
	// begin inline asm
	{	
ld.global.cg.u64 %rd179, [%rd177];
	}
	// end inline asm
	// begin inline asm
	{	
ld.global.cg.u64 %rd181, [%rd179];
	}
	// end inline asm
	// begin inline asm
	{	
ld.global.cg.u64 %rd183, [%rd181];
	}
	// end inline asm
	// begin inline asm
	{	
ld.global.cg.u64 %rd185, [%rd183];
	}
	// end inline asm
	// begin inline asm
	{	
ld.global.cg.u64 %rd187, [%rd185];
	}
	// end inline asm
	// begin inline asm
	{	
ld.global.cg.u64 %rd189, [%rd187];
	}
	// end inline asm
	// begin inline asm
	{	
ld.global.cg.u64 %rd191, [%rd189];
	}
	// end inline asm
	// begin inline asm
	{	
ld.global.cg.u64 %rd193, [%rd191];
	}
	// end inline asm
	// begin inline asm
	{	
ld.global.cg.u64 %rd195, [%rd193];
	}
	// end inline asm
	// begin inline asm
	{	
ld.global.cg.u64 %rd197, [%rd195];
	}
	// end inline asm
	// begin inline asm
	{	
ld.global.cg.u64 %rd199, [%rd197];
	}
	// end inline asm
	// begin inline asm
	{	
ld.global.cg.u64 %rd201, [%rd199];
	}
	// end inline asm
	// begin inline asm
	{	
ld.global.cg.u64 %rd203, [%rd201];
	}
	// end inline asm
	// begin inline asm
	{	
ld.global.cg.u64 %rd205, [%rd203];
	}
	// end inline asm
	// begin inline asm
	{	
ld.global.cg.u64 %rd207, [%rd205];
	}
	// end inline asm
	// begin inline asm
	{	
ld.global.cg.u64 %rd209, [%rd207];
	}
	// end inline asm
	// begin inline asm
	{	
ld.global.cg.u64 %rd211, [%rd209];
	}
	// end inline asm
	// begin inline asm
	{	
ld.global.cg.u64 %rd213, [%rd211];
	}
	// end inline asm
	// begin inline asm
	{	
ld.global.cg.u64 %rd215, [%rd213];
	}
	// end inline asm
	// begin inline asm
	{	
ld.global.cg.u64 %rd217, [%rd215];
	}
	// end inline asm
	// begin inline asm
	{	
ld.global.cg.u64 %rd219, [%rd217];
	}
	// end inline asm
	// begin inline asm
	{	
ld.global.cg.u64 %rd221, [%rd219];
	}
	// end inline asm
	// begin inline asm
	{	
ld.global.cg.u64 %rd223, [%rd221];
	}
	// end inline asm
	// begin inline asm
	{	
ld.global.cg.u64 %rd225, [%rd223];
	}
	// end inline asm
	// begin inline asm
	{	
ld.global.cg.u64 %rd227, [%rd225];
	}
	// end inline asm
	// begin inline asm
	{	
ld.global.cg.u64 %rd229, [%rd227];
	}
	// end inline asm
	// begin inline asm
	{	
ld.global.cg.u64 %rd231, [%rd229];
	}
	// end inline asm
	// begin inline asm
	{	
ld.global.cg.u64 %rd233, [%rd231];
	}
	// end inline asm
	// begin inline asm
	{	
ld.global.cg.u64 %rd235, [%rd233];
	}
	// end inline asm
	// begin inline asm
	{	
ld.global.cg.u64 %rd237, [%rd235];
	}
	// end inline asm
	// begin inline asm
	{	
ld.global.cg.u64 %rd239, [%rd237];
	}
	// end inline asm
	// begin inline asm
	{	
ld.global.cg.u64 %rd241, [%rd239];
	}
	// end inline asm
	// begin inline asm
	{	
ld.global.cg.u64 %rd243, [%rd241];
	}
	// end inline asm
	// begin inline asm
	{	
ld.global.cg.u64 %rd245, [%rd243];
	}
	// end inline asm
	// begin inline asm
	{	
ld.global.cg.u64 %rd247, [%rd245];
	}
	// end inline asm
	// begin inline asm
	{	
ld.global.cg.u64 %rd249, [%rd247];
	}
	// end inline asm
	// begin inline asm
	{	
ld.global.cg.u64 %rd251, [%rd249];
	}
	// end inline asm
	// begin inline asm
	{	
ld.global.cg.u64 %rd253, [%rd251];
	}
	// end inline asm
	// begin inline asm
	{	
ld.global.cg.u64 %rd255, [%rd253];
	}
	// end inline asm
	// begin inline asm
	{	
ld.global.cg.u64 %rd257, [%rd255];
	}
	// end inline asm
	// begin inline asm
	{	
ld.global.cg.u64 %rd259, [%rd257];
	}
	// end inline asm
	// begin inline asm
	{	
ld.global.cg.u64 %rd261, [%rd259];
	}
	// end inline asm
	// begin inline asm
	{	
ld.global.cg.u64 %rd263, [%rd261];
	}
	// end inline asm
	// begin inline asm
	{	
ld.global.cg.u64 %rd265, [%rd263];
	}
	// end inline asm
	// begin inline asm
	{	
ld.global.cg.u64 %rd267, [%rd265];
	}
	// end inline asm
	// begin inline asm
	{	
ld.global.cg.u64 %rd269, [%rd267];
	}
	// end inline asm
	// begin inline asm
	{	
ld.global.cg.u64 %rd271, [%rd269];
	}
	// end inline asm
	// begin inline asm
	{	
ld.global.cg.u64 %rd273, [%rd271];
	}
	// end inline asm
	// begin inline asm
	{	
ld.global.cg.u64 %rd275, [%rd273];
	}
	// end inline asm
	// begin inline asm
	{	
ld.global.cg.u64 %rd277, [%rd275];
	}
	// end inline asm
	// begin inline asm
	{	
ld.global.cg.u64 %rd279, [%rd277];
	}
	// end inline asm
	// begin inline asm
	{	
ld.global.cg.u64 %rd281, [%rd279];
	}
	// end inline asm
	// begin inline asm
	{	
ld.global.cg.u64 %rd283, [%rd281];
	}
	// end inline asm
	// begin inline asm
	{	
ld.global.cg.u64 %rd285, [%rd283];
	}
	// end inline asm
	// begin inline asm
	{	
ld.global.cg.u64 %rd287, [%rd285];
	}
	// end inline asm
	// begin inline asm
	{	
ld.global.cg.u64 %rd289, [%rd287];
	}
	// end inline asm
	// begin inline asm
	{	
ld.global.cg.u64 %rd291, [%rd289];
	}
	// end inline asm
	// begin inline asm
	{	
ld.global.cg.u64 %rd293, [%rd291];
	}
	// end inline asm
	// begin inline asm
	{	
ld.global.cg.u64 %rd295, [%rd293];
	}
	// end inline asm
	// begin inline asm
	{	
ld.global.cg.u64 %rd297, [%rd295];
	}
	// end inline asm
	// begin inline asm
	{	
ld.global.cg.u64 %rd299, [%rd297];
	}
	// end inline asm
	// begin inline asm
	{	
ld.global.cg.u64 %rd301, [%rd299];
	}
	// end inline asm
	// begin inline asm
	{	
ld.global.cg.u64 %rd303, [%rd301];
	}
	// end inline asm
	// begin inline asm
	{	
ld.global.cg.u64 %rd305, [%rd303];
	}
	// end inline asm
	// begin inline asm
	{	
ld.global.cg.u64 %rd307, [%rd305];
	}
	// end inline asm
	// begin inline asm
	{	
ld.global.cg.u64 %rd309, [%rd307];
	}
	// end inline asm
	// begin inline asm
	{	
ld.global.cg.u64 %rd311, [%rd309];
	}
	// end inline asm
	// begin inline asm
	{	
ld.global.cg.u64 %rd313, [%rd311];
	}
	// end inline asm
	// begin inline asm
	{	
ld.global.cg.u64 %rd315, [%rd313];
	}
	// end inline asm
	// begin inline asm
	{	
ld.global.cg.u64 %rd317, [%rd315];
	}
	// end inline asm
	// begin inline asm
	{	
ld.global.cg.u64 %rd319, [%rd317];
	}
	// end inline asm
	// begin inline asm
	{	
ld.global.cg.u64 %rd321, [%rd319];
	}
	// end inline asm
	// begin inline asm
	{	
ld.global.cg.u64 %rd323, [%rd321];
	}
	// end inline asm
	// begin inline asm
	{	
ld.global.cg.u64 %rd325, [%rd323];
	}
	// end inline asm
	// begin inline asm
	{	
ld.global.cg.u64 %rd327, [%rd325];
	}
	// end inline asm
	// begin inline asm
	{	
ld.global.cg.u64 %rd329, [%rd327];
	}
	// end inline asm
	// begin inline asm
	{	
ld.global.cg.u64 %rd331, [%rd329];
	}
	// end inline asm
	// begin inline asm
	{	
ld.global.cg.u64 %rd333, [%rd331];
	}
	// end inline asm
	// begin inline asm
	{	
ld.global.cg.u64 %rd335, [%rd333];
	}
	// end inline asm
	// begin inline asm
	{	
ld.global.cg.u64 %rd337, [%rd335];
	}
	// end inline asm
	// begin inline asm
	{	
ld.global.cg.u64 %rd339, [%rd337];
	}
	// end inline asm
	// begin inline asm
	{	
ld.global.cg.u64 %rd341, [%rd339];
	}
	// end inline asm
	// begin inline asm
	{	
ld.global.cg.u64 %rd343, [%rd341];
	}
	// end inline asm
	// begin inline asm
	{	
ld.global.cg.u64 %rd345, [%rd343];
	}
	// end inline asm
	// begin inline asm
	{	
ld.global.cg.u64 %rd347, [%rd345];
	}
	// end inline asm
	// begin inline asm
	{	
ld.global.cg.u64 %rd349, [%rd347];
	}
	// end inline asm
	// begin inline asm
	{	
ld.global.cg.u64 %rd351, [%rd349];
	}
	// end inline asm
	// begin inline asm
	{	
ld.global.cg.u64 %rd353, [%rd351];
	}
	// end inline asm
	// begin inline asm
	{	
ld.global.cg.u64 %rd355, [%rd353];
	}
	// end inline asm
	// begin inline asm
	{	
ld.global.cg.u64 %rd357, [%rd355];
	}
	// end inline asm
	// begin inline asm
	{	
ld.global.cg.u64 %rd359, [%rd357];
	}
	// end inline asm
	// begin inline asm
	{	
ld.global.cg.u64 %rd361, [%rd359];
	}
	// end inline asm
	// begin inline asm
	{	
ld.global.cg.u64 %rd363, [%rd361];
	}
	// end inline asm
	// begin inline asm
	{	
ld.global.cg.u64 %rd365, [%rd363];
	}
	// end inline asm
	// begin inline asm
	{	
ld.global.cg.u64 %rd367, [%rd365];
	}
	// end inline asm
	// begin inline asm
	{	
ld.global.cg.u64 %rd369, [%rd367];
	}
	// end inline asm
	// begin inline asm
	{	
ld.global.cg.u64 %rd371, [%rd369];
	}
	// end inline asm
	// begin inline asm
	{	
ld.global.cg.u64 %rd373, [%rd371];
	}
	// end inline asm
	// begin inline asm
	{	
ld.global.cg.u64 %rd375, [%rd373];
	}
	// end inline asm
	// begin inline asm
	{	
ld.global.cg.u64 %rd377, [%rd375];
	}
	// end inline asm
	// begin inline asm
	{	
ld.global.cg.u64 %rd379, [%rd377];
	}
	// end inline asm
	// begin inline asm
	{	
ld.global.cg.u64 %rd381, [%rd379];
	}
	// end inline asm
	// begin inline asm
	{	
ld.global.cg.u64 %rd383, [%rd381];
	}
	// end inline asm
	// begin inline asm
	{	
ld.global.cg.u64 %rd385, [%rd383];
	}
	// end inline asm
	// begin inline asm
	{	
ld.global.cg.u64 %rd387, [%rd385];
	}
	// end inline asm
	// begin inline asm
	{	
ld.global.cg.u64 %rd389, [%rd387];
	}
	// end inline asm
	// begin inline asm
	{	
ld.global.cg.u64 %rd391, [%rd389];
	}
	// end inline asm
	// begin inline asm
	{	
ld.global.cg.u64 %rd393, [%rd391];
	}
	// end inline asm
	// begin inline asm
	{	
ld.global.cg.u64 %rd395, [%rd393];
	}
	// end inline asm
	// begin inline asm
	{	
ld.global.cg.u64 %rd397, [%rd395];
	}
	// end inline asm
	// begin inline asm
	{	
ld.global.cg.u64 %rd399, [%rd397];
	}
	// end inline asm
	// begin inline asm
	{	
ld.global.cg.u64 %rd401, [%rd399];
	}
	// end inline asm
	// begin inline asm
	{	
ld.global.cg.u64 %rd403, [%rd401];
	}
	// end inline asm
	// begin inline asm
	{	
ld.global.cg.u64 %rd405, [%rd403];
	}
	// end inline asm
	// begin inline asm
	{	
ld.global.cg.u64 %rd407, [%rd405];
	}
	// end inline asm
	// begin inline asm
	{	
ld.global.cg.u64 %rd409, [%rd407];
	}
	// end inline asm
	// begin inline asm
	{	
ld.global.cg.u64 %rd411, [%rd409];
	}
	// end inline asm
	// begin inline asm
	{	
ld.global.cg.u64 %rd413, [%rd411];
	}
	// end inline asm
	// begin inline asm
	{	
ld.global.cg.u64 %rd415, [%rd413];
	}
	// end inline asm
	// begin inline asm
	{	
ld.global.cg.u64 %rd417, [%rd415];
	}
	// end inline asm
	// begin inline asm
	{	
ld.global.cg.u64 %rd419, [%rd417];
	}
	// end inline asm
	// begin inline asm
	{	
ld.global.cg.u64 %rd421, [%rd419];
	}
	// end inline asm
	// begin inline asm
	{	
ld.global.cg.u64 %rd423, [%rd421];
	}
	// end inline asm
	// begin inline asm
	{	
ld.global.cg.u64 %rd425, [%rd423];
	}
	// end inline asm
	// begin inline asm
	{	
ld.global.cg.u64 %rd427, [%rd425];
	}
	// end inline asm
	// begin inline asm
	{	
ld.global.cg.u64 %rd429, [%rd427];
	}
	// end inline asm
	// begin inline asm
	{	
ld.global.cg.u64 %rd431, [%rd429];
	}
	// end inline asm
	// begin inline asm
	{	
ld.global.cg.u64 %rd433, [%rd431];
	}
	// end inline asm
	// begin inline asm
	{	
ld.global.cg.u64 %rd435, [%rd433];
	}
	// end inline asm
	// begin inline asm
	{	
ld.global.cg.u64 %rd437, [%rd435];
	}
	// end inline asm
	// begin inline asm
	{	
ld.global.cg.u64 %rd439, [%rd437];
	}
	// end inline asm
	// begin inline asm
	{	
ld.global.cg.u64 %rd441, [%rd439];
	}
	// end inline asm
	// begin inline asm
	{	
ld.global.cg.u64 %rd443, [%rd441];
	}
	// end inline asm
	// begin inline asm
	{	
ld.global.cg.u64 %rd445, [%rd443];
	}
	// end inline asm
	// begin inline asm
	{	
ld.global.cg.u64 %rd447, [%rd445];
	}
	// end inline asm
	// begin inline asm
	{	
ld.global.cg.u64 %rd449, [%rd447];
	}
	// end inline asm
	// begin inline asm
	{	
ld.global.cg.u64 %rd451, [%rd449];
	}
	// end inline asm
	// begin inline asm
	{	
ld.global.cg.u64 %rd453, [%rd451];
	}
	// end inline asm
	// begin inline asm
	{	
ld.global.cg.u64 %rd455, [%rd453];
	}
	// end inline asm
	// begin inline asm
	{	
ld.global.cg.u64 %rd457, [%rd455];
	}
	// end inline asm
	// begin inline asm
	{	
ld.global.cg.u64 %rd459, [%rd457];
	}
	// end inline asm
	// begin inline asm
	{	
ld.global.cg.u64 %rd461, [%rd459];
	}
	// end inline asm
	// begin inline asm
	{	
ld.global.cg.u64 %rd463, [%rd461];
	}
	// end inline asm
	// begin inline asm
	{	
ld.global.cg.u64 %rd465, [%rd463];
	}
	// end inline asm
	// begin inline asm
	{	
ld.global.cg.u64 %rd467, [%rd465];
	}
	// end inline asm
	// begin inline asm
	{	
ld.global.cg.u64 %rd469, [%rd467];
	}
	// end inline asm
	// begin inline asm
	{	
ld.global.cg.u64 %rd471, [%rd469];
	}
	// end inline asm
	// begin inline asm
	{	
ld.global.cg.u64 %rd473, [%rd471];
	}
	// end inline asm
	// begin inline asm
	{	
ld.global.cg.u64 %rd475, [%rd473];
	}
	// end inline asm
	// begin inline asm
	{	
ld.global.cg.u64 %rd477, [%rd475];
	}
	// end inline asm
	// begin inline asm
	{	
ld.global.cg.u64 %rd479, [%rd477];
	}
	// end inline asm
	// begin inline asm
	{	
ld.global.cg.u64 %rd481, [%rd479];
	}
	// end inline asm
	// begin inline asm
	{	
ld.global.cg.u64 %rd483, [%rd481];
	}
	// end inline asm
	// begin inline asm
	{	
ld.global.cg.u64 %rd485, [%rd483];
	}
	// end inline asm
	// begin inline asm
	{	
ld.global.cg.u64 %rd487, [%rd485];
	}
	// end inline asm
	// begin inline asm
	{	
ld.global.cg.u64 %rd489, [%rd487];
	}
	// end inline asm
	// begin inline asm
	{	
ld.global.cg.u64 %rd491, [%rd489];
	}
	// end inline asm
	// begin inline asm
	{	
ld.global.cg.u64 %rd493, [%rd491];
	}
	// end inline asm
	// begin inline asm
	{	
ld.global.cg.u64 %rd495, [%rd493];
	}
	// end inline asm
	// begin inline asm
	{	
ld.global.cg.u64 %rd497, [%rd495];
	}
	// end inline asm
	// begin inline asm
	{	
ld.global.cg.u64 %rd499, [%rd497];
	}
	// end inline asm
	// begin inline asm
	{	
ld.global.cg.u64 %rd501, [%rd499];
	}
	// end inline asm
	// begin inline asm
	{	
ld.global.cg.u64 %rd503, [%rd501];
	}
	// end inline asm
	// begin inline asm
	{	
ld.global.cg.u64 %rd505, [%rd503];
	}
	// end inline asm
	// begin inline asm
	{	
ld.global.cg.u64 %rd507, [%rd505];
	}
	// end inline asm
	// begin inline asm
	{	
ld.global.cg.u64 %rd509, [%rd507];
	}
	// end inline asm
	// begin inline asm
	{	
ld.global.cg.u64 %rd511, [%rd509];
	}
	// end inline asm
	// begin inline asm
	{	
ld.global.cg.u64 %rd513, [%rd511];
	}
	// end inline asm
	// begin inline asm
	{	
ld.global.cg.u64 %rd515, [%rd513];
	}
	// end inline asm
	// begin inline asm
	{	
ld.global.cg.u64 %rd517, [%rd515];
	}
	// end inline asm
	// begin inline asm
	{	
ld.global.cg.u64 %rd519, [%rd517];
	}
	// end inline asm
	// begin inline asm
	{	
ld.global.cg.u64 %rd521, [%rd519];
	}
	// end inline asm
	// begin inline asm
	{	
ld.global.cg.u64 %rd523, [%rd521];
	}
	// end inline asm
	// begin inline asm
	{	
ld.global.cg.u64 %rd525, [%rd523];
	}
	// end inline asm
	// begin inline asm
	{	
ld.global.cg.u64 %rd527, [%rd525];
	}
	// end inline asm
	// begin inline asm
	{	
ld.global.cg.u64 %rd529, [%rd527];
	}
	// end inline asm
	// begin inline asm
	{	
ld.global.cg.u64 %rd531, [%rd529];
	}
	// end inline asm
	// begin inline asm
	{	
ld.global.cg.u64 %rd533, [%rd531];
	}
	// end inline asm
	// begin inline asm
	{	
ld.global.cg.u64 %rd535, [%rd533];
	}
	// end inline asm
	// begin inline asm
	{	
ld.global.cg.u64 %rd537, [%rd535];
	}
	// end inline asm
	// begin inline asm
	{	
ld.global.cg.u64 %rd539, [%rd537];
	}
	// end inline asm
	// begin inline asm
	{	
ld.global.cg.u64 %rd541, [%rd539];
	}
	// end inline asm
	// begin inline asm
	{	
ld.global.cg.u64 %rd543, [%rd541];
	}
	// end inline asm
	// begin inline asm
	{	
ld.global.cg.u64 %rd545, [%rd543];
	}
	// end inline asm
	// begin inline asm
	{	
ld.global.cg.u64 %rd547, [%rd545];
	}
	// end inline asm
	// begin inline asm
	{	
ld.global.cg.u64 %rd549, [%rd547];
	}
	// end inline asm
	// begin inline asm
	{	
ld.global.cg.u64 %rd551, [%rd549];
	}
	// end inline asm
	// begin inline asm
	{	
ld.global.cg.u64 %rd553, [%rd551];
	}
	// end inline asm
	// begin inline asm
	{	
ld.global.cg.u64 %rd555, [%rd553];
	}
	// end inline asm
	// begin inline asm
	{	
ld.global.cg.u64 %rd557, [%rd555];
	}
	// end inline asm
	// begin inline asm
	{	
ld.global.cg.u64 %rd559, [%rd557];
	}
	// end inline asm
	// begin inline asm
	{	
ld.global.cg.u64 %rd561, [%rd559];
	}
	// end inline asm
	// begin inline asm
	{	
ld.global.cg.u64 %rd563, [%rd561];
	}
	// end inline asm
	// begin inline asm
	{	
ld.global.cg.u64 %rd565, [%rd563];
	}
	// end inline asm
	// begin inline asm
	{	
ld.global.cg.u64 %rd567, [%rd565];
	}
	// end inline asm
	// begin inline asm
	{	
ld.global.cg.u64 %rd569, [%rd567];
	}
	// end inline asm
	// begin inline asm
	{	
ld.global.cg.u64 %rd571, [%rd569];
	}
	// end inline asm
	// begin inline asm
	{	
ld.global.cg.u64 %rd573, [%rd571];
	}
	// end inline asm
	// begin inline asm
	{	
ld.global.cg.u64 %rd575, [%rd573];
	}
	// end inline asm
	// begin inline asm
	{	
ld.global.cg.u64 %rd577, [%rd575];
	}
	// end inline asm
	// begin inline asm
	{	
ld.global.cg.u64 %rd579, [%rd577];
	}
	// end inline asm
	// begin inline asm
	{	
ld.global.cg.u64 %rd581, [%rd579];
	}
	// end inline asm
	// begin inline asm
	{	
ld.global.cg.u64 %rd583, [%rd581];
	}
	// end inline asm
	// begin inline asm
	{	
ld.global.cg.u64 %rd585, [%rd583];
	}
	// end inline asm
	// begin inline asm
	{	
ld.global.cg.u64 %rd587, [%rd585];
	}
	// end inline asm
	// begin inline asm
	{	
ld.global.cg.u64 %rd589, [%rd587];
	}
	// end inline asm
	// begin inline asm
	{	
ld.global.cg.u64 %rd591, [%rd589];
	}
	// end inline asm
	// begin inline asm
	{	
ld.global.cg.u64 %rd593, [%rd591];
	}
	// end inline asm
	// begin inline asm
	{	
ld.global.cg.u64 %rd595, [%rd593];
	}
	// end inline asm
	// begin inline asm
	{	
ld.global.cg.u64 %rd597, [%rd595];
	}
	// end inline asm
	// begin inline asm
	{	
ld.global.cg.u64 %rd599, [%rd597];
	}
	// end inline asm
	// begin inline asm
	{	
ld.global.cg.u64 %rd601, [%rd599];
	}
	// end inline asm
	// begin inline asm
	{	
ld.global.cg.u64 %rd603, [%rd601];
	}
	// end inline asm
	// begin inline asm
	{	
ld.global.cg.u64 %rd605, [%rd603];
	}
	// end inline asm
	// begin inline asm
	{	
ld.global.cg.u64 %rd607, [%rd605];
	}
	// end inline asm
	// begin inline asm
	{	
ld.global.cg.u64 %rd609, [%rd607];
	}
	// end inline asm
	// begin inline asm
	{	
ld.global.cg.u64 %rd611, [%rd609];
	}
	// end inline asm
	// begin inline asm
	{	
ld.global.cg.u64 %rd613, [%rd611];
	}
	// end inline asm
	// begin inline asm
	{	
ld.global.cg.u64 %rd615, [%rd613];
	}
	// end inline asm
	// begin inline asm
	{	
ld.global.cg.u64 %rd617, [%rd615];
	}
	// end inline asm
	// begin inline asm
	{	
ld.global.cg.u64 %rd619, [%rd617];
	}
	// end inline asm
	// begin inline asm
	{	
ld.global.cg.u64 %rd621, [%rd619];
	}
	// end inline asm
	// begin inline asm
	{	
ld.global.cg.u64 %rd623, [%rd621];
	}
	// end inline asm
	// begin inline asm
	{	
ld.global.cg.u64 %rd625, [%rd623];
	}
	// end inline asm
	// begin inline asm
	{	
ld.global.cg.u64 %rd627, [%rd625];
	}
	// end inline asm
	// begin inline asm
	{	
ld.global.cg.u64 %rd629, [%rd627];
	}
	// end inline asm
	// begin inline asm
	{	
ld.global.cg.u64 %rd631, [%rd629];
	}
	// end inline asm
	// begin inline asm
	{	
ld.global.cg.u64 %rd633, [%rd631];
	}
	// end inline asm
	// begin inline asm
	{	
ld.global.cg.u64 %rd635, [%rd633];
	}
	// end inline asm
	// begin inline asm
	{	
ld.global.cg.u64 %rd637, [%rd635];
	}
	// end inline asm
	// begin inline asm
	{	
ld.global.cg.u64 %rd639, [%rd637];
	}
	// end inline asm
	// begin inline asm
	{	
ld.global.cg.u64 %rd641, [%rd639];
	}
	// end inline asm
	// begin inline asm
	{	
ld.global.cg.u64 %rd643, [%rd641];
	}
	// end inline asm
	// begin inline asm
	{	
ld.global.cg.u64 %rd645, [%rd643];
	}
	// end inline asm
	// begin inline asm
	{	
ld.global.cg.u64 %rd647, [%rd645];
	}
	// end inline asm
	// begin inline asm
	{	
ld.global.cg.u64 %rd649, [%rd647];
	}
	// end inline asm
	// begin inline asm
	{	
ld.global.cg.u64 %rd651, [%rd649];
	}
	// end inline asm
	// begin inline asm
	{	
ld.global.cg.u64 %rd653, [%rd651];
	}
	// end inline asm
	// begin inline asm
	{	
ld.global.cg.u64 %rd655, [%rd653];
	}
	// end inline asm
	// begin inline asm
	{	
ld.global.cg.u64 %rd657, [%rd655];
	}
	// end inline asm
	// begin inline asm
	{	
ld.global.cg.u64 %rd659, [%rd657];
	}
	// end inline asm
	// begin inline asm
	{	
ld.global.cg.u64 %rd661, [%rd659];
	}
	// end inline asm
	// begin inline asm
	{	
ld.global.cg.u64 %rd663, [%rd661];
	}
	// end inline asm
	// begin inline asm
	{	
ld.global.cg.u64 %rd665, [%rd663];
	}
	// end inline asm
	// begin inline asm
	{	
ld.global.cg.u64 %rd667, [%rd665];
	}
	// end inline asm
	// begin inline asm
	{	
ld.global.cg.u64 %rd669, [%rd667];
	}
	// end inline asm
	// begin inline asm
	{	
ld.global.cg.u64 %rd671, [%rd669];
	}
	// end inline asm
	// begin inline asm
	{	
ld.global.cg.u64 %rd673, [%rd671];
	}
	// end inline asm
	// begin inline asm
	{	
ld.global.cg.u64 %rd675, [%rd673];
	}
	// end inline asm
	// begin inline asm
	{	
ld.global.cg.u64 %rd677, [%rd675];
	}
	// end inline asm
	// begin inline asm
	{	
ld.global.cg.u64 %rd679, [%rd677];
	}
	// end inline asm
	// begin inline asm
	{	
ld.global.cg.u64 %rd681, [%rd679];
	}
	// end inline asm
	// begin inline asm
	{	
ld.global.cg.u64 %rd683, [%rd681];
	}
	// end inline asm
	// begin inline asm
	{	
ld.global.cg.u64 %rd685, [%rd683];
	}
	// end inline asm
	// begin inline asm
	{	
ld.global.cg.u64 %rd687, [%rd685];
	}
	// end inline asm
	// begin inline asm
	{	
ld.global.cg.u64 %rd689, [%rd687];
	}
	// end inline asm
	// begin inline asm
	{	
ld.global.cg.u64 %rd691, [%rd689];
	}
	// end inline asm
	// begin inline asm
	{	
ld.global.cg.u64 %rd693, [%rd691];
	}
	// end inline asm
	// begin inline asm
	{	
ld.global.cg.u64 %rd695, [%rd693];
	}
	// end inline asm
	// begin inline asm
	{	
ld.global.cg.u64 %rd697, [%rd695];
	}
	// end inline asm
	// begin inline asm
	{	
ld.global.cg.u64 %rd699, [%rd697];
	}
	// end inline asm
	// begin inline asm
	{	
ld.global.cg.u64 %rd701, [%rd699];
	}
	// end inline asm
	// begin inline asm
	{	
ld.global.cg.u64 %rd703, [%rd701];
	}
	// end inline asm
	// begin inline asm
	{	
ld.global.cg.u64 %rd705, [%rd703];
	}
	// end inline asm
	// begin inline asm
	{	
ld.global.cg.u64 %rd707, [%rd705];
	}
	// end inline asm
	// begin inline asm
	{	
ld.global.cg.u64 %rd709, [%rd707];
	}
	// end inline asm
	// begin inline asm
	{	
ld.global.cg.u64 %rd711, [%rd709];
	}
	// end inline asm
	// begin inline asm
	{	
ld.global.cg.u64 %rd713, [%rd711];
	}
	// end inline asm
	// begin inline asm
	{	
ld.global.cg.u64 %rd715, [%rd713];
	}
	// end inline asm
	// begin inline asm
	{	
ld.global.cg.u64 %rd717, [%rd715];
	}
	// end inline asm
	// begin inline asm
	{	
ld.global.cg.u64 %rd719, [%rd717];
	}
	// end inline asm
	// begin inline asm
	{	
ld.global.cg.u64 %rd721, [%rd719];
	}
	// end inline asm
	// begin inline asm
	{	
ld.global.cg.u64 %rd723, [%rd721];
	}
	// end inline asm
	// begin inline asm
	{	
ld.global.cg.u64 %rd725, [%rd723];
	}
	// end inline asm
	// begin inline asm
	{	
ld.global.cg.u64 %rd727, [%rd725];
	}
	// end inline asm
	// begin inline asm
	{	
ld.global.cg.u64 %rd729, [%rd727];
	}
	// end inline asm
	// begin inline asm
	{	
ld.global.cg.u64 %rd731, [%rd729];
	}
	// end inline asm
	// begin inline asm
	{	
ld.global.cg.u64 %rd733, [%rd731];
	}
	// end inline asm
	// begin inline asm
	{	
ld.global.cg.u64 %rd735, [%rd733];
	}
	// end inline asm
	// begin inline asm
	{	
ld.global.cg.u64 %rd737, [%rd735];
	}
	// end inline asm
	// begin inline asm
	{	
ld.global.cg.u64 %rd739, [%rd737];
	}
	// end inline asm
	// begin inline asm
	{	
ld.global.cg.u64 %rd741, [%rd739];
	}
	// end inline asm
	// begin inline asm
	{	
ld.global.cg.u64 %rd743, [%rd741];
	}
	// end inline asm
	// begin inline asm
	{	
ld.global.cg.u64 %rd745, [%rd743];
	}
	// end inline asm
	// begin inline asm
	{	
ld.global.cg.u64 %rd747, [%rd745];
	}
	// end inline asm
	// begin inline asm
	{	
ld.global.cg.u64 %rd749, [%rd747];
	}
	// end inline asm
	// begin inline asm
	{	
ld.global.cg.u64 %rd751, [%rd749];
	}
	// end inline asm
	// begin inline asm
	{	
ld.global.cg.u64 %rd753, [%rd751];
	}
	// end inline asm
	// begin inline asm
	{	
ld.global.cg.u64 %rd755, [%rd753];
	}
	// end inline asm
	// begin inline asm
	{	
ld.global.cg.u64 %rd757, [%rd755];
	}
	// end inline asm
	// begin inline asm
	{	
ld.global.cg.u64 %rd759, [%rd757];
	}
	// end inline asm
	// begin inline asm
	{	
ld.global.cg.u64 %rd761, [%rd759];
	}
	// end inline asm
	// begin inline asm
	{	
ld.global.cg.u64 %rd763, [%rd761];
	}
	// end inline asm
	// begin inline asm
	{	
ld.global.cg.u64 %rd765, [%rd763];
	}
	// end inline asm
	// begin inline asm
	{	
ld.global.cg.u64 %rd767, [%rd765];
	}
	// end inline asm
	// begin inline asm
	{	
ld.global.cg.u64 %rd769, [%rd767];
	}
	// end inline asm
	// begin inline asm
	{	
ld.global.cg.u64 %rd771, [%rd769];
	}
	// end inline asm
	// begin inline asm
	{	
ld.global.cg.u64 %rd773, [%rd771];
	}
	// end inline asm
	// begin inline asm
	{	
ld.global.cg.u64 %rd775, [%rd773];
	}
	// end inline asm
	// begin inline asm
	{	
ld.global.cg.u64 %rd777, [%rd775];
	}
	// end inline asm
	// begin inline asm
	{	
ld.global.cg.u64 %rd779, [%rd777];
	}
	// end inline asm
	// begin inline asm
	{	
ld.global.cg.u64 %rd781, [%rd779];
	}
	// end inline asm
	// begin inline asm
	{	
ld.global.cg.u64 %rd783, [%rd781];
	}
	// end inline asm
	// begin inline asm
	{	
ld.global.cg.u64 %rd785, [%rd783];
	}
	// end inline asm
	// begin inline asm
	{	
ld.global.cg.u64 %rd787, [%rd785];
	}
	// end inline asm
	// begin inline asm
	{	
ld.global.cg.u64 %rd789, [%rd787];
	}
	// end inline asm
	// begin inline asm
	{	
ld.global.cg.u64 %rd791, [%rd789];
	}
	// end inline asm
	// begin inline asm
	{	
ld.global.cg.u64 %rd793, [%rd791];
	}
	// end inline asm
	// begin inline asm
	{	
ld.global.cg.u64 %rd795, [%rd793];
	}
	// end inline asm
	// begin inline asm
	{	
ld.global.cg.u64 %rd797, [%rd795];
	}
	// end inline asm
	// begin inline asm
	{	
ld.global.cg.u64 %rd799, [%rd797];
	}
	// end inline asm
	// begin inline asm
	{	
ld.global.cg.u64 %rd801, [%rd799];
	}
	// end inline asm
	// begin inline asm
	{	
ld.global.cg.u64 %rd803, [%rd801];
	}
	// end inline asm
	// begin inline asm
	{	
ld.global.cg.u64 %rd805, [%rd803];
	}
	// end inline asm
	// begin inline asm
	{	
ld.global.cg.u64 %rd807, [%rd805];
	}
	// end inline asm
	// begin inline asm
	{	
ld.global.cg.u64 %rd809, [%rd807];
	}
	// end inline asm
	// begin inline asm
	{	
ld.global.cg.u64 %rd811, [%rd809];
	}
	// end inline asm
	// begin inline asm
	{	
ld.global.cg.u64 %rd813, [%rd811];
	}
	// end inline asm
	// begin inline asm
	{	
ld.global.cg.u64 %rd815, [%rd813];
	}
	// end inline asm
	// begin inline asm
	{	
ld.global.cg.u64 %rd817, [%rd815];
	}
	// end inline asm
	// begin inline asm
	{	
ld.global.cg.u64 %rd819, [%rd817];
	}
	// end inline asm
	// begin inline asm
	{	
ld.global.cg.u64 %rd821, [%rd819];
	}
	// end inline asm
	// begin inline asm
	{	
ld.global.cg.u64 %rd823, [%rd821];
	}
	// end inline asm
	// begin inline asm
	{	
ld.global.cg.u64 %rd825, [%rd823];
	}
	// end inline asm
	// begin inline asm
	{	
ld.global.cg.u64 %rd827, [%rd825];
	}
	// end inline asm
	// begin inline asm
	{	
ld.global.cg.u64 %rd829, [%rd827];
	}
	// end inline asm
	// begin inline asm
	{	
ld.global.cg.u64 %rd831, [%rd829];
	}
	// end inline asm
	// begin inline asm
	{	
ld.global.cg.u64 %rd833, [%rd831];
	}
	// end inline asm
	// begin inline asm
	{	
ld.global.cg.u64 %rd835, [%rd833];
	}
	// end inline asm
	// begin inline asm
	{	
ld.global.cg.u64 %rd837, [%rd835];
	}
	// end inline asm
	// begin inline asm
	{	
ld.global.cg.u64 %rd839, [%rd837];
	}
	// end inline asm
	// begin inline asm
	{	
ld.global.cg.u64 %rd841, [%rd839];
	}
	// end inline asm
	// begin inline asm
	{	
ld.global.cg.u64 %rd843, [%rd841];
	}
	// end inline asm
	// begin inline asm
	{	
ld.global.cg.u64 %rd845, [%rd843];
	}
	// end inline asm
	// begin inline asm
	{	
ld.global.cg.u64 %rd847, [%rd845];
	}
	// end inline asm
	// begin inline asm
	{	
ld.global.cg.u64 %rd849, [%rd847];
	}
	// end inline asm
	// begin inline asm
	{	
ld.global.cg.u64 %rd851, [%rd849];
	}
	// end inline asm
	// begin inline asm
	{	
ld.global.cg.u64 %rd853, [%rd851];
	}
	// end inline asm
	// begin inline asm
	{	
ld.global.cg.u64 %rd855, [%rd853];
	}
	// end inline asm
	// begin inline asm
	{	
ld.global.cg.u64 %rd857, [%rd855];
	}
	// end inline asm
	// begin inline asm
	{	
ld.global.cg.u64 %rd859, [%rd857];
	}
	// end inline asm
	// begin inline asm
	{	
ld.global.cg.u64 %rd861, [%rd859];
	}
	// end inline asm
	// begin inline asm
	{	
ld.global.cg.u64 %rd863, [%rd861];
	}
	// end inline asm
	// begin inline asm
	{	
ld.global.cg.u64 %rd865, [%rd863];
	}
	// end inline asm
	// begin inline asm
	{	
ld.global.cg.u64 %rd867, [%rd865];
	}
	// end inline asm
	// begin inline asm
	{	
ld.global.cg.u64 %rd869, [%rd867];
	}
	// end inline asm
	// begin inline asm
	{	
ld.global.cg.u64 %rd871, [%rd869];
	}
	// end inline asm
	// begin inline asm
	{	
ld.global.cg.u64 %rd873, [%rd871];
	}
	// end inline asm
	// begin inline asm
	{	
ld.global.cg.u64 %rd875, [%rd873];
	}
	// end inline asm
	// begin inline asm
	{	
ld.global.cg.u64 %rd877, [%rd875];
	}
	// end inline asm
	// begin inline asm
	{	
ld.global.cg.u64 %rd879, [%rd877];
	}
	// end inline asm
	// begin inline asm
	{	
ld.global.cg.u64 %rd881, [%rd879];
	}
	// end inline asm
	// begin inline asm
	{	
ld.global.cg.u64 %rd883, [%rd881];
	}
	// end inline asm
	// begin inline asm
	{	
ld.global.cg.u64 %rd885, [%rd883];
	}
	// end inline asm
	// begin inline asm
	{	
ld.global.cg.u64 %rd887, [%rd885];
	}
	// end inline asm
	// begin inline asm
	{	
ld.global.cg.u64 %rd889, [%rd887];
	}
	// end inline asm
	// begin inline asm
	{	
ld.global.cg.u64 %rd891, [%rd889];
	}
	// end inline asm
	// begin inline asm
	{	
ld.global.cg.u64 %rd893, [%rd891];
	}
	// end inline asm
	// begin inline asm
	{	
ld.global.cg.u64 %rd895, [%rd893];
	}
	// end inline asm
	// begin inline asm
	{	
ld.global.cg.u64 %rd897, [%rd895];
	}
	// end inline asm
	// begin inline asm
	{	
ld.global.cg.u64 %rd899, [%rd897];
	}
	// end inline asm
	// begin inline asm
	{	
ld.global.cg.u64 %rd901, [%rd899];
	}
	// end inline asm
	// begin inline asm
	{	
ld.global.cg.u64 %rd903, [%rd901];
	}
	// end inline asm
	// begin inline asm
	{	
ld.global.cg.u64 %rd905, [%rd903];
	}
	// end inline asm
	// begin inline asm
	{	
ld.global.cg.u64 %rd907, [%rd905];
	}
	// end inline asm
	// begin inline asm
	{	
ld.global.cg.u64 %rd909, [%rd907];
	}
	// end inline asm
	// begin inline asm
	{	
ld.global.cg.u64 %rd911, [%rd909];
	}
	// end inline asm
	// begin inline asm
	{	
ld.global.cg.u64 %rd913, [%rd911];
	}
	// end inline asm
	// begin inline asm
	{	
ld.global.cg.u64 %rd915, [%rd913];
	}
	// end inline asm
	// begin inline asm
	{	
ld.global.cg.u64 %rd917, [%rd915];
	}
	// end inline asm
	// begin inline asm
	{	
ld.global.cg.u64 %rd919, [%rd917];
	}
	// end inline asm
	// begin inline asm
	{	
ld.global.cg.u64 %rd921, [%rd919];
	}
	// end inline asm
	// begin inline asm
	{	
ld.global.cg.u64 %rd923, [%rd921];
	}
	// end inline asm
	// begin inline asm
	{	
ld.global.cg.u64 %rd925, [%rd923];
	}
	// end inline asm
	// begin inline asm
	{	
ld.global.cg.u64 %rd927, [%rd925];
	}
	// end inline asm
	// begin inline asm
	{	
ld.global.cg.u64 %rd929, [%rd927];
	}
	// end inline asm
	// begin inline asm
	{	
ld.global.cg.u64 %rd931, [%rd929];
	}
	// end inline asm
	// begin inline asm
	{	
ld.global.cg.u64 %rd933, [%rd931];
	}
	// end inline asm
	// begin inline asm
	{	
ld.global.cg.u64 %rd935, [%rd933];
	}
	// end inline asm
	// begin inline asm
	{	
ld.global.cg.u64 %rd937, [%rd935];
	}
	// end inline asm
	// begin inline asm
	{	
ld.global.cg.u64 %rd939, [%rd937];
	}
	// end inline asm
	// begin inline asm
	{	
ld.global.cg.u64 %rd941, [%rd939];
	}
	// end inline asm
	// begin inline asm
	{	
ld.global.cg.u64 %rd943, [%rd941];
	}
	// end inline asm
	// begin inline asm
	{	
ld.global.cg.u64 %rd945, [%rd943];
	}
	// end inline asm
	// begin inline asm
	{	
ld.global.cg.u64 %rd947, [%rd945];
	}
	// end inline asm
	// begin inline asm
	{	
ld.global.cg.u64 %rd949, [%rd947];
	}
	// end inline asm
	// begin inline asm
	{	
ld.global.cg.u64 %rd951, [%rd949];
	}
	// end inline asm
	// begin inline asm
	{	
ld.global.cg.u64 %rd953, [%rd951];
	}
	// end inline asm
	// begin inline asm
	{	
ld.global.cg.u64 %rd955, [%rd953];
	}
	// end inline asm
	// begin inline asm
	{	
ld.global.cg.u64 %rd957, [%rd955];
	}
	// end inline asm
	// begin inline asm
	{	
ld.global.cg.u64 %rd959, [%rd957];
	}
	// end inline asm
	// begin inline asm
	{	
ld.global.cg.u64 %rd961, [%rd959];
	}
	// end inline asm
	// begin inline asm
	{	
ld.global.cg.u64 %rd963, [%rd961];
	}
	// end inline asm
	// begin inline asm
	{	
ld.global.cg.u64 %rd965, [%rd963];
	}
	// end inline asm
	// begin inline asm
	{	
ld.global.cg.u64 %rd967, [%rd965];
	}
	// end inline asm
	// begin inline asm
	{	
ld.global.cg.u64 %rd969, [%rd967];
	}
	// end inline asm
	// begin inline asm
	{	
ld.global.cg.u64 %rd971, [%rd969];
	}
	// end inline asm
	// begin inline asm
	{	
ld.global.cg.u64 %rd973, [%rd971];
	}
	// end inline asm
	// begin inline asm
	{	
ld.global.cg.u64 %rd975, [%rd973];
	}
	// end inline asm
	// begin inline asm
	{	
ld.global.cg.u64 %rd977, [%rd975];
	}
	// end inline asm
	// begin inline asm
	{	
ld.global.cg.u64 %rd979, [%rd977];
	}
	// end inline asm
	// begin inline asm
	{	
ld.global.cg.u64 %rd981, [%rd979];
	}
	// end inline asm
	// begin inline asm
	{	
ld.global.cg.u64 %rd983, [%rd981];
	}
	// end inline asm
	// begin inline asm
	{	
ld.global.cg.u64 %rd985, [%rd983];
	}
	// end inline asm
	// begin inline asm
	{	
ld.global.cg.u64 %rd987, [%rd985];
	}
	// end inline asm
	// begin inline asm
	{	
ld.global.cg.u64 %rd989, [%rd987];
	}
	// end inline asm
	// begin inline asm
	{	
ld.global.cg.u64 %rd991, [%rd989];
	}
	// end inline asm
	// begin inline asm
	{	
ld.global.cg.u64 %rd993, [%rd991];
	}
	// end inline asm
	// begin inline asm
	{	
ld.global.cg.u64 %rd995, [%rd993];
	}
	// end inline asm
	// begin inline asm
	{	
ld.global.cg.u64 %rd997, [%rd995];
	}
	// end inline asm
	// begin inline asm
	{	
ld.global.cg.u64 %rd999, [%rd997];
	}
	// end inline asm
	// begin inline asm
	{	
ld.global.cg.u64 %rd1001, [%rd999];
	}
	// end inline asm
	// begin inline asm
	{	
ld.global.cg.u64 %rd1003, [%rd1001];
	}
	// end inline asm
	// begin inline asm
	{	
ld.global.cg.u64 %rd1005, [%rd1003];
	}
	// end inline asm
	// begin inline asm
	{	
ld.global.cg.u64 %rd1007, [%rd1005];
	}
	// end inline asm
	// begin inline asm
	{	
ld.global.cg.u64 %rd1009, [%rd1007];
	}
	// end inline asm
	// begin inline asm
	{	
ld.global.cg.u64 %rd1011, [%rd1009];
	}
	// end inline asm
	// begin inline asm
	{	
ld.global.cg.u64 %rd1013, [%rd1011];
	}
	// end inline asm
	// begin inline asm
	{	
ld.global.cg.u64 %rd1015, [%rd1013];
	}
	// end inline asm
	// begin inline asm
	{	
ld.global.cg.u64 %rd1017, [%rd1015];
	}
	// end inline asm
	// begin inline asm
	{	
ld.global.cg.u64 %rd1019, [%rd1017];
	}
	// end inline asm
	// begin inline asm
	{	
ld.global.cg.u64 %rd1021, [%rd1019];
	}
	// end inline asm
	// begin inline asm
	{	
ld.global.cg.u64 %rd1023, [%rd1021];
	}
	// end inline asm
	// begin inline asm
	{	
ld.global.cg.u64 %rd1025, [%rd1023];
	}
	// end inline asm
	// begin inline asm
	{	
ld.global.cg.u64 %rd1027, [%rd1025];
	}
	// end inline asm
	// begin inline asm
	{	
ld.global.cg.u64 %rd1029, [%rd1027];
	}
	// end inline asm
	// begin inline asm
	{	
ld.global.cg.u64 %rd1031, [%rd1029];
	}
	// end inline asm
	// begin inline asm
	{	
ld.global.cg.u64 %rd1033, [%rd1031];
	}
	// end inline asm
	// begin inline asm
	{	
ld.global.cg.u64 %rd1035, [%rd1033];
	}
	// end inline asm
	// begin inline asm
	{	
ld.global.cg.u64 %rd1037, [%rd1035];
	}
	// end inline asm
	// begin inline asm
	{	
ld.global.cg.u64 %rd1039, [%rd1037];
	}
	// end inline asm
	// begin inline asm
	{	
ld.global.cg.u64 %rd1041, [%rd1039];
	}
	// end inline asm
	// begin inline asm
	{	
ld.global.cg.u64 %rd1043, [%rd1041];
	}
	// end inline asm
	// begin inline asm
	{	
ld.global.cg.u64 %rd1045, [%rd1043];
	}
	// end inline asm
	// begin inline asm
	{	
ld.global.cg.u64 %rd1047, [%rd1045];
	}
	// end inline asm
	// begin inline asm
	{	
ld.global.cg.u64 %rd1049, [%rd1047];
	}
	// end inline asm
	// begin inline asm
	{	
ld.global.cg.u64 %rd1051, [%rd1049];
	}
	// end inline asm
	// begin inline asm
	{	
ld.global.cg.u64 %rd1053, [%rd1051];
	}
	// end inline asm
	// begin inline asm
	{	
ld.global.cg.u64 %rd1055, [%rd1053];
	}
	// end inline asm
	// begin inline asm
	{	
ld.global.cg.u64 %rd1057, [%rd1055];
	}
	// end inline asm
	// begin inline asm
	{	
ld.global.cg.u64 %rd1059, [%rd1057];
	}
	// end inline asm
	// begin inline asm
	{	
ld.global.cg.u64 %rd1061, [%rd1059];
	}
	// end inline asm
	// begin inline asm
	{	
ld.global.cg.u64 %rd1063, [%rd1061];
	}
	// end inline asm
	// begin inline asm
	{	
ld.global.cg.u64 %rd1065, [%rd1063];
	}
	// end inline asm
	// begin inline asm
	{	
ld.global.cg.u64 %rd1067, [%rd1065];
	}
	// end inline asm
	// begin inline asm
	{	
ld.global.cg.u64 %rd1069, [%rd1067];
	}
	// end inline asm
	// begin inline asm
	{	
ld.global.cg.u64 %rd1071, [%rd1069];
	}
	// end inline asm
	// begin inline asm
	{	
ld.global.cg.u64 %rd1073, [%rd1071];
	}
	// end inline asm
	// begin inline asm
	{	
ld.global.cg.u64 %rd1075, [%rd1073];
	}
	// end inline asm
	// begin inline asm
	{	
ld.global.cg.u64 %rd1077, [%rd1075];
	}
	// end inline asm
	// begin inline asm
	{	
ld.global.cg.u64 %rd1079, [%rd1077];
	}
	// end inline asm
	// begin inline asm
	{	
ld.global.cg.u64 %rd1081, [%rd1079];
	}
	// end inline asm
	// begin inline asm
	{	
ld.global.cg.u64 %rd1083, [%rd1081];
	}
	// end inline asm
	// begin inline asm
	{	
ld.global.cg.u64 %rd1085, [%rd1083];
	}
	// end inline asm
	// begin inline asm
	{	
ld.global.cg.u64 %rd1087, [%rd1085];
	}
	// end inline asm
	// begin inline asm
	{	
ld.global.cg.u64 %rd1089, [%rd1087];
	}
	// end inline asm
	// begin inline asm
	{	
ld.global.cg.u64 %rd1091, [%rd1089];
	}
	// end inline asm
	// begin inline asm
	{	
ld.global.cg.u64 %rd1093, [%rd1091];
	}
	// end inline asm
	// begin inline asm
	{	
ld.global.cg.u64 %rd1095, [%rd1093];
	}
	// end inline asm
	// begin inline asm
	{	
ld.global.cg.u64 %rd1097, [%rd1095];
	}
	// end inline asm
	// begin inline asm
	{	
ld.global.cg.u64 %rd1099, [%rd1097];
	}
	// end inline asm
	// begin inline asm
	{	
ld.global.cg.u64 %rd1101, [%rd1099];
	}
	// end inline asm
	// begin inline asm
	{	
ld.global.cg.u64 %rd1103, [%rd1101];
	}
	// end inline asm
	// begin inline asm
	{	
ld.global.cg.u64 %rd1105, [%rd1103];
	}
	// end inline asm
	// begin inline asm
	{	
ld.global.cg.u64 %rd1107, [%rd1105];
	}
	// end inline asm
	// begin inline asm
	{	
ld.global.cg.u64 %rd1109, [%rd1107];
	}
	// end inline asm
	// begin inline asm
	{	
ld.global.cg.u64 %rd1111, [%rd1109];
	}
	// end inline asm
	// begin inline asm
	{	
ld.global.cg.u64 %rd1113, [%rd1111];
	}
	// end inline asm
	// begin inline asm
	{	
ld.global.cg.u64 %rd1115, [%rd1113];
	}
	// end inline asm
	// begin inline asm
	{	
ld.global.cg.u64 %rd1117, [%rd1115];
	}
	// end inline asm
	// begin inline asm
	{	
ld.global.cg.u64 %rd1119, [%rd1117];
	}
	// end inline asm
	// begin inline asm
	{	
ld.global.cg.u64 %rd1121, [%rd1119];
	}
	// end inline asm
	// begin inline asm
	{	
ld.global.cg.u64 %rd1123, [%rd1121];
	}
	// end inline asm
	// begin inline asm
	{	
ld.global.cg.u64 %rd1125, [%rd1123];
	}
	// end inline asm
	// begin inline asm
	{	
ld.global.cg.u64 %rd1127, [%rd1125];
	}
	// end inline asm
	// begin inline asm
	{	
ld.global.cg.u64 %rd1129, [%rd1127];
	}
	// end inline asm
	// begin inline asm
	{	
ld.global.cg.u64 %rd1131, [%rd1129];
	}
	// end inline asm
	// begin inline asm
	{	
ld.global.cg.u64 %rd1133, [%rd1131];
	}
	// end inline asm
	// begin inline asm
	{	
ld.global.cg.u64 %rd1135, [%rd1133];
	}
	// end inline asm
	// begin inline asm
	{	
ld.global.cg.u64 %rd1137, [%rd1135];
	}
	// end inline asm
	// begin inline asm
	{	
ld.global.cg.u64 %rd1139, [%rd1137];
	}
	// end inline asm
	// begin inline asm
	{	
ld.global.cg.u64 %rd1141, [%rd1139];
	}
	// end inline asm
	// begin inline asm
	{	
ld.global.cg.u64 %rd1143, [%rd1141];
	}
	// end inline asm
	// begin inline asm
	{	
ld.global.cg.u64 %rd1145, [%rd1143];
	}
	// end inline asm
	// begin inline asm
	{	
ld.global.cg.u64 %rd1147, [%rd1145];
	}
	// end inline asm
	// begin inline asm
	{	
ld.global.cg.u64 %rd1149, [%rd1147];
	}
	// end inline asm
	// begin inline asm
	{	
ld.global.cg.u64 %rd1151, [%rd1149];
	}
	// end inline asm
	// begin inline asm
	{	
ld.global.cg.u64 %rd1153, [%rd1151];
	}
	// end inline asm
	// begin inline asm
	{	
ld.global.cg.u64 %rd1155, [%rd1153];
	}
	// end inline asm
	// begin inline asm
	{	
ld.global.cg.u64 %rd1157, [%rd1155];
	}
	// end inline asm
	// begin inline asm
	{	
ld.global.cg.u64 %rd1159, [%rd1157];
	}
	// end inline asm
	// begin inline asm
	{	
ld.global.cg.u64 %rd1161, [%rd1159];
	}
	// end inline asm
	// begin inline asm
	{	
ld.global.cg.u64 %rd1163, [%rd1161];
	}
	// end inline asm
	// begin inline asm
	{	
ld.global.cg.u64 %rd1165, [%rd1163];
	}
	// end inline asm
	// begin inline asm
	{	
ld.global.cg.u64 %rd1167, [%rd1165];
	}
	// end inline asm
	// begin inline asm
	{	
ld.global.cg.u64 %rd1169, [%rd1167];
	}
	// end inline asm
	// begin inline asm
	{	
ld.global.cg.u64 %rd1171, [%rd1169];
	}
	// end inline asm
	// begin inline asm
	{	
ld.global.cg.u64 %rd1173, [%rd1171];
	}
	// end inline asm
	// begin inline asm
	{	
ld.global.cg.u64 %rd1175, [%rd1173];
	}
	// end inline asm
	// begin inline asm
	{	
ld.global.cg.u64 %rd1177, [%rd1175];
	}
	// end inline asm
	// begin inline asm
	{	
ld.global.cg.u64 %rd1179, [%rd1177];
	}
	// end inline asm
	// begin inline asm
	{	
ld.global.cg.u64 %rd1181, [%rd1179];
	}
	// end inline asm
	// begin inline asm
	{	
ld.global.cg.u64 %rd1183, [%rd1181];
	}
	// end inline asm
	// begin inline asm
	{	
ld.global.cg.u64 %rd1185, [%rd1183];
	}
	// end inline asm
	// begin inline asm
	{	
ld.global.cg.u64 %rd1187, [%rd1185];
	}
	// end inline asm
	// begin inline asm
	{	
ld.global.cg.u64 %rd1189, [%rd1187];
	}
	// end inline asm
	// begin inline asm
	{	
ld.global.cg.u64 %rd1191, [%rd1189];
	}
	// end inline asm
	// begin inline asm
	{	
ld.global.cg.u64 %rd1193, [%rd1191];
	}
	// end inline asm
	// begin inline asm
	{	
ld.global.cg.u64 %rd1195, [%rd1193];
	}
	// end inline asm
	// begin inline asm
	{	
ld.global.cg.u64 %rd1197, [%rd1195];
	}
	// end inline asm
	// begin inline asm
	{	
ld.global.cg.u64 %rd1199, [%rd1197];
	}
	// end inline asm
	// begin inline asm
	{	
ld.global.cg.u64 %rd1201, [%rd1199];
	}
	// end inline asm
	// begin inline asm
	{	
ld.global.cg.u64 %rd1203, [%rd1201];
	}
	// end inline asm
	// begin inline asm
	{	
ld.global.cg.u64 %rd1205, [%rd1203];
	}
	// end inline asm
	// begin inline asm
	{	
ld.global.cg.u64 %rd1207, [%rd1205];
	}
	// end inline asm
	// begin inline asm
	{	
ld.global.cg.u64 %rd1209, [%rd1207];
	}
	// end inline asm
	// begin inline asm
	{	
ld.global.cg.u64 %rd1211, [%rd1209];
	}
	// end inline asm
	// begin inline asm
	{	
ld.global.cg.u64 %rd1213, [%rd1211];
	}
	// end inline asm
	// begin inline asm
	{	
ld.global.cg.u64 %rd1215, [%rd1213];
	}
	// end inline asm
	// begin inline asm
	{	
ld.global.cg.u64 %rd1217, [%rd1215];
	}
	// end inline asm
	// begin inline asm
	{	
ld.global.cg.u64 %rd1219, [%rd1217];
	}
	// end inline asm
	// begin inline asm
	{	
ld.global.cg.u64 %rd1221, [%rd1219];
	}
	// end inline asm
	// begin inline asm
	{	
ld.global.cg.u64 %rd1223, [%rd1221];
	}
	// end inline asm
	// begin inline asm
	{	
ld.global.cg.u64 %rd1225, [%rd1223];
	}
	// end inline asm
	// begin inline asm
	{	
ld.global.cg.u64 %rd1227, [%rd1225];
	}
	// end inline asm
	// begin inline asm
	{	
ld.global.cg.u64 %rd1229, [%rd1227];
	}
	// end inline asm
	// begin inline asm
	{	
ld.global.cg.u64 %rd1231, [%rd1229];
	}
	// end inline asm
	// begin inline asm
	{	
ld.global.cg.u64 %rd1233, [%rd1231];
	}
	// end inline asm
	// begin inline asm
	{	
ld.global.cg.u64 %rd1235, [%rd1233];
	}
	// end inline asm
	// begin inline asm
	{	
ld.global.cg.u64 %rd1237, [%rd1235];
	}
	// end inline asm
	// begin inline asm
	{	
ld.global.cg.u64 %rd1239, [%rd1237];
	}
	// end inline asm
	// begin inline asm
	{	
ld.global.cg.u64 %rd1241, [%rd1239];
	}
	// end inline asm
	// begin inline asm
	{	
ld.global.cg.u64 %rd1243, [%rd1241];
	}
	// end inline asm
	// begin inline asm
	{	
ld.global.cg.u64 %rd1245, [%rd1243];
	}
	// end inline asm
	// begin inline asm
	{	
ld.global.cg.u64 %rd1247, [%rd1245];
	}
	// end inline asm
	// begin inline asm
	{	
ld.global.cg.u64 %rd1249, [%rd1247];
	}
	// end inline asm
	// begin inline asm
	{	
ld.global.cg.u64 %rd1251, [%rd1249];
	}
	// end inline asm
	// begin inline asm
	{	
ld.global.cg.u64 %rd1253, [%rd1251];
	}
	// end inline asm
	// begin inline asm
	{	
ld.global.cg.u64 %rd1255, [%rd1253];
	}
	// end inline asm
	// begin inline asm
	{	
ld.global.cg.u64 %rd1257, [%rd1255];
	}
	// end inline asm
	// begin inline asm
	{	
ld.global.cg.u64 %rd1259, [%rd1257];
	}
	// end inline asm
	// begin inline asm
	{	
ld.global.cg.u64 %rd1261, [%rd1259];
	}
	// end inline asm
	// begin inline asm
	{	
ld.global.cg.u64 %rd1263, [%rd1261];
	}
	// end inline asm
	// begin inline asm
	{	
ld.global.cg.u64 %rd1265, [%rd1263];
	}
	// end inline asm
	// begin inline asm
	{	
ld.global.cg.u64 %rd1267, [%rd1265];
	}
	// end inline asm
	// begin inline asm
	{	
ld.global.cg.u64 %rd1269, [%rd1267];
	}
	// end inline asm
	// begin inline asm
	{	
ld.global.cg.u64 %rd1271, [%rd1269];
	}
	// end inline asm
	// begin inline asm
	{	
ld.global.cg.u64 %rd1273, [%rd1271];
	}
	// end inline asm
	// begin inline asm
	{	
ld.global.cg.u64 %rd1275, [%rd1273];
	}
	// end inline asm
	// begin inline asm
	{	
ld.global.cg.u64 %rd1277, [%rd1275];
	}
	// end inline asm
	// begin inline asm
	{	
ld.global.cg.u64 %rd1279, [%rd1277];
	}
	// end inline asm
	// begin inline asm
	{	
ld.global.cg.u64 %rd1281, [%rd1279];
	}
	// end inline asm
	// begin inline asm
	{	
ld.global.cg.u64 %rd1283, [%rd1281];
	}
	// end inline asm
	// begin inline asm
	{	
ld.global.cg.u64 %rd1285, [%rd1283];
	}
	// end inline asm
	// begin inline asm
	{	
ld.global.cg.u64 %rd1287, [%rd1285];
	}
	// end inline asm
	// begin inline asm
	{	
ld.global.cg.u64 %rd1289, [%rd1287];
	}
	// end inline asm
	// begin inline asm
	{	
ld.global.cg.u64 %rd1291, [%rd1289];
	}
	// end inline asm
	// begin inline asm
	{	
ld.global.cg.u64 %rd1293, [%rd1291];
	}
	// end inline asm
	// begin inline asm
	{	
ld.global.cg.u64 %rd1295, [%rd1293];
	}
	// end inline asm
	// begin inline asm
	{	
ld.global.cg.u64 %rd1297, [%rd1295];
	}
	// end inline asm
	// begin inline asm
	{	
ld.global.cg.u64 %rd1299, [%rd1297];
	}
	// end inline asm
	// begin inline asm
	{	
ld.global.cg.u64 %rd1301, [%rd1299];
	}
	// end inline asm
	// begin inline asm
	{	
ld.global.cg.u64 %rd1303, [%rd1301];
	}
	// end inline asm
	// begin inline asm
	{	
ld.global.cg.u64 %rd1305, [%rd1303];
	}
	// end inline asm
	// begin inline asm
	{	
ld.global.cg.u64 %rd1307, [%rd1305];
	}
	// end inline asm
	// begin inline asm
	{	
ld.global.cg.u64 %rd1309, [%rd1307];
	}
	// end inline asm
	// begin inline asm
	{	
ld.global.cg.u64 %rd1311, [%rd1309];
	}
	// end inline asm
	// begin inline asm
	{	
ld.global.cg.u64 %rd1313, [%rd1311];
	}
	// end inline asm
	// begin inline asm
	{	
ld.global.cg.u64 %rd1315, [%rd1313];
	}
	// end inline asm
	// begin inline asm
	{	
ld.global.cg.u64 %rd1317, [%rd1315];
	}
	// end inline asm
	// begin inline asm
	{	
ld.global.cg.u64 %rd1319, [%rd1317];
	}
	// end inline asm
	// begin inline asm
	{	
ld.global.cg.u64 %rd1321, [%rd1319];
	}
	// end inline asm
	// begin inline asm
	{	
ld.global.cg.u64 %rd1323, [%rd1321];
	}
	// end inline asm
	// begin inline asm
	{	
ld.global.cg.u64 %rd1325, [%rd1323];
	}
	// end inline asm
	// begin inline asm
	{	
ld.global.cg.u64 %rd1327, [%rd1325];
	}
	// end inline asm
	// begin inline asm
	{	
ld.global.cg.u64 %rd1329, [%rd1327];
	}
	// end inline asm
	// begin inline asm
	{	
ld.global.cg.u64 %rd1331, [%rd1329];
	}
	// end inline asm
	// begin inline asm
	{	
ld.global.cg.u64 %rd1333, [%rd1331];
	}
	// end inline asm
	// begin inline asm
	{	
ld.global.cg.u64 %rd1335, [%rd1333];
	}
	// end inline asm
	// begin inline asm
	{	
ld.global.cg.u64 %rd1337, [%rd1335];
	}
	// end inline asm
	// begin inline asm
	{	
ld.global.cg.u64 %rd1339, [%rd1337];
	}
	// end inline asm
	// begin inline asm
	{	
ld.global.cg.u64 %rd1341, [%rd1339];
	}
	// end inline asm
	// begin inline asm
	{	
ld.global.cg.u64 %rd1343, [%rd1341];
	}
	// end inline asm
	// begin inline asm
	{	
ld.global.cg.u64 %rd1345, [%rd1343];
	}
	// end inline asm
	// begin inline asm
	{	
ld.global.cg.u64 %rd1347, [%rd1345];
	}
	// end inline asm
	// begin inline asm
	{	
ld.global.cg.u64 %rd1349, [%rd1347];
	}
	// end inline asm
	// begin inline asm
	{	
ld.global.cg.u64 %rd1351, [%rd1349];
	}
	// end inline asm
	// begin inline asm
	{	
ld.global.cg.u64 %rd1353, [%rd1351];
	}
	// end inline asm
	// begin inline asm
	{	
ld.global.cg.u64 %rd1355, [%rd1353];
	}
	// end inline asm
	// begin inline asm
	{	
ld.global.cg.u64 %rd1357, [%rd1355];
	}
	// end inline asm
	// begin inline asm
	{	
ld.global.cg.u64 %rd1359, [%rd1357];
	}
	// end inline asm
	// begin inline asm
	{	
ld.global.cg.u64 %rd1361, [%rd1359];
	}
	// end inline asm
	// begin inline asm
	{	
ld.global.cg.u64 %rd1363, [%rd1361];
	}
	// end inline asm
	// begin inline asm
	{	
ld.global.cg.u64 %rd1365, [%rd1363];
	}
	// end inline asm
	// begin inline asm
	{	
ld.global.cg.u64 %rd1367, [%rd1365];
	}
	// end inline asm
	// begin inline asm
	{	
ld.global.cg.u64 %rd1369, [%rd1367];
	}
	// end inline asm
	// begin inline asm
	{	
ld.global.cg.u64 %rd1371, [%rd1369];
	}
	// end inline asm
	// begin inline asm
	{	
ld.global.cg.u64 %rd1373, [%rd1371];
	}
	// end inline asm
	// begin inline asm
	{	
ld.global.cg.u64 %rd1375, [%rd1373];
	}
	// end inline asm
	// begin inline asm
	{	
ld.global.cg.u64 %rd1377, [%rd1375];
	}
	// end inline asm
	// begin inline asm
	{	
ld.global.cg.u64 %rd1379, [%rd1377];
	}
	// end inline asm
	// begin inline asm
	{	
ld.global.cg.u64 %rd1381, [%rd1379];
	}
	// end inline asm
	// begin inline asm
	{	
ld.global.cg.u64 %rd1383, [%rd1381];
	}
	// end inline asm
	// begin inline asm
	{	
ld.global.cg.u64 %rd1385, [%rd1383];
	}
	// end inline asm
	// begin inline asm
	{	
ld.global.cg.u64 %rd1387, [%rd1385];
	}
	// end inline asm
	// begin inline asm
	{	
ld.global.cg.u64 %rd1389, [%rd1387];
	}
	// end inline asm
	// begin inline asm
	{	
ld.global.cg.u64 %rd1391, [%rd1389];
	}
	// end inline asm
	// begin inline asm
	{	
ld.global.cg.u64 %rd1393, [%rd1391];
	}
	// end inline asm
	// begin inline asm
	{	
ld.global.cg.u64 %rd1395, [%rd1393];
	}
	// end inline asm
	// begin inline asm
	{	
ld.global.cg.u64 %rd1397, [%rd1395];
	}
	// end inline asm
	// begin inline asm
	{	
ld.global.cg.u64 %rd1399, [%rd1397];
	}
	// end inline asm
	// begin inline asm
	{	
ld.global.cg.u64 %rd1401, [%rd1399];
	}
	// end inline asm
	// begin inline asm
	{	
ld.global.cg.u64 %rd1403, [%rd1401];
	}
	// end inline asm
	// begin inline asm
	{	
ld.global.cg.u64 %rd1405, [%rd1403];
	}
	// end inline asm
	// begin inline asm
	{	
ld.global.cg.u64 %rd1407, [%rd1405];
	}
	// end inline asm
	// begin inline asm
	{	
ld.global.cg.u64 %rd1409, [%rd1407];
	}
	// end inline asm
	// begin inline asm
	{	
ld.global.cg.u64 %rd1411, [%rd1409];
	}
	// end inline asm
	// begin inline asm
	{	
ld.global.cg.u64 %rd1413, [%rd1411];
	}
	// end inline asm
	// begin inline asm
	{	
ld.global.cg.u64 %rd1415, [%rd1413];
	}
	// end inline asm
	// begin inline asm
	{	
ld.global.cg.u64 %rd1417, [%rd1415];
	}
	// end inline asm
	// begin inline asm
	{	
ld.global.cg.u64 %rd1419, [%rd1417];
	}
	// end inline asm
	// begin inline asm
	{	
ld.global.cg.u64 %rd1421, [%rd1419];
	}
	// end inline asm
	// begin inline asm
	{	
ld.global.cg.u64 %rd1423, [%rd1421];
	}
	// end inline asm
	// begin inline asm
	{	
ld.global.cg.u64 %rd1425, [%rd1423];
	}
	// end inline asm
	// begin inline asm
	{	
ld.global.cg.u64 %rd1427, [%rd1425];
	}
	// end inline asm
	// begin inline asm
	{	
ld.global.cg.u64 %rd1429, [%rd1427];
	}
	// end inline asm
	// begin inline asm
	{	
ld.global.cg.u64 %rd1431, [%rd1429];
	}
	// end inline asm
	// begin inline asm
	{	
ld.global.cg.u64 %rd1433, [%rd1431];
	}
	// end inline asm
	// begin inline asm
	{	
ld.global.cg.u64 %rd1435, [%rd1433];
	}
	// end inline asm
	// begin inline asm
	{	
ld.global.cg.u64 %rd1437, [%rd1435];
	}
	// end inline asm
	// begin inline asm
	{	
ld.global.cg.u64 %rd1439, [%rd1437];
	}
	// end inline asm
	// begin inline asm
	{	
ld.global.cg.u64 %rd1441, [%rd1439];
	}
	// end inline asm
	// begin inline asm
	{	
ld.global.cg.u64 %rd1443, [%rd1441];
	}
	// end inline asm
	// begin inline asm
	{	
ld.global.cg.u64 %rd1445, [%rd1443];
	}
	// end inline asm
	// begin inline asm
	{	
ld.global.cg.u64 %rd1447, [%rd1445];
	}
	// end inline asm
	// begin inline asm
	{	
ld.global.cg.u64 %rd1449, [%rd1447];
	}
	// end inline asm
	// begin inline asm
	{	
ld.global.cg.u64 %rd1451, [%rd1449];
	}
	// end inline asm
	// begin inline asm
	{	
ld.global.cg.u64 %rd1453, [%rd1451];
	}
	// end inline asm
	// begin inline asm
	{	
ld.global.cg.u64 %rd1455, [%rd1453];
	}
	// end inline asm
	// begin inline asm
	{	
ld.global.cg.u64 %rd1457, [%rd1455];
	}
	// end inline asm
	// begin inline asm
	{	
ld.global.cg.u64 %rd1459, [%rd1457];
	}
	// end inline asm
	// begin inline asm
	{	
ld.global.cg.u64 %rd1461, [%rd1459];
	}
	// end inline asm
	// begin inline asm
	{	
ld.global.cg.u64 %rd1463, [%rd1461];
	}
	// end inline asm
	// begin inline asm
	{	
ld.global.cg.u64 %rd1465, [%rd1463];
	}
	// end inline asm
	// begin inline asm
	{	
ld.global.cg.u64 %rd1467, [%rd1465];
	}
	// end inline asm
	// begin inline asm
	{	
ld.global.cg.u64 %rd1469, [%rd1467];
	}
	// end inline asm
	// begin inline asm
	{	
ld.global.cg.u64 %rd1471, [%rd1469];
	}
	// end inline asm
	// begin inline asm
	{	
ld.global.cg.u64 %rd1473, [%rd1471];
	}
	// end inline asm
	// begin inline asm
	{	
ld.global.cg.u64 %rd1475, [%rd1473];
	}
	// end inline asm
	// begin inline asm
	{	
ld.global.cg.u64 %rd1477, [%rd1475];
	}
	// end inline asm
	// begin inline asm
	{	
ld.global.cg.u64 %rd1479, [%rd1477];
	}
	// end inline asm
	// begin inline asm
	{	
ld.global.cg.u64 %rd1481, [%rd1479];
	}
	// end inline asm
	// begin inline asm
	{	
ld.global.cg.u64 %rd1483, [%rd1481];
	}
	// end inline asm
	// begin inline asm
	{	
ld.global.cg.u64 %rd1485, [%rd1483];
	}
	// end inline asm
	// begin inline asm
	{	
ld.global.cg.u64 %rd1487, [%rd1485];
	}
	// end inline asm
	// begin inline asm
	{	
ld.global.cg.u64 %rd1489, [%rd1487];
	}
	// end inline asm
	// begin inline asm
	{	
ld.global.cg.u64 %rd1491, [%rd1489];
	}
	// end inline asm
	// begin inline asm
	{	
ld.global.cg.u64 %rd1493, [%rd1491];
	}
	// end inline asm
	// begin inline asm
	{	
ld.global.cg.u64 %rd1495, [%rd1493];
	}
	// end inline asm
	// begin inline asm
	{	
ld.global.cg.u64 %rd1497, [%rd1495];
	}
	// end inline asm
	// begin inline asm
	{	
ld.global.cg.u64 %rd1499, [%rd1497];
	}
	// end inline asm
	// begin inline asm
	{	
ld.global.cg.u64 %rd1501, [%rd1499];
	}
	// end inline asm
	// begin inline asm
	{	
ld.global.cg.u64 %rd1503, [%rd1501];
	}
	// end inline asm
	// begin inline asm
	{	
ld.global.cg.u64 %rd1505, [%rd1503];
	}
	// end inline asm
	// begin inline asm
	{	
ld.global.cg.u64 %rd1507, [%rd1505];
	}
	// end inline asm
	// begin inline asm
	{	
ld.global.cg.u64 %rd1509, [%rd1507];
	}
	// end inline asm
	// begin inline asm
	{	
ld.global.cg.u64 %rd1511, [%rd1509];
	}
	// end inline asm
	// begin inline asm
	{	
ld.global.cg.u64 %rd1513, [%rd1511];
	}
	// end inline asm
	// begin inline asm
	{	
ld.global.cg.u64 %rd1515, [%rd1513];
	}
	// end inline asm
	// begin inline asm
	{	
ld.global.cg.u64 %rd1517, [%rd1515];
	}
	// end inline asm
	// begin inline asm
	{	
ld.global.cg.u64 %rd1519, [%rd1517];
	}
	// end inline asm
	// begin inline asm
	{	
ld.global.cg.u64 %rd1521, [%rd1519];
	}
	// end inline asm
	// begin inline asm
	{	
ld.global.cg.u64 %rd1523, [%rd1521];
	}
	// end inline asm
	// begin inline asm
	{	
ld.global.cg.u64 %rd1525, [%rd1523];
	}
	// end inline asm
	// begin inline asm
	{	
ld.global.cg.u64 %rd1527, [%rd1525];
	}
	// end inline asm
	// begin inline asm
	{	
ld.global.cg.u64 %rd1529, [%rd1527];
	}
	// end inline asm
	// begin inline asm
	{	
ld.global.cg.u64 %rd1531, [%rd1529];
	}
	// end inline asm
	// begin inline asm
	{	
ld.global.cg.u64 %rd1533, [%rd1531];
	}
	// end inline asm
	// begin inline asm
	{	
ld.global.cg.u64 %rd1535, [%rd1533];
	}
	// end inline asm
	// begin inline asm
	{	
ld.global.cg.u64 %rd1537, [%rd1535];
	}
	// end inline asm
	// begin inline asm
	{	
ld.global.cg.u64 %rd1539, [%rd1537];
	}
	// end inline asm
	// begin inline asm
	{	
ld.global.cg.u64 %rd1541, [%rd1539];
	}
	// end inline asm
	// begin inline asm
	{	
ld.global.cg.u64 %rd1543, [%rd1541];
	}
	// end inline asm
	// begin inline asm
	{	
ld.global.cg.u64 %rd1545, [%rd1543];
	}
	// end inline asm
	// begin inline asm
	{	
ld.global.cg.u64 %rd1547, [%rd1545];
	}
	// end inline asm
	// begin inline asm
	{	
ld.global.cg.u64 %rd1549, [%rd1547];
	}
	// end inline asm
	// begin inline asm
	{	
ld.global.cg.u64 %rd1551, [%rd1549];
	}
	// end inline asm
	// begin inline asm
	{	
ld.global.cg.u64 %rd1553, [%rd1551];
	}
	// end inline asm
	// begin inline asm
	{	
ld.global.cg.u64 %rd1555, [%rd1553];
	}
	// end inline asm
	// begin inline asm
	{	
ld.global.cg.u64 %rd1557, [%rd1555];
	}
	// end inline asm
	// begin inline asm
	{	
ld.global.cg.u64 %rd1559, [%rd1557];
	}
	// end inline asm
	// begin inline asm
	{	
ld.global.cg.u64 %rd1561, [%rd1559];
	}
	// end inline asm
	// begin inline asm
	{	
ld.global.cg.u64 %rd1563, [%rd1561];
	}
	// end inline asm
	// begin inline asm
	{	
ld.global.cg.u64 %rd1565, [%rd1563];
	}
	// end inline asm
	// begin inline asm
	{	
ld.global.cg.u64 %rd1567, [%rd1565];
	}
	// end inline asm
	// begin inline asm
	{	
ld.global.cg.u64 %rd1569, [%rd1567];
	}
	// end inline asm
	// begin inline asm
	{	
ld.global.cg.u64 %rd1571, [%rd1569];
	}
	// end inline asm
	// begin inline asm
	{	
ld.global.cg.u64 %rd1573, [%rd1571];
	}
	// end inline asm
	// begin inline asm
	{	
ld.global.cg.u64 %rd1575, [%rd1573];
	}
	// end inline asm
	// begin inline asm
	{	
ld.global.cg.u64 %rd1577, [%rd1575];
	}
	// end inline asm
	// begin inline asm
	{	
ld.global.cg.u64 %rd1579, [%rd1577];
	}
	// end inline asm
	// begin inline asm
	{	
ld.global.cg.u64 %rd1581, [%rd1579];
	}
	// end inline asm
	// begin inline asm
	{	
ld.global.cg.u64 %rd1583, [%rd1581];
	}
	// end inline asm
	// begin inline asm
	{	
ld.global.cg.u64 %rd1585, [%rd1583];
	}
	// end inline asm
	// begin inline asm
	{	
ld.global.cg.u64 %rd1587, [%rd1585];
	}
	// end inline asm
	// begin inline asm
	{	
ld.global.cg.u64 %rd1589, [%rd1587];
	}
	// end inline asm
	// begin inline asm
	{	
ld.global.cg.u64 %rd1591, [%rd1589];
	}
	// end inline asm
	// begin inline asm
	{	
ld.global.cg.u64 %rd1593, [%rd1591];
	}
	// end inline asm
	// begin inline asm
	{	
ld.global.cg.u64 %rd1595, [%rd1593];
	}
	// end inline asm
	// begin inline asm
	{	
ld.global.cg.u64 %rd1597, [%rd1595];
	}
	// end inline asm
	// begin inline asm
	{	
ld.global.cg.u64 %rd1599, [%rd1597];
	}
	// end inline asm
	// begin inline asm
	{	
ld.global.cg.u64 %rd1601, [%rd1599];
	}
	// end inline asm
	// begin inline asm
	{	
ld.global.cg.u64 %rd1603, [%rd1601];
	}
	// end inline asm
	// begin inline asm
	{	
ld.global.cg.u64 %rd1605, [%rd1603];
	}
	// end inline asm
	// begin inline asm
	{	
ld.global.cg.u64 %rd1607, [%rd1605];
	}
	// end inline asm
	// begin inline asm
	{	
ld.global.cg.u64 %rd1609, [%rd1607];
	}
	// end inline asm
	// begin inline asm
	{	
ld.global.cg.u64 %rd1611, [%rd1609];
	}
	// end inline asm
	// begin inline asm
	{	
ld.global.cg.u64 %rd1613, [%rd1611];
	}
	// end inline asm
	// begin inline asm
	{	
ld.global.cg.u64 %rd1615, [%rd1613];
	}
	// end inline asm
	// begin inline asm
	{	
ld.global.cg.u64 %rd1617, [%rd1615];
	}
	// end inline asm
	// begin inline asm
	{	
ld.global.cg.u64 %rd1619, [%rd1617];
	}
	// end inline asm
	// begin inline asm
	{	
ld.global.cg.u64 %rd1621, [%rd1619];
	}
	// end inline asm
	// begin inline asm
	{	
ld.global.cg.u64 %rd1623, [%rd1621];
	}
	// end inline asm
	// begin inline asm
	{	
ld.global.cg.u64 %rd1625, [%rd1623];
	}
	// end inline asm
	// begin inline asm
	{	
ld.global.cg.u64 %rd1627, [%rd1625];
	}
	// end inline asm
	// begin inline asm
	{	
ld.global.cg.u64 %rd1629, [%rd1627];
	}
	// end inline asm
	// begin inline asm
	{	
ld.global.cg.u64 %rd1631, [%rd1629];
	}
	// end inline asm
	// begin inline asm
	{	
ld.global.cg.u64 %rd1633, [%rd1631];
	}
	// end inline asm
	// begin inline asm
	{	
ld.global.cg.u64 %rd1635, [%rd1633];
	}
	// end inline asm
	// begin inline asm
	{	
ld.global.cg.u64 %rd1637, [%rd1635];
	}
	// end inline asm
	// begin inline asm
	{	
ld.global.cg.u64 %rd1639, [%rd1637];
	}
	// end inline asm
	// begin inline asm
	{	
ld.global.cg.u64 %rd1641, [%rd1639];
	}
	// end inline asm
	// begin inline asm
	{	
ld.global.cg.u64 %rd1643, [%rd1641];
	}
	// end inline asm
	// begin inline asm
	{	
ld.global.cg.u64 %rd1645, [%rd1643];
	}
	// end inline asm
	// begin inline asm
	{	
ld.global.cg.u64 %rd1647, [%rd1645];
	}
	// end inline asm
	// begin inline asm
	{	
ld.global.cg.u64 %rd1649, [%rd1647];
	}
	// end inline asm
	// begin inline asm
	{	
ld.global.cg.u64 %rd1651, [%rd1649];
	}
	// end inline asm
	// begin inline asm
	{	
ld.global.cg.u64 %rd1653, [%rd1651];
	}
	// end inline asm
	// begin inline asm
	{	
ld.global.cg.u64 %rd1655, [%rd1653];
	}
	// end inline asm
	// begin inline asm
	{	
ld.global.cg.u64 %rd1657, [%rd1655];
	}
	// end inline asm
	// begin inline asm
	{	
ld.global.cg.u64 %rd1659, [%rd1657];
	}
	// end inline asm
	// begin inline asm
	{	
ld.global.cg.u64 %rd1661, [%rd1659];
	}
	// end inline asm
	// begin inline asm
	{	
ld.global.cg.u64 %rd1663, [%rd1661];
	}
	// end inline asm
	// begin inline asm
	{	
ld.global.cg.u64 %rd1665, [%rd1663];
	}
	// end inline asm
	// begin inline asm
	{	
ld.global.cg.u64 %rd1667, [%rd1665];
	}
	// end inline asm
	// begin inline asm
	{	
ld.global.cg.u64 %rd1669, [%rd1667];
	}
	// end inline asm
	// begin inline asm
	{	
ld.global.cg.u64 %rd1671, [%rd1669];
	}
	// end inline asm
	// begin inline asm
	{	
ld.global.cg.u64 %rd1673, [%rd1671];
	}
	// end inline asm
	// begin inline asm
	{	
ld.global.cg.u64 %rd1675, [%rd1673];
	}
	// end inline asm
	// begin inline asm
	{	
ld.global.cg.u64 %rd1677, [%rd1675];
	}
	// end inline asm
	// begin inline asm
	{	
ld.global.cg.u64 %rd1679, [%rd1677];
	}
	// end inline asm
	// begin inline asm
	{	
ld.global.cg.u64 %rd1681, [%rd1679];
	}
	// end inline asm
	// begin inline asm
	{	
ld.global.cg.u64 %rd1683, [%rd1681];
	}
	// end inline asm
	// begin inline asm
	{	
ld.global.cg.u64 %rd1685, [%rd1683];
	}
	// end inline asm
	// begin inline asm
	{	
ld.global.cg.u64 %rd1687, [%rd1685];
	}
	// end inline asm
	// begin inline asm
	{	
ld.global.cg.u64 %rd1689, [%rd1687];
	}
	// end inline asm
	// begin inline asm
	{	
ld.global.cg.u64 %rd1691, [%rd1689];
	}
	// end inline asm
	// begin inline asm
	{	
ld.global.cg.u64 %rd1693, [%rd1691];
	}
	// end inline asm
	// begin inline asm
	{	
ld.global.cg.u64 %rd1695, [%rd1693];
	}
	// end inline asm
	// begin inline asm
	{	
ld.global.cg.u64 %rd1697, [%rd1695];
	}
	// end inline asm
	// begin inline asm
	{	
ld.global.cg.u64 %rd1699, [%rd1697];
	}
	// end inline asm
	// begin inline asm
	{	
ld.global.cg.u64 %rd1701, [%rd1699];
	}
	// end inline asm
	// begin inline asm
	{	
ld.global.cg.u64 %rd1703, [%rd1701];
	}
	// end inline asm
	// begin inline asm
	{	
ld.global.cg.u64 %rd1705, [%rd1703];
	}
	// end inline asm
	// begin inline asm
	{	
ld.global.cg.u64 %rd1707, [%rd1705];
	}
	// end inline asm
	// begin inline asm
	{	
ld.global.cg.u64 %rd1709, [%rd1707];
	}
	// end inline asm
	// begin inline asm
	{	
ld.global.cg.u64 %rd1711, [%rd1709];
	}
	// end inline asm
	// begin inline asm
	{	
ld.global.cg.u64 %rd1713, [%rd1711];
	}
	// end inline asm
	// begin inline asm
	{	
ld.global.cg.u64 %rd1715, [%rd1713];
	}
	// end inline asm
	// begin inline asm
	{	
ld.global.cg.u64 %rd1717, [%rd1715];
	}
	// end inline asm
	// begin inline asm
	{	
ld.global.cg.u64 %rd1719, [%rd1717];
	}
	// end inline asm
	// begin inline asm
	{	
ld.global.cg.u64 %rd1721, [%rd1719];
	}
	// end inline asm
	// begin inline asm
	{	
ld.global.cg.u64 %rd1723, [%rd1721];
	}
	// end inline asm
	// begin inline asm
	{	
ld.global.cg.u64 %rd1725, [%rd1723];
	}
	// end inline asm
	// begin inline asm
	{	
ld.global.cg.u64 %rd1727, [%rd1725];
	}
	// end inline asm
	// begin inline asm
	{	
ld.global.cg.u64 %rd1729, [%rd1727];
	}
	// end inline asm
	// begin inline asm
	{	
ld.global.cg.u64 %rd1731, [%rd1729];
	}
	// end inline asm
	// begin inline asm
	{	
ld.global.cg.u64 %rd1733, [%rd1731];
	}
	// end inline asm
	// begin inline asm
	{	
ld.global.cg.u64 %rd1735, [%rd1733];
	}
	// end inline asm
	// begin inline asm
	{	
ld.global.cg.u64 %rd1737, [%rd1735];
	}
	// end inline asm
	// begin inline asm
	{	
ld.global.cg.u64 %rd1739, [%rd1737];
	}
	// end inline asm
	// begin inline asm
	{	
ld.global.cg.u64 %rd1741, [%rd1739];
	}
	// end inline asm
	// begin inline asm
	{	
ld.global.cg.u64 %rd1743, [%rd1741];
	}
	// end inline asm
	// begin inline asm
	{	
ld.global.cg.u64 %rd1745, [%rd1743];
	}
	// end inline asm
	// begin inline asm
	{	
ld.global.cg.u64 %rd1747, [%rd1745];
	}
	// end inline asm
	// begin inline asm
	{	
ld.global.cg.u64 %rd1749, [%rd1747];
	}
	// end inline asm
	// begin inline asm
	{	
ld.global.cg.u64 %rd1751, [%rd1749];
	}
	// end inline asm
	// begin inline asm
	{	
ld.global.cg.u64 %rd1753, [%rd1751];
	}
	// end inline asm
	// begin inline asm
	{	
ld.global.cg.u64 %rd1755, [%rd1753];
	}
	// end inline asm
	// begin inline asm
	{	
ld.global.cg.u64 %rd1757, [%rd1755];
	}
	// end inline asm
	// begin inline asm
	{	
ld.global.cg.u64 %rd1759, [%rd1757];
	}
	// end inline asm
	// begin inline asm
	{	
ld.global.cg.u64 %rd1761, [%rd1759];
	}
	// end inline asm
	// begin inline asm
	{	
ld.global.cg.u64 %rd1763, [%rd1761];
	}
	// end inline asm
	// begin inline asm
	{	
ld.global.cg.u64 %rd1765, [%rd1763];
	}
	// end inline asm
	// begin inline asm
	{	
ld.global.cg.u64 %rd1767, [%rd1765];
	}
	// end inline asm
	// begin inline asm
	{	
ld.global.cg.u64 %rd1769, [%rd1767];
	}
	// end inline asm
	// begin inline asm
	{	
ld.global.cg.u64 %rd1771, [%rd1769];
	}
	// end inline asm
	// begin inline asm
	{	
ld.global.cg.u64 %rd1773, [%rd1771];
	}
	// end inline asm
	// begin inline asm
	{	
ld.global.cg.u64 %rd1775, [%rd1773];
	}
	// end inline asm
	// begin inline asm
	{	
ld.global.cg.u64 %rd1777, [%rd1775];
	}
	// end inline asm
	// begin inline asm
	{	
ld.global.cg.u64 %rd1779, [%rd1777];
	}
	// end inline asm
	// begin inline asm
	{	
ld.global.cg.u64 %rd1781, [%rd1779];
	}
	// end inline asm
	// begin inline asm
	{	
ld.global.cg.u64 %rd1783, [%rd1781];
	}
	// end inline asm
	// begin inline asm
	{	
ld.global.cg.u64 %rd1785, [%rd1783];
	}
	// end inline asm
	// begin inline asm
	{	
ld.global.cg.u64 %rd1787, [%rd1785];
	}
	// end inline asm
	// begin inline asm
	{	
ld.global.cg.u64 %rd1789, [%rd1787];
	}
	// end inline asm
	// begin inline asm
	{	
ld.global.cg.u64 %rd1791, [%rd1789];
	}
	// end inline asm
	// begin inline asm
	{	
ld.global.cg.u64 %rd1793, [%rd1791];
	}
	// end inline asm
	// begin inline asm
	{	
ld.global.cg.u64 %rd1795, [%rd1793];
	}
	// end inline asm
	// begin inline asm
	{	
ld.global.cg.u64 %rd1797, [%rd1795];
	}
	// end inline asm
	// begin inline asm
	{	
ld.global.cg.u64 %rd1799, [%rd1797];
	}
	// end inline asm
	// begin inline asm
	{	
ld.global.cg.u64 %rd1801, [%rd1799];
	}
	// end inline asm
	// begin inline asm
	{	
ld.global.cg.u64 %rd1803, [%rd1801];
	}
	// end inline asm
	// begin inline asm
	{	
ld.global.cg.u64 %rd1805, [%rd1803];
	}
	// end inline asm
	// begin inline asm
	{	
ld.global.cg.u64 %rd1807, [%rd1805];
	}
	// end inline asm
	// begin inline asm
	{	
ld.global.cg.u64 %rd1809, [%rd1807];
	}
	// end inline asm
	// begin inline asm
	{	
ld.global.cg.u64 %rd1811, [%rd1809];
	}
	// end inline asm
	// begin inline asm
	{	
ld.global.cg.u64 %rd1813, [%rd1811];
	}
	// end inline asm
	// begin inline asm
	{	
ld.global.cg.u64 %rd1815, [%rd1813];
	}
	// end inline asm
	// begin inline asm
	{	
ld.global.cg.u64 %rd1817, [%rd1815];
	}
	// end inline asm
	// begin inline asm
	{	
ld.global.cg.u64 %rd1819, [%rd1817];
	}
	// end inline asm
	// begin inline asm
	{	
ld.global.cg.u64 %rd1821, [%rd1819];
	}
	// end inline asm
	// begin inline asm
	{	
ld.global.cg.u64 %rd1823, [%rd1821];
	}
	// end inline asm
	// begin inline asm
	{	
ld.global.cg.u64 %rd1825, [%rd1823];
	}
	// end inline asm
	// begin inline asm
	{	
ld.global.cg.u64 %rd1827, [%rd1825];
	}
	// end inline asm
	// begin inline asm
	{	
ld.global.cg.u64 %rd1829, [%rd1827];
	}
	// end inline asm
	// begin inline asm
	{	
ld.global.cg.u64 %rd1831, [%rd1829];
	}
	// end inline asm
	// begin inline asm
	{	
ld.global.cg.u64 %rd1833, [%rd1831];
	}
	// end inline asm
	// begin inline asm
	{	
ld.global.cg.u64 %rd1835, [%rd1833];
	}
	// end inline asm
	// begin inline asm
	{	
ld.global.cg.u64 %rd1837, [%rd1835];
	}
	// end inline asm
	// begin inline asm
	{	
ld.global.cg.u64 %rd1839, [%rd1837];
	}
	// end inline asm
	// begin inline asm
	{	
ld.global.cg.u64 %rd1841, [%rd1839];
	}
	// end inline asm
	// begin inline asm
	{	
ld.global.cg.u64 %rd1843, [%rd1841];
	}
	// end inline asm
	// begin inline asm
	{	
ld.global.cg.u64 %rd1845, [%rd1843];
	}
	// end inline asm
	// begin inline asm
	{	
ld.global.cg.u64 %rd1847, [%rd1845];
	}
	// end inline asm
	// begin inline asm
	{	
ld.global.cg.u64 %rd1849, [%rd1847];
	}
	// end inline asm
	// begin inline asm
	{	
ld.global.cg.u64 %rd1851, [%rd1849];
	}
	// end inline asm
	// begin inline asm
	{	
ld.global.cg.u64 %rd1853, [%rd1851];
	}
	// end inline asm
	// begin inline asm
	{	
ld.global.cg.u64 %rd1855, [%rd1853];
	}
	// end inline asm
	// begin inline asm
	{	
ld.global.cg.u64 %rd1857, [%rd1855];
	}
	// end inline asm
	// begin inline asm
	{	
ld.global.cg.u64 %rd1859, [%rd1857];
	}
	// end inline asm
	// begin inline asm
	{	
ld.global.cg.u64 %rd1861, [%rd1859];
	}
	// end inline asm
	// begin inline asm
	{	
ld.global.cg.u64 %rd1863, [%rd1861];
	}
	// end inline asm
	// begin inline asm
	{	
ld.global.cg.u64 %rd1865, [%rd1863];
	}
	// end inline asm
	// begin inline asm
	{	
ld.global.cg.u64 %rd1867, [%rd1865];
	}
	// end inline asm
	// begin inline asm
	{	
ld.global.cg.u64 %rd1869, [%rd1867];
	}
	// end inline asm
	// begin inline asm
	{	
ld.global.cg.u64 %rd1871, [%rd1869];
	}
	// end inline asm
	// begin inline asm
	{	
ld.global.cg.u64 %rd1873, [%rd1871];
	}
	// end inline asm
	// begin inline asm
	{	
ld.global.cg.u64 %rd1875, [%rd1873];
	}
	// end inline asm
	// begin inline asm
	{	
ld.global.cg.u64 %rd1877, [%rd1875];
	}
	// end inline asm
	// begin inline asm
	{	
ld.global.cg.u64 %rd1879, [%rd1877];
	}
	// end inline asm
	// begin inline asm
	{	
ld.global.cg.u64 %rd1881, [%rd1879];
	}
	// end inline asm
	// begin inline asm
	{	
ld.global.cg.u64 %rd1883, [%rd1881];
	}
	// end inline asm
	// begin inline asm
	{	
ld.global.cg.u64 %rd1885, [%rd1883];
	}
	// end inline asm
	// begin inline asm
	{	
ld.global.cg.u64 %rd1887, [%rd1885];
	}
	// end inline asm
	// begin inline asm
	{	
ld.global.cg.u64 %rd1889, [%rd1887];
	}
	// end inline asm
	// begin inline asm
	{	
ld.global.cg.u64 %rd1891, [%rd1889];
	}
	// end inline asm
	// begin inline asm
	{	
ld.global.cg.u64 %rd1893, [%rd1891];
	}
	// end inline asm
	// begin inline asm
	{	
ld.global.cg.u64 %rd1895, [%rd1893];
	}
	// end inline asm
	// begin inline asm
	{	
ld.global.cg.u64 %rd1897, [%rd1895];
	}
	// end inline asm
	// begin inline asm
	{	
ld.global.cg.u64 %rd1899, [%rd1897];
	}
	// end inline asm
	// begin inline asm
	{	
ld.global.cg.u64 %rd1901, [%rd1899];
	}
	// end inline asm
	// begin inline asm
	{	
ld.global.cg.u64 %rd1903, [%rd1901];
	}
	// end inline asm
	// begin inline asm
	{	
ld.global.cg.u64 %rd1905, [%rd1903];
	}
	// end inline asm
	// begin inline asm
	{	
ld.global.cg.u64 %rd1907, [%rd1905];
	}
	// end inline asm
	// begin inline asm
	{	
ld.global.cg.u64 %rd1909, [%rd1907];
	}
	// end inline asm
	// begin inline asm
	{	
ld.global.cg.u64 %rd1911, [%rd1909];
	}
	// end inline asm
	// begin inline asm
	{	
ld.global.cg.u64 %rd1913, [%rd1911];
	}
	// end inline asm
	// begin inline asm
	{	
ld.global.cg.u64 %rd1915, [%rd1913];
	}
	// end inline asm
	// begin inline asm
	{	
ld.global.cg.u64 %rd1917, [%rd1915];
	}
	// end inline asm
	// begin inline asm
	{	
ld.global.cg.u64 %rd1919, [%rd1917];
	}
	// end inline asm
	// begin inline asm
	{	
ld.global.cg.u64 %rd1921, [%rd1919];
	}
	// end inline asm
	// begin inline asm
	{	
ld.global.cg.u64 %rd1923, [%rd1921];
	}
	// end inline asm
	// begin inline asm
	{	
ld.global.cg.u64 %rd1925, [%rd1923];
	}
	// end inline asm
	// begin inline asm
	{	
ld.global.cg.u64 %rd1927, [%rd1925];
	}
	// end inline asm
	// begin inline asm
	{	
ld.global.cg.u64 %rd1929, [%rd1927];
	}
	// end inline asm
	// begin inline asm
	{	
ld.global.cg.u64 %rd1931, [%rd1929];
	}
	// end inline asm
	// begin inline asm
	{	
ld.global.cg.u64 %rd1933, [%rd1931];
	}
	// end inline asm
	// begin inline asm
	{	
ld.global.cg.u64 %rd1935, [%rd1933];
	}
	// end inline asm
	// begin inline asm
	{	
ld.global.cg.u64 %rd1937, [%rd1935];
	}
	// end inline asm
	// begin inline asm
	{	
ld.global.cg.u64 %rd1939, [%rd1937];
	}
	// end inline asm
	// begin inline asm
	{	
ld.global.cg.u64 %rd1941, [%rd1939];
	}
	// end inline asm
	// begin inline asm
	{	
ld.global.cg.u64 %rd1943, [%rd1941];
	}
	// end inline asm
	// begin inline asm
	{	
ld.global.cg.u64 %rd1945, [%rd1943];
	}
	// end inline asm
	// begin inline asm
	{	
ld.global.cg.u64 %rd1947, [%rd1945];
	}
	// end inline asm
	// begin inline asm
	{	
ld.global.cg.u64 %rd1949, [%rd1947];
	}
	// end inline asm
	// begin inline asm
	{	
ld.global.cg.u64 %rd1951, [%rd1949];
	}
	// end inline asm
	// begin inline asm
	{	
ld.global.cg.u64 %rd1953, [%rd1951];
	}
	// end inline asm
	// begin inline asm
	{	
ld.global.cg.u64 %rd1955, [%rd1953];
	}
	// end inline asm
	// begin inline asm
	{	
ld.global.cg.u64 %rd1957, [%rd1955];
	}
	// end inline asm
	// begin inline asm
	{	
ld.global.cg.u64 %rd1959, [%rd1957];
	}
	// end inline asm
	// begin inline asm
	{	
ld.global.cg.u64 %rd1961, [%rd1959];
	}
	// end inline asm
	// begin inline asm
	{	
ld.global.cg.u64 %rd1963, [%rd1961];
	}
	// end inline asm
	// begin inline asm
	{	
ld.global.cg.u64 %rd1965, [%rd1963];
	}
	// end inline asm
	// begin inline asm
	{	
ld.global.cg.u64 %rd1967, [%rd1965];
	}
	// end inline asm
	// begin inline asm
	{	
ld.global.cg.u64 %rd1969, [%rd1967];
	}
	// end inline asm
	// begin inline asm
	{	
ld.global.cg.u64 %rd1971, [%rd1969];
	}
	// end inline asm
	// begin inline asm
	{	
ld.global.cg.u64 %rd1973, [%rd1971];
	}
	// end inline asm
	// begin inline asm
	{	
ld.global.cg.u64 %rd1975, [%rd1973];
	}
	// end inline asm
	// begin inline asm
	{	
ld.global.cg.u64 %rd1977, [%rd1975];
	}
	// end inline asm
	// begin inline asm
	{	
ld.global.cg.u64 %rd1979, [%rd1977];
	}
	// end inline asm
	// begin inline asm
	{	
ld.global.cg.u64 %rd1981, [%rd1979];
	}
	// end inline asm
	// begin inline asm
	{	
ld.global.cg.u64 %rd1983, [%rd1981];
	}
	// end inline asm
	// begin inline asm
	{	
ld.global.cg.u64 %rd1985, [%rd1983];
	}
	// end inline asm
	// begin inline asm
	{	
ld.global.cg.u64 %rd1987, [%rd1985];
	}
	// end inline asm
	// begin inline asm
	{	
ld.global.cg.u64 %rd1989, [%rd1987];
	}
	// end inline asm
	// begin inline asm
	{	
ld.global.cg.u64 %rd1991, [%rd1989];
	}
	// end inline asm
	// begin inline asm
	{	
ld.global.cg.u64 %rd1993, [%rd1991];
	}
	// end inline asm
	// begin inline asm
	{	
ld.global.cg.u64 %rd1995, [%rd1993];
	}
	// end inline asm
	// begin inline asm
	{	
ld.global.cg.u64 %rd1997, [%rd1995];
	}
	// end inline asm
	// begin inline asm
	{	
ld.global.cg.u64 %rd1999, [%rd1997];
	}
	// end inline asm
	// begin inline asm
	{	
ld.global.cg.u64 %rd2001, [%rd1999];
	}
	// end inline asm
	// begin inline asm
	{	
ld.global.cg.u64 %rd2003, [%rd2001];
	}
	// end inline asm
	// begin inline asm
	{	
ld.global.cg.u64 %rd2005, [%rd2003];
	}
	// end inline asm
	// begin inline asm
	{	
ld.global.cg.u64 %rd2007, [%rd2005];
	}
	// end inline asm
	// begin inline asm
	{	
ld.global.cg.u64 %rd2009, [%rd2007];
	}
	// end inline asm
	// begin inline asm
	{	
ld.global.cg.u64 %rd2011, [%rd2009];
	}
	// end inline asm
	// begin inline asm
	{	
ld.global.cg.u64 %rd2013, [%rd2011];
	}
	// end inline asm
	// begin inline asm
	{	
ld.global.cg.u64 %rd2015, [%rd2013];
	}
	// end inline asm
	// begin inline asm
	{	
ld.global.cg.u64 %rd2017, [%rd2015];
	}
	// end inline asm
	// begin inline asm
	{	
ld.global.cg.u64 %rd2019, [%rd2017];
	}
	// end inline asm
	// begin inline asm
	{	
ld.global.cg.u64 %rd2021, [%rd2019];
	}
	// end inline asm
	// begin inline asm
	{	
ld.global.cg.u64 %rd2023, [%rd2021];
	}
	// end inline asm
	// begin inline asm
	{	
ld.global.cg.u64 %rd2025, [%rd2023];
	}
	// end inline asm
	// begin inline asm
	{	
ld.global.cg.u64 %rd2027, [%rd2025];
	}
	// end inline asm
	// begin inline asm
	{	
ld.global.cg.u64 %rd2029, [%rd2027];
	}
	// end inline asm
	// begin inline asm
	{	
ld.global.cg.u64 %rd2031, [%rd2029];
	}
	// end inline asm
	// begin inline asm
	{	
ld.global.cg.u64 %rd2033, [%rd2031];
	}
	// end inline asm
	// begin inline asm
	{	
ld.global.cg.u64 %rd2035, [%rd2033];
	}
	// end inline asm
	// begin inline asm
	{	
ld.global.cg.u64 %rd2037, [%rd2035];
	}
	// end inline asm
	// begin inline asm
	{	
ld.global.cg.u64 %rd2039, [%rd2037];
	}
	// end inline asm
	// begin inline asm
	{	
ld.global.cg.u64 %rd2041, [%rd2039];
	}
	// end inline asm
	// begin inline asm
	{	
ld.global.cg.u64 %rd2043, [%rd2041];
	}
	// end inline asm
	// begin inline asm
	{	
ld.global.cg.u64 %rd2045, [%rd2043];
	}
	// end inline asm
	// begin inline asm
	{	
ld.global.cg.u64 %rd2047, [%rd2045];
	}
	// end inline asm
	// begin inline asm
	{	
ld.global.cg.u64 %rd2049, [%rd2047];
	}
	// end inline asm
	// begin inline asm
	{	
ld.global.cg.u64 %rd2051, [%rd2049];
	}
	// end inline asm
	// begin inline asm
	{	
ld.global.cg.u64 %rd2053, [%rd2051];
	}
	// end inline asm
	// begin inline asm
	{	
ld.global.cg.u64 %rd2055, [%rd2053];
	}
	// end inline asm
	// begin inline asm
	{	
ld.global.cg.u64 %rd2057, [%rd2055];
	}
	// end inline asm
	// begin inline asm
	{	
ld.global.cg.u64 %rd2059, [%rd2057];
	}
	// end inline asm
	// begin inline asm
	{	
ld.global.cg.u64 %rd2061, [%rd2059];
	}
	// end inline asm
	// begin inline asm
	{	
ld.global.cg.u64 %rd2063, [%rd2061];
	}
	// end inline asm
	// begin inline asm
	{	
ld.global.cg.u64 %rd2065, [%rd2063];
	}
	// end inline asm
	// begin inline asm
	{	
ld.global.cg.u64 %rd2067, [%rd2065];
	}
	// end inline asm
	// begin inline asm
	{	
ld.global.cg.u64 %rd2069, [%rd2067];
	}
	// end inline asm
	// begin inline asm
	{	
ld.global.cg.u64 %rd2071, [%rd2069];
	}
	// end inline asm
	// begin inline asm
	{	
ld.global.cg.u64 %rd2073, [%rd2071];
	}
	// end inline asm
	// begin inline asm
	{	
ld.global.cg.u64 %rd2075, [%rd2073];
	}
	// end inline asm
	// begin inline asm
	{	
ld.global.cg.u64 %rd2077, [%rd2075];
	}
	// end inline asm
	// begin inline asm
	{	
ld.global.cg.u64 %rd2079, [%rd2077];
	}
	// end inline asm
	// begin inline asm
	{	
ld.global.cg.u64 %rd2081, [%rd2079];
	}
	// end inline asm
	// begin inline asm
	{	
ld.global.cg.u64 %rd2083, [%rd2081];
	}
	// end inline asm
	// begin inline asm
	{	
ld.global.cg.u64 %rd2085, [%rd2083];
	}
	// end inline asm
	// begin inline asm
	{	
ld.global.cg.u64 %rd2087, [%rd2085];
	}
	// end inline asm
	// begin inline asm
	{	
ld.global.cg.u64 %rd2089, [%rd2087];
	}
	// end inline asm
	// begin inline asm
	{	
ld.global.cg.u64 %rd2091, [%rd2089];
	}
	// end inline asm
	// begin inline asm
	{	
ld.global.cg.u64 %rd2093, [%rd2091];
	}
	// end inline asm
	// begin inline asm
	{	
ld.global.cg.u64 %rd2095, [%rd2093];
	}
	// end inline asm
	// begin inline asm
	{	
ld.global.cg.u64 %rd2097, [%rd2095];
	}
	// end inline asm
	// begin inline asm
	{	
ld.global.cg.u64 %rd2099, [%rd2097];
	}
	// end inline asm
	// begin inline asm
	{	
ld.global.cg.u64 %rd2101, [%rd2099];
	}
	// end inline asm
	// begin inline asm
	{	
ld.global.cg.u64 %rd2103, [%rd2101];
	}
	// end inline asm
	// begin inline asm
	{	
ld.global.cg.u64 %rd2105, [%rd2103];
	}
	// end inline asm
	// begin inline asm
	{	
ld.global.cg.u64 %rd2107, [%rd2105];
	}
	// end inline asm
	// begin inline asm
	{	
ld.global.cg.u64 %rd2109, [%rd2107];
	}
	// end inline asm
	// begin inline asm
	{	
ld.global.cg.u64 %rd2111, [%rd2109];
	}
	// end inline asm
	// begin inline asm
	{	
ld.global.cg.u64 %rd2113, [%rd2111];
	}
	// end inline asm
	// begin inline asm
	{	
ld.global.cg.u64 %rd2115, [%rd2113];
	}
	// end inline asm
	// begin inline asm
	{	
ld.global.cg.u64 %rd2117, [%rd2115];
	}
	// end inline asm
	// begin inline asm
	{	
ld.global.cg.u64 %rd2119, [%rd2117];
	}
	// end inline asm
	// begin inline asm
	{	
ld.global.cg.u64 %rd2121, [%rd2119];
	}
	// end inline asm
	// begin inline asm
	{	
ld.global.cg.u64 %rd2123, [%rd2121];
	}
	// end inline asm
	// begin inline asm
	{	
ld.global.cg.u64 %rd2125, [%rd2123];
	}
	// end inline asm
	// begin inline asm
	{	
ld.global.cg.u64 %rd2127, [%rd2125];
	}
	// end inline asm
	// begin inline asm
	{	
ld.global.cg.u64 %rd2129, [%rd2127];
	}
	// end inline asm
	// begin inline asm
	{	
ld.global.cg.u64 %rd2131, [%rd2129];
	}
	// end inline asm
	// begin inline asm
	{	
ld.global.cg.u64 %rd2133, [%rd2131];
	}
	// end inline asm
	// begin inline asm
	{	
ld.global.cg.u64 %rd2135, [%rd2133];
	}
	// end inline asm
	// begin inline asm
	{	
ld.global.cg.u64 %rd2137, [%rd2135];
	}
	// end inline asm
	// begin inline asm
	{	
ld.global.cg.u64 %rd2139, [%rd2137];
	}
	// end inline asm
	// begin inline asm
	{	
ld.global.cg.u64 %rd2141, [%rd2139];
	}
	// end inline asm
	// begin inline asm
	{	
ld.global.cg.u64 %rd2143, [%rd2141];
	}
	// end inline asm
	// begin inline asm
	{	
ld.global.cg.u64 %rd2145, [%rd2143];
	}
	// end inline asm
	// begin inline asm
	{	
ld.global.cg.u64 %rd2147, [%rd2145];
	}
	// end inline asm
	// begin inline asm
	{	
ld.global.cg.u64 %rd2149, [%rd2147];
	}
	// end inline asm
	// begin inline asm
	{	
ld.global.cg.u64 %rd2151, [%rd2149];
	}
	// end inline asm
	// begin inline asm
	{	
ld.global.cg.u64 %rd2153, [%rd2151];
	}
	// end inline asm
	// begin inline asm
	{	
ld.global.cg.u64 %rd2155, [%rd2153];
	}
	// end inline asm
	// begin inline asm
	{	
ld.global.cg.u64 %rd2157, [%rd2155];
	}
	// end inline asm
	// begin inline asm
	{	
ld.global.cg.u64 %rd2159, [%rd2157];
	}
	// end inline asm
	// begin inline asm
	{	
ld.global.cg.u64 %rd2161, [%rd2159];
	}
	// end inline asm
	// begin inline asm
	{	
ld.global.cg.u64 %rd2163, [%rd2161];
	}
	// end inline asm
	// begin inline asm
	{	
ld.global.cg.u64 %rd2165, [%rd2163];
	}
	// end inline asm
	// begin inline asm
	{	
ld.global.cg.u64 %rd2167, [%rd2165];
	}
	// end inline asm
	// begin inline asm
	{	
ld.global.cg.u64 %rd2169, [%rd2167];
	}
	// end inline asm
	// begin inline asm
	{	
ld.global.cg.u64 %rd2171, [%rd2169];
	}
	// end inline asm
	// begin inline asm
	{	
ld.global.cg.u64 %rd2173, [%rd2171];
	}
	// end inline asm
	// begin inline asm
	{	
ld.global.cg.u64 %rd2175, [%rd2173];
	}
	// end inline asm
	// begin inline asm
	{	
ld.global.cg.u64 %rd2177, [%rd2175];
	}
	// end inline asm
	// begin inline asm
	{	
ld.global.cg.u64 %rd2179, [%rd2177];
	}
	// end inline asm
	// begin inline asm
	{	
ld.global.cg.u64 %rd2181, [%rd2179];
	}
	// end inline asm
	// begin inline asm
	{	
ld.global.cg.u64 %rd2183, [%rd2181];
	}
	// end inline asm
	// begin inline asm
	{	
ld.global.cg.u64 %rd2185, [%rd2183];
	}
	// end inline asm
	// begin inline asm
	{	
ld.global.cg.u64 %rd2187, [%rd2185];
	}
	// end inline asm
	// begin inline asm
	{	
ld.global.cg.u64 %rd2189, [%rd2187];
	}
	// end inline asm
	// begin inline asm
	{	
ld.global.cg.u64 %rd2191, [%rd2189];
	}
	// end inline asm
	// begin inline asm
	{	
ld.global.cg.u64 %rd2193, [%rd2191];
	}
	// end inline asm
	// begin inline asm
	{	
ld.global.cg.u64 %rd2195, [%rd2193];
	}
	// end inline asm
	// begin inline asm
	{	
ld.global.cg.u64 %rd2197, [%rd2195];
	}
	// end inline asm
	// begin inline asm
	{	
ld.global.cg.u64 %rd2199, [%rd2197];
	}
	// end inline asm
	// begin inline asm
	{	
ld.global.cg.u64 %rd2201, [%rd2199];
	}
	// end inline asm
	// begin inline asm
	{	
ld.global.cg.u64 %rd2203, [%rd2201];
	}
	// end inline asm
	// begin inline asm
	{	
ld.global.cg.u64 %rd2205, [%rd2203];
	}
	// end inline asm
	// begin inline asm
	{	
ld.global.cg.u64 %rd2207, [%rd2205];
	}
	// end inline asm
	// begin inline asm
	{	
ld.global.cg.u64 %rd2209, [%rd2207];
	}
	// end inline asm
	// begin inline asm
	{	
ld.global.cg.u64 %rd2211, [%rd2209];
	}
	// end inline asm
	// begin inline asm
	{	
ld.global.cg.u64 %rd2213, [%rd2211];
	}
	// end inline asm
	// begin inline asm
	{	
ld.global.cg.u64 %rd2215, [%rd2213];
	}
	// end inline asm
	// begin inline asm
	{	
ld.global.cg.u64 %rd2217, [%rd2215];
	}
	// end inline asm
	// begin inline asm
	{	
ld.global.cg.u64 %rd2219, [%rd2217];
	}
	// end inline asm
	// begin inline asm
	{	
ld.global.cg.u64 %rd2221, [%rd2219];
	}
	// end inline asm
	// begin inline asm
	{	
ld.global.cg.u64 %rd2223, [%rd2221];
	}
	// end inline asm
	// begin inline asm
	{	
ld.global.cg.u64 %rd2225, [%rd2223];
	}
	// end inline asm
	// begin inline asm
	{	
ld.global.cg.u64 %rd2227, [%rd2225];
	}
	// end inline asm
	// begin inline asm
	{	
ld.global.cg.u64 %rd2229, [%rd2227];
	}
	// end inline asm
	// begin inline asm
	{	
ld.global.cg.u64 %rd2231, [%rd2229];
	}
	// end inline asm
	// begin inline asm
	{	
ld.global.cg.u64 %rd2233, [%rd2231];
	}
	// end inline asm
	// begin inline asm
	{	
ld.global.cg.u64 %rd2235, [%rd2233];
	}
	// end inline asm
	// begin inline asm
	{	
ld.global.cg.u64 %rd2237, [%rd2235];
	}
	// end inline asm
	// begin inline asm
	{	
ld.global.cg.u64 %rd2239, [%rd2237];
	}
	// end inline asm
	// begin inline asm
	{	
ld.global.cg.u64 %rd2241, [%rd2239];
	}
	// end inline asm
	// begin inline asm
	{	
ld.global.cg.u64 %rd2243, [%rd2241];
	}
	// end inline asm
	// begin inline asm
	{	
ld.global.cg.u64 %rd2245, [%rd2243];
	}
	// end inline asm
	// begin inline asm
	{	
ld.global.cg.u64 %rd2247, [%rd2245];
	}
	// end inline asm
	// begin inline asm
	{	
ld.global.cg.u64 %rd2249, [%rd2247];
	}
	// end inline asm
	// begin inline asm
	{	
ld.global.cg.u64 %rd2251, [%rd2249];
	}
	// end inline asm
	// begin inline asm
	{	
ld.global.cg.u64 %rd2253, [%rd2251];
	}
	// end inline asm
	// begin inline asm
	{	
ld.global.cg.u64 %rd2255, [%rd2253];
	}
	// end inline asm
	// begin inline asm
	{	
ld.global.cg.u64 %rd2257, [%rd2255];
	}
	// end inline asm
	// begin inline asm
	{	
ld.global.cg.u64 %rd2259, [%rd2257];
	}
	// end inline asm
	// begin inline asm
	{	
ld.global.cg.u64 %rd2261, [%rd2259];
	}
	// end inline asm
	// begin inline asm
	{	
ld.global.cg.u64 %rd2263, [%rd2261];
	}
	// end inline asm
	// begin inline asm
	{	
ld.global.cg.u64 %rd2265, [%rd2263];
	}
	// end inline asm
	// begin inline asm
	{	
ld.global.cg.u64 %rd2267, [%rd2265];
	}
	// end inline asm
	// begin inline asm
	{	
ld.global.cg.u64 %rd2269, [%rd2267];
	}
	// end inline asm
	// begin inline asm
	{	
ld.global.cg.u64 %rd2271, [%rd2269];
	}
	// end inline asm
	// begin inline asm
	{	
ld.global.cg.u64 %rd2273, [%rd2271];
	}
	// end inline asm
	// begin inline asm
	{	
ld.global.cg.u64 %rd2275, [%rd2273];
	}
	// end inline asm
	// begin inline asm
	{	
ld.global.cg.u64 %rd2277, [%rd2275];
	}
	// end inline asm
	// begin inline asm
	{	
ld.global.cg.u64 %rd2279, [%rd2277];
	}
	// end inline asm
	// begin inline asm
	{	
ld.global.cg.u64 %rd2281, [%rd2279];
	}
	// end inline asm
	// begin inline asm
	{	
ld.global.cg.u64 %rd2283, [%rd2281];
	}
	// end inline asm
	// begin inline asm
	{	
ld.global.cg.u64 %rd2285, [%rd2283];
	}
	// end inline asm
	// begin inline asm
	{	
ld.global.cg.u64 %rd2287, [%rd2285];
	}
	// end inline asm
	// begin inline asm
	{	
ld.global.cg.u64 %rd2289, [%rd2287];
	}
	// end inline asm
	// begin inline asm
	{	
ld.global.cg.u64 %rd2291, [%rd2289];
	}
	// end inline asm
	// begin inline asm
	{	
ld.global.cg.u64 %rd2293, [%rd2291];
	}
	// end inline asm
	// begin inline asm
	{	
ld.global.cg.u64 %rd2295, [%rd2293];
	}
	// end inline asm
	// begin inline asm
	{	
ld.global.cg.u64 %rd2297, [%rd2295];
	}
	// end inline asm
	// begin inline asm
	{	
ld.global.cg.u64 %rd2299, [%rd2297];
	}
	// end inline asm
	// begin inline asm
	{	
ld.global.cg.u64 %rd2301, [%rd2299];
	}
	// end inline asm
	// begin inline asm
	{	
ld.global.cg.u64 %rd2303, [%rd2301];
	}
	// end inline asm
	// begin inline asm
	{	
ld.global.cg.u64 %rd2305, [%rd2303];
	}
	// end inline asm
	// begin inline asm
	{	
ld.global.cg.u64 %rd2307, [%rd2305];
	}
	// end inline asm
	// begin inline asm
	{	
ld.global.cg.u64 %rd2309, [%rd2307];
	}
	// end inline asm
	// begin inline asm
	{	
ld.global.cg.u64 %rd2311, [%rd2309];
	}
	// end inline asm
	// begin inline asm
	{	
ld.global.cg.u64 %rd2313, [%rd2311];
	}
	// end inline asm
	// begin inline asm
	{	
ld.global.cg.u64 %rd2315, [%rd2313];
	}
	// end inline asm
	// begin inline asm
	{	
ld.global.cg.u64 %rd2317, [%rd2315];
	}
	// end inline asm
	// begin inline asm
	{	
ld.global.cg.u64 %rd2319, [%rd2317];
	}
	// end inline asm
	// begin inline asm
	{	
ld.global.cg.u64 %rd2321, [%rd2319];
	}
	// end inline asm
	// begin inline asm
	{	
ld.global.cg.u64 %rd2323, [%rd2321];
	}
	// end inline asm
	// begin inline asm
	{	
ld.global.cg.u64 %rd2325, [%rd2323];
	}
	// end inline asm
	// begin inline asm
	{	
ld.global.cg.u64 %rd2327, [%rd2325];
	}
	// end inline asm
	// begin inline asm
	{	
ld.global.cg.u64 %rd2329, [%rd2327];
	}
	// end inline asm
	// begin inline asm
	{	
ld.global.cg.u64 %rd2331, [%rd2329];
	}
	// end inline asm
	// begin inline asm
	{	
ld.global.cg.u64 %rd2333, [%rd2331];
	}
	// end inline asm
	// begin inline asm
	{	
ld.global.cg.u64 %rd2335, [%rd2333];
	}
	// end inline asm
	// begin inline asm
	{	
ld.global.cg.u64 %rd2337, [%rd2335];
	}
	// end inline asm
	// begin inline asm
	{	
ld.global.cg.u64 %rd2339, [%rd2337];
	}
	// end inline asm
	// begin inline asm
	{	
ld.global.cg.u64 %rd2341, [%rd2339];
	}
	// end inline asm
	// begin inline asm
	{	
ld.global.cg.u64 %rd2343, [%rd2341];
	}
	// end inline asm
	// begin inline asm
	{	
ld.global.cg.u64 %rd2345, [%rd2343];
	}
	// end inline asm
	// begin inline asm
	{	
ld.global.cg.u64 %rd2347, [%rd2345];
	}
	// end inline asm
	// begin inline asm
	{	
ld.global.cg.u64 %rd2349, [%rd2347];
	}
	// end inline asm
	// begin inline asm
	{	
ld.global.cg.u64 %rd2351, [%rd2349];
	}
	// end inline asm
	// begin inline asm
	{	
ld.global.cg.u64 %rd2353, [%rd2351];
	}
	// end inline asm
	// begin inline asm
	{	
ld.global.cg.u64 %rd2355, [%rd2353];
	}
	// end inline asm
	// begin inline asm
	{	
ld.global.cg.u64 %rd2357, [%rd2355];
	}
	// end inline asm
	// begin inline asm
	{	
ld.global.cg.u64 %rd2359, [%rd2357];
	}
	// end inline asm
	// begin inline asm
	{	
ld.global.cg.u64 %rd2361, [%rd2359];
	}
	// end inline asm
	// begin inline asm
	{	
ld.global.cg.u64 %rd2363, [%rd2361];
	}
	// end inline asm
	// begin inline asm
	{	
ld.global.cg.u64 %rd2365, [%rd2363];
	}
	// end inline asm
	// begin inline asm
	{	
ld.global.cg.u64 %rd2367, [%rd2365];
	}
	// end inline asm
	// begin inline asm
	{	
ld.global.cg.u64 %rd2369, [%rd2367];
	}
	// end inline asm
	// begin inline asm
	{	
ld.global.cg.u64 %rd2371, [%rd2369];
	}
	// end inline asm
	// begin inline asm
	{	
ld.global.cg.u64 %rd2373, [%rd2371];
	}
	// end inline asm
	// begin inline asm
	{	
ld.global.cg.u64 %rd2375, [%rd2373];
	}
	// end inline asm
	// begin inline asm
	{	
ld.global.cg.u64 %rd2377, [%rd2375];
	}
	// end inline asm
	// begin inline asm
	{	
ld.global.cg.u64 %rd2379, [%rd2377];
	}
	// end inline asm
	// begin inline asm
	{	
ld.global.cg.u64 %rd2381, [%rd2379];
	}
	// end inline asm
	// begin inline asm
	{	
ld.global.cg.u64 %rd2383, [%rd2381];
	}
	// end inline asm
	// begin inline asm
	{	
ld.global.cg.u64 %rd2385, [%rd2383];
	}
	// end inline asm
	// begin inline asm
	{	
ld.global.cg.u64 %rd2387, [%rd2385];
	}
	// end inline asm
	// begin inline asm
	{	
ld.global.cg.u64 %rd2389, [%rd2387];
	}
	// end inline asm
	// begin inline asm
	{	
ld.global.cg.u64 %rd2391, [%rd2389];
	}
	// end inline asm
	// begin inline asm
	{	
ld.global.cg.u64 %rd2393, [%rd2391];
	}
	// end inline asm
	// begin inline asm
	{	
ld.global.cg.u64 %rd2395, [%rd2393];
	}
	// end inline asm
	// begin inline asm
	{	
ld.global.cg.u64 %rd2397, [%rd2395];
	}
	// end inline asm
	// begin inline asm
	{	
ld.global.cg.u64 %rd2399, [%rd2397];
	}
	// end inline asm
	// begin inline asm
	{	
ld.global.cg.u64 %rd2401, [%rd2399];
	}
	// end inline asm
	// begin inline asm
	{	
ld.global.cg.u64 %rd2403, [%rd2401];
	}
	// end inline asm
	// begin inline asm
	{	
ld.global.cg.u64 %rd2405, [%rd2403];
	}
	// end inline asm
	// begin inline asm
	{	
ld.global.cg.u64 %rd2407, [%rd2405];
	}
	// end inline asm
	// begin inline asm
	{	
ld.global.cg.u64 %rd2409, [%rd2407];
	}
	// end inline asm
	// begin inline asm
	{	
ld.global.cg.u64 %rd2411, [%rd2409];
	}
	// end inline asm
	// begin inline asm
	{	
ld.global.cg.u64 %rd2413, [%rd2411];
	}
	// end inline asm
	// begin inline asm
	{	
ld.global.cg.u64 %rd2415, [%rd2413];
	}
	// end inline asm
	// begin inline asm
	{	
ld.global.cg.u64 %rd2417, [%rd2415];
	}
	// end inline asm
	// begin inline asm
	{	
ld.global.cg.u64 %rd2419, [%rd2417];
	}
	// end inline asm
	// begin inline asm
	{	
ld.global.cg.u64 %rd2421, [%rd2419];
	}
	// end inline asm
	// begin inline asm
	{	
ld.global.cg.u64 %rd2423, [%rd2421];
	}
	// end inline asm
	// begin inline asm
	{	
ld.global.cg.u64 %rd2425, [%rd2423];
	}
	// end inline asm
	// begin inline asm
	{	
ld.global.cg.u64 %rd2427, [%rd2425];
	}
	// end inline asm
	// begin inline asm
	{	
ld.global.cg.u64 %rd2429, [%rd2427];
	}
	// end inline asm
	// begin inline asm
	{	
ld.global.cg.u64 %rd2431, [%rd2429];
	}
	// end inline asm
	// begin inline asm
	{	
ld.global.cg.u64 %rd2433, [%rd2431];
	}
	// end inline asm
	// begin inline asm
	{	
ld.global.cg.u64 %rd2435, [%rd2433];
	}
	// end inline asm
	// begin inline asm
	{	
ld.global.cg.u64 %rd2437, [%rd2435];
	}
	// end inline asm
	// begin inline asm
	{	
ld.global.cg.u64 %rd2439, [%rd2437];
	}
	// end inline asm
	// begin inline asm
	{	
ld.global.cg.u64 %rd2441, [%rd2439];
	}
	// end inline asm
	// begin inline asm
	{	
ld.global.cg.u64 %rd2443, [%rd2441];
	}
	// end inline asm
	// begin inline asm
	{	
ld.global.cg.u64 %rd2445, [%rd2443];
	}
	// end inline asm
	// begin inline asm
	{	
ld.global.cg.u64 %rd2447, [%rd2445];
	}
	// end inline asm
	// begin inline asm
	{	
ld.global.cg.u64 %rd2449, [%rd2447];
	}
	// end inline asm
	// begin inline asm
	{	
ld.global.cg.u64 %rd2451, [%rd2449];
	}
	// end inline asm
	// begin inline asm
	{	
ld.global.cg.u64 %rd2453, [%rd2451];
	}
	// end inline asm
	// begin inline asm
	{	
ld.global.cg.u64 %rd2455, [%rd2453];
	}
	// end inline asm
	// begin inline asm
	{	
ld.global.cg.u64 %rd2457, [%rd2455];
	}
	// end inline asm
	// begin inline asm
	{	
ld.global.cg.u64 %rd2459, [%rd2457];
	}
	// end inline asm
	// begin inline asm
	{	
ld.global.cg.u64 %rd2461, [%rd2459];
	}
	// end inline asm
	// begin inline asm
	{	
ld.global.cg.u64 %rd2463, [%rd2461];
	}
	// end inline asm
	// begin inline asm
	{	
ld.global.cg.u64 %rd2465, [%rd2463];
	}
	// end inline asm
	// begin inline asm
	{	
ld.global.cg.u64 %rd2467, [%rd2465];
	}
	// end inline asm
	// begin inline asm
	{	
ld.global.cg.u64 %rd2469, [%rd2467];
	}
	// end inline asm
	// begin inline asm
	{	
ld.global.cg.u64 %rd2471, [%rd2469];
	}
	// end inline asm
	// begin inline asm
	{	
ld.global.cg.u64 %rd2473, [%rd2471];
	}
	// end inline asm
	// begin inline asm
	{	
ld.global.cg.u64 %rd2475, [%rd2473];
	}
	// end inline asm
	// begin inline asm
	{	
ld.global.cg.u64 %rd2477, [%rd2475];
	}
	// end inline asm
	// begin inline asm
	{	
ld.global.cg.u64 %rd2479, [%rd2477];
	}
	// end inline asm
	// begin inline asm
	{	
ld.global.cg.u64 %rd2481, [%rd2479];
	}
	// end inline asm
	// begin inline asm
	{	
ld.global.cg.u64 %rd2483, [%rd2481];
	}
	// end inline asm
	// begin inline asm
	{	
ld.global.cg.u64 %rd2485, [%rd2483];
	}
	// end inline asm
	// begin inline asm
	{	
ld.global.cg.u64 %rd2487, [%rd2485];
	}
	// end inline asm
	// begin inline asm
	{	
ld.global.cg.u64 %rd2489, [%rd2487];
	}
	// end inline asm
	// begin inline asm
	{	
ld.global.cg.u64 %rd2491, [%rd2489];
	}
	// end inline asm
	// begin inline asm
	{	
ld.global.cg.u64 %rd2493, [%rd2491];
	}
	// end inline asm
	// begin inline asm
	{	
ld.global.cg.u64 %rd2495, [%rd2493];
	}
	// end inline asm
	// begin inline asm
	{	
ld.global.cg.u64 %rd2497, [%rd2495];
	}
	// end inline asm
	// begin inline asm
	{	
ld.global.cg.u64 %rd2499, [%rd2497];
	}
	// end inline asm
	// begin inline asm
	{	
ld.global.cg.u64 %rd2501, [%rd2499];
	}
	// end inline asm
	// begin inline asm
	{	
ld.global.cg.u64 %rd2503, [%rd2501];
	}
	// end inline asm
	// begin inline asm
	{	
ld.global.cg.u64 %rd2505, [%rd2503];
	}
	// end inline asm
	// begin inline asm
	{	
ld.global.cg.u64 %rd2507, [%rd2505];
	}
	// end inline asm
	// begin inline asm
	{	
ld.global.cg.u64 %rd2509, [%rd2507];
	}
	// end inline asm
	// begin inline asm
	{	
ld.global.cg.u64 %rd2511, [%rd2509];
	}
	// end inline asm
	// begin inline asm
	{	
ld.global.cg.u64 %rd2513, [%rd2511];
	}
	// end inline asm
	// begin inline asm
	{	
ld.global.cg.u64 %rd2515, [%rd2513];
	}
	// end inline asm
	// begin inline asm
	{	
ld.global.cg.u64 %rd2517, [%rd2515];
	}
	// end inline asm
	// begin inline asm
	{	
ld.global.cg.u64 %rd2519, [%rd2517];
	}
	// end inline asm
	// begin inline asm
	{	
ld.global.cg.u64 %rd2521, [%rd2519];
	}
	// end inline asm
	// begin inline asm
	{	
ld.global.cg.u64 %rd2523, [%rd2521];
	}
	// end inline asm
	// begin inline asm
	{	
ld.global.cg.u64 %rd2525, [%rd2523];
	}
	// end inline asm
	// begin inline asm
	{	
ld.global.cg.u64 %rd2527, [%rd2525];
	}
	// end inline asm
	// begin inline asm
	{	
ld.global.cg.u64 %rd2529, [%rd2527];
	}
	// end inline asm
	// begin inline asm
	{	
ld.global.cg.u64 %rd2531, [%rd2529];
	}
	// end inline asm
	// begin inline asm
	{	
ld.global.cg.u64 %rd2533, [%rd2531];
	}
	// end inline asm
	// begin inline asm
	{	
ld.global.cg.u64 %rd2535, [%rd2533];
	}
	// end inline asm
	// begin inline asm
	{	
ld.global.cg.u64 %rd2537, [%rd2535];
	}
	// end inline asm
	// begin inline asm
	{	
ld.global.cg.u64 %rd2539, [%rd2537];
	}
	// end inline asm
	// begin inline asm
	{	
ld.global.cg.u64 %rd2541, [%rd2539];
	}
	// end inline asm
	// begin inline asm
	{	
ld.global.cg.u64 %rd2543, [%rd2541];
	}
	// end inline asm
	// begin inline asm
	{	
ld.global.cg.u64 %rd2545, [%rd2543];
	}
	// end inline asm
	// begin inline asm
	{	
ld.global.cg.u64 %rd2547, [%rd2545];
	}
	// end inline asm
	// begin inline asm
	{	
ld.global.cg.u64 %rd2549, [%rd2547];
	}
	// end inline asm
	// begin inline asm
	{	
ld.global.cg.u64 %rd2551, [%rd2549];
	}
	// end inline asm
	// begin inline asm
	{	
ld.global.cg.u64 %rd2553, [%rd2551];
	}
	// end inline asm
	// begin inline asm
	{	
ld.global.cg.u64 %rd2555, [%rd2553];
	}
	// end inline asm
	// begin inline asm
	{	
ld.global.cg.u64 %rd2557, [%rd2555];
	}
	// end inline asm
	// begin inline asm
	{	
ld.global.cg.u64 %rd2559, [%rd2557];
	}
	// end inline asm
	// begin inline asm
	{	
ld.global.cg.u64 %rd2561, [%rd2559];
	}
	// end inline asm
	// begin inline asm
	{	
ld.global.cg.u64 %rd2563, [%rd2561];
	}
	// end inline asm
	// begin inline asm
	{	
ld.global.cg.u64 %rd2565, [%rd2563];
	}
	// end inline asm
	// begin inline asm
	{	
ld.global.cg.u64 %rd2567, [%rd2565];
	}
	// end inline asm
	// begin inline asm
	{	
ld.global.cg.u64 %rd2569, [%rd2567];
	}
	// end inline asm
	// begin inline asm
	{	
ld.global.cg.u64 %rd2571, [%rd2569];
	}
	// end inline asm
	// begin inline asm
	{	
ld.global.cg.u64 %rd2573, [%rd2571];
	}
	// end inline asm
	// begin inline asm
	{	
ld.global.cg.u64 %rd2575, [%rd2573];
	}
	// end inline asm
	// begin inline asm
	{	
ld.global.cg.u64 %rd2577, [%rd2575];
	}
	// end inline asm
	// begin inline asm
	{	
ld.global.cg.u64 %rd2579, [%rd2577];
	}
	// end inline asm
	// begin inline asm
	{	
ld.global.cg.u64 %rd2581, [%rd2579];
	}
	// end inline asm
	// begin inline asm
	{	
ld.global.cg.u64 %rd2583, [%rd2581];
	}
	// end inline asm
	// begin inline asm
	{	
ld.global.cg.u64 %rd2585, [%rd2583];
	}
	// end inline asm
	// begin inline asm
	{	
ld.global.cg.u64 %rd2587, [%rd2585];
	}
	// end inline asm
	// begin inline asm
	{	
ld.global.cg.u64 %rd2589, [%rd2587];
	}
	// end inline asm
	// begin inline asm
	{	
ld.global.cg.u64 %rd2591, [%rd2589];
	}
	// end inline asm
	// begin inline asm
	{	
ld.global.cg.u64 %rd2593, [%rd2591];
	}
	// end inline asm
	// begin inline asm
	{	
ld.global.cg.u64 %rd2595, [%rd2593];
	}
	// end inline asm
	// begin inline asm
	{	
ld.global.cg.u64 %rd2597, [%rd2595];
	}
	// end inline asm
	// begin inline asm
	{	
ld.global.cg.u64 %rd2599, [%rd2597];
	}
	// end inline asm
	// begin inline asm
	{	
ld.global.cg.u64 %rd2601, [%rd2599];
	}
	// end inline asm
	// begin inline asm
	{	
ld.global.cg.u64 %rd2603, [%rd2601];
	}
	// end inline asm
	// begin inline asm
	{	
ld.global.cg.u64 %rd2605, [%rd2603];
	}
	// end inline asm
	// begin inline asm
	{	
ld.global.cg.u64 %rd2607, [%rd2605];
	}
	// end inline asm
	// begin inline asm
	{	
ld.global.cg.u64 %rd2609, [%rd2607];
	}
	// end inline asm
	// begin inline asm
	{	
ld.global.cg.u64 %rd2611, [%rd2609];
	}
	// end inline asm
	// begin inline asm
	{	
ld.global.cg.u64 %rd2613, [%rd2611];
	}
	// end inline asm
	// begin inline asm
	{	
ld.global.cg.u64 %rd2615, [%rd2613];
	}
	// end inline asm
	// begin inline asm
	{	
ld.global.cg.u64 %rd2617, [%rd2615];
	}
	// end inline asm
	// begin inline asm
	{	
ld.global.cg.u64 %rd2619, [%rd2617];
	}
	// end inline asm
	// begin inline asm
	{	
ld.global.cg.u64 %rd2621, [%rd2619];
	}
	// end inline asm
	// begin inline asm
	{	
ld.global.cg.u64 %rd2623, [%rd2621];
	}
	// end inline asm
	// begin inline asm
	{	
ld.global.cg.u64 %rd2625, [%rd2623];
	}
	// end inline asm
	// begin inline asm
	{	
ld.global.cg.u64 %rd2627, [%rd2625];
	}
	// end inline asm
	// begin inline asm
	{	
ld.global.cg.u64 %rd2629, [%rd2627];
	}
	// end inline asm
	// begin inline asm
	{	
ld.global.cg.u64 %rd2631, [%rd2629];
	}
	// end inline asm
	// begin inline asm
	{	
ld.global.cg.u64 %rd2633, [%rd2631];
	}
	// end inline asm
	// begin inline asm
	{	
ld.global.cg.u64 %rd2635, [%rd2633];
	}
	// end inline asm
	// begin inline asm
	{	
ld.global.cg.u64 %rd2637, [%rd2635];
	}
	// end inline asm
	// begin inline asm
	{	
ld.global.cg.u64 %rd2639, [%rd2637];
	}
	// end inline asm
	// begin inline asm
	{	
ld.global.cg.u64 %rd2641, [%rd2639];
	}
	// end inline asm
	// begin inline asm
	{	
ld.global.cg.u64 %rd2643, [%rd2641];
	}
	// end inline asm
	// begin inline asm
	{	
ld.global.cg.u64 %rd2645, [%rd2643];
	}
	// end inline asm
	// begin inline asm
	{	
ld.global.cg.u64 %rd2647, [%rd2645];
	}
	// end inline asm
	// begin inline asm
	{	
ld.global.cg.u64 %rd2649, [%rd2647];
	}
	// end inline asm
	// begin inline asm
	{	
ld.global.cg.u64 %rd2651, [%rd2649];
	}
	// end inline asm
	// begin inline asm
	{	
ld.global.cg.u64 %rd2653, [%rd2651];
	}
	// end inline asm
	// begin inline asm
	{	
ld.global.cg.u64 %rd2655, [%rd2653];
	}
	// end inline asm
	// begin inline asm
	{	
ld.global.cg.u64 %rd2657, [%rd2655];
	}
	// end inline asm
	// begin inline asm
	{	
ld.global.cg.u64 %rd2659, [%rd2657];
	}
	// end inline asm
	// begin inline asm
	{	
ld.global.cg.u64 %rd2661, [%rd2659];
	}
	// end inline asm
	// begin inline asm
	{	
ld.global.cg.u64 %rd2663, [%rd2661];
	}
	// end inline asm
	// begin inline asm
	{	
ld.global.cg.u64 %rd2665, [%rd2663];
	}
	// end inline asm
	// begin inline asm
	{	
ld.global.cg.u64 %rd2667, [%rd2665];
	}
	// end inline asm
	// begin inline asm
	{	
ld.global.cg.u64 %rd2669, [%rd2667];
	}
	// end inline asm
	// begin inline asm
	{	
ld.global.cg.u64 %rd2671, [%rd2669];
	}
	// end inline asm
	// begin inline asm
	{	
ld.global.cg.u64 %rd2673, [%rd2671];
	}
	// end inline asm
	// begin inline asm
	{	
ld.global.cg.u64 %rd2675, [%rd2673];
	}
	// end inline asm
	// begin inline asm
	{	
ld.global.cg.u64 %rd2677, [%rd2675];
	}
	// end inline asm
	// begin inline asm
	{	
ld.global.cg.u64 %rd2679, [%rd2677];
	}
	// end inline asm
	// begin inline asm
	{	
ld.global.cg.u64 %rd2681, [%rd2679];
	}
	// end inline asm
	// begin inline asm
	{	
ld.global.cg.u64 %rd2683, [%rd2681];
	}
	// end inline asm
	// begin inline asm
	{	
ld.global.cg.u64 %rd2685, [%rd2683];
	}
	// end inline asm
	// begin inline asm
	{	
ld.global.cg.u64 %rd2687, [%rd2685];
	}
	// end inline asm
	// begin inline asm
	{	
ld.global.cg.u64 %rd2689, [%rd2687];
	}
	// end inline asm
	// begin inline asm
	{	
ld.global.cg.u64 %rd2691, [%rd2689];
	}
	// end inline asm
	// begin inline asm
	{	
ld.global.cg.u64 %rd2693, [%rd2691];
	}
	// end inline asm
	// begin inline asm
	{	
ld.global.cg.u64 %rd2695, [%rd2693];
	}
	// end inline asm
	// begin inline asm
	{	
ld.global.cg.u64 %rd2697, [%rd2695];
	}
	// end inline asm
	// begin inline asm
	{	
ld.global.cg.u64 %rd2699, [%rd2697];
	}
	// end inline asm
	// begin inline asm
	{	
ld.global.cg.u64 %rd2701, [%rd2699];
	}
	// end inline asm
	// begin inline asm
	{	
ld.global.cg.u64 %rd2703, [%rd2701];
	}
	// end inline asm
	// begin inline asm
	{	
ld.global.cg.u64 %rd2705, [%rd2703];
	}
	// end inline asm
	// begin inline asm
	{	
ld.global.cg.u64 %rd2707, [%rd2705];
	}
	// end inline asm
	// begin inline asm
	{	
ld.global.cg.u64 %rd2709, [%rd2707];
	}
	// end inline asm
	// begin inline asm
	{	
ld.global.cg.u64 %rd2711, [%rd2709];
	}
	// end inline asm
	// begin inline asm
	{	
ld.global.cg.u64 %rd2713, [%rd2711];
	}
	// end inline asm
	// begin inline asm
	{	
ld.global.cg.u64 %rd2715, [%rd2713];
	}
	// end inline asm
	// begin inline asm
	{	
ld.global.cg.u64 %rd2717, [%rd2715];
	}
	// end inline asm
	// begin inline asm
	{	
ld.global.cg.u64 %rd2719, [%rd2717];
	}
	// end inline asm
	// begin inline asm
	{	
ld.global.cg.u64 %rd2721, [%rd2719];
	}
	// end inline asm
	// begin inline asm
	{	
ld.global.cg.u64 %rd2723, [%rd2721];
	}
	// end inline asm
	// begin inline asm
	{	
ld.global.cg.u64 %rd2725, [%rd2723];
	}
	// end inline asm
	// begin inline asm
	{	
ld.global.cg.u64 %rd2727, [%rd2725];
	}
	// end inline asm
	// begin inline asm
	{	
ld.global.cg.u64 %rd2729, [%rd2727];
	}
	// end inline asm
	// begin inline asm
	{	
ld.global.cg.u64 %rd2731, [%rd2729];
	}
	// end inline asm
	// begin inline asm
	{	
ld.global.cg.u64 %rd2733, [%rd2731];
	}
	// end inline asm
	// begin inline asm
	{	
ld.global.cg.u64 %rd2735, [%rd2733];
	}
	// end inline asm
	// begin inline asm
	{	
ld.global.cg.u64 %rd2737, [%rd2735];
	}
	// end inline asm
	// begin inline asm
	{	
ld.global.cg.u64 %rd2739, [%rd2737];
	}
	// end inline asm
	// begin inline asm
	{	
ld.global.cg.u64 %rd2741, [%rd2739];
	}
	// end inline asm
	// begin inline asm
	{	
ld.global.cg.u64 %rd2743, [%rd2741];
	}
	// end inline asm
	// begin inline asm
	{	
ld.global.cg.u64 %rd2745, [%rd2743];
	}
	// end inline asm
	// begin inline asm
	{	
ld.global.cg.u64 %rd2747, [%rd2745];
	}
	// end inline asm
	// begin inline asm
	{	
ld.global.cg.u64 %rd2749, [%rd2747];
	}
	// end inline asm
	// begin inline asm
	{	
ld.global.cg.u64 %rd2751, [%rd2749];
	}
	// end inline asm
	// begin inline asm
	{	
ld.global.cg.u64 %rd2753, [%rd2751];
	}
	// end inline asm
	// begin inline asm
	{	
ld.global.cg.u64 %rd2755, [%rd2753];
	}
	// end inline asm
	// begin inline asm
	{	
ld.global.cg.u64 %rd2757, [%rd2755];
	}
	// end inline asm
	// begin inline asm
	{	
ld.global.cg.u64 %rd2759, [%rd2757];
	}
	// end inline asm
	// begin inline asm
	{	
ld.global.cg.u64 %rd2761, [%rd2759];
	}
	// end inline asm
	// begin inline asm
	{	
ld.global.cg.u64 %rd2763, [%rd2761];
	}
	// end inline asm
	// begin inline asm
	{	
ld.global.cg.u64 %rd2765, [%rd2763];
	}
	// end inline asm
	// begin inline asm
	{	
ld.global.cg.u64 %rd2767, [%rd2765];
	}
	// end inline asm
	// begin inline asm
	{	
ld.global.cg.u64 %rd2769, [%rd2767];
	}
	// end inline asm
	// begin inline asm
	{	
ld.global.cg.u64 %rd2771, [%rd2769];
	}
	// end inline asm
	// begin inline asm
	{	
ld.global.cg.u64 %rd2773, [%rd2771];
	}
	// end inline asm
	// begin inline asm
	{	
ld.global.cg.u64 %rd2775, [%rd2773];
	}
	// end inline asm
	// begin inline asm
	{	
ld.global.cg.u64 %rd2777, [%rd2775];
	}
	// end inline asm
	// begin inline asm
	{	
ld.global.cg.u64 %rd2779, [%rd2777];
	}
	// end inline asm
	// begin inline asm
	{	
ld.global.cg.u64 %rd2781, [%rd2779];
	}
	// end inline asm
	// begin inline asm
	{	
ld.global.cg.u64 %rd2783, [%rd2781];
	}
	// end inline asm
	// begin inline asm
	{	
ld.global.cg.u64 %rd2785, [%rd2783];
	}
	// end inline asm
	// begin inline asm
	{	
ld.global.cg.u64 %rd2787, [%rd2785];
	}
	// end inline asm
	// begin inline asm
	{	
ld.global.cg.u64 %rd2789, [%rd2787];
	}
	// end inline asm
	// begin inline asm
	{	
ld.global.cg.u64 %rd2791, [%rd2789];
	}
	// end inline asm
	// begin inline asm
	{	
ld.global.cg.u64 %rd2793, [%rd2791];
	}
	// end inline asm
	// begin inline asm
	{	
ld.global.cg.u64 %rd2795, [%rd2793];
	}
	// end inline asm
	// begin inline asm
	{	
ld.global.cg.u64 %rd2797, [%rd2795];
	}
	// end inline asm
	// begin inline asm
	{	
ld.global.cg.u64 %rd2799, [%rd2797];
	}
	// end inline asm
	// begin inline asm
	{	
ld.global.cg.u64 %rd2801, [%rd2799];
	}
	// end inline asm
	// begin inline asm
	{	
ld.global.cg.u64 %rd2803, [%rd2801];
	}
	// end inline asm
	// begin inline asm
	{	
ld.global.cg.u64 %rd2805, [%rd2803];
	}
	// end inline asm
	// begin inline asm
	{	
ld.global.cg.u64 %rd2807, [%rd2805];
	}
	// end inline asm
	// begin inline asm
	{	
ld.global.cg.u64 %rd2809, [%rd2807];
	}
	// end inline asm
	// begin inline asm
	{	
ld.global.cg.u64 %rd2811, [%rd2809];
	}
	// end inline asm
	// begin inline asm
	{	
ld.global.cg.u64 %rd2813, [%rd2811];
	}
	// end inline asm
	// begin inline asm
	{	
ld.global.cg.u64 %rd2815, [%rd2813];
	}
	// end inline asm
	// begin inline asm
	{	
ld.global.cg.u64 %rd2817, [%rd2815];
	}
	// end inline asm
	// begin inline asm
	{	
ld.global.cg.u64 %rd2819, [%rd2817];
	}
	// end inline asm
	// begin inline asm
	{	
ld.global.cg.u64 %rd2821, [%rd2819];
	}
	// end inline asm
	// begin inline asm
	{	
ld.global.cg.u64 %rd2823, [%rd2821];
	}
	// end inline asm
	// begin inline asm
	{	
ld.global.cg.u64 %rd2825, [%rd2823];
	}
	// end inline asm
	// begin inline asm
	{	
ld.global.cg.u64 %rd2827, [%rd2825];
	}
	// end inline asm
	// begin inline asm
	{	
ld.global.cg.u64 %rd2829, [%rd2827];
	}
	// end inline asm
	// begin inline asm
	{	
ld.global.cg.u64 %rd2831, [%rd2829];
	}
	// end inline asm
	// begin inline asm
	{	
ld.global.cg.u64 %rd2833, [%rd2831];
	}
	// end inline asm
	// begin inline asm
	{	
ld.global.cg.u64 %rd2835, [%rd2833];
	}
	// end inline asm
	// begin inline asm
	{	
ld.global.cg.u64 %rd2837, [%rd2835];
	}
	// end inline asm
	// begin inline asm
	{	
ld.global.cg.u64 %rd2839, [%rd2837];
	}
	// end inline asm
	// begin inline asm
	{	
ld.global.cg.u64 %rd2841, [%rd2839];
	}
	// end inline asm
	// begin inline asm
	{	
ld.global.cg.u64 %rd2843, [%rd2841];
	}
	// end inline asm
	// begin inline asm
	{	
ld.global.cg.u64 %rd2845, [%rd2843];
	}
	// end inline asm
	// begin inline asm
	{	
ld.global.cg.u64 %rd2847, [%rd2845];
	}
	// end inline asm
	// begin inline asm
	{	
ld.global.cg.u64 %rd2849, [%rd2847];
	}
	// end inline asm
	// begin inline asm
	{	
ld.global.cg.u64 %rd2851, [%rd2849];
	}
	// end inline asm
	// begin inline asm
	{	
ld.global.cg.u64 %rd2853, [%rd2851];
	}
	// end inline asm
	// begin inline asm
	{	
ld.global.cg.u64 %rd2855, [%rd2853];
	}
	// end inline asm
	// begin inline asm
	{	
ld.global.cg.u64 %rd2857, [%rd2855];
	}
	// end inline asm
	// begin inline asm
	{	
ld.global.cg.u64 %rd2859, [%rd2857];
	}
	// end inline asm
	// begin inline asm
	{	
ld.global.cg.u64 %rd2861, [%rd2859];
	}
	// end inline asm
	// begin inline asm
	{	
ld.global.cg.u64 %rd2863, [%rd2861];
	}
	// end inline asm
	// begin inline asm
	{	
ld.global.cg.u64 %rd2865, [%rd2863];
	}
	// end inline asm
	// begin inline asm
	{	
ld.global.cg.u64 %rd2867, [%rd2865];
	}
	// end inline asm
	// begin inline asm
	{	
ld.global.cg.u64 %rd2869, [%rd2867];
	}
	// end inline asm
	// begin inline asm
	{	
ld.global.cg.u64 %rd2871, [%rd2869];
	}
	// end inline asm
	// begin inline asm
	{	
ld.global.cg.u64 %rd2873, [%rd2871];
	}
	// end inline asm
	// begin inline asm
	{	
ld.global.cg.u64 %rd2875, [%rd2873];
	}
	// end inline asm
	// begin inline asm
	{	
ld.global.cg.u64 %rd2877, [%rd2875];
	}
	// end inline asm
	// begin inline asm
	{	
ld.global.cg.u64 %rd2879, [%rd2877];
	}
	// end inline asm
	// begin inline asm
	{	
ld.global.cg.u64 %rd2881, [%rd2879];
	}
	// end inline asm
	// begin inline asm
	{	
ld.global.cg.u64 %rd2883, [%rd2881];
	}
	// end inline asm
	// begin inline asm
	{	
ld.global.cg.u64 %rd2885, [%rd2883];
	}
	// end inline asm
	// begin inline asm
	{	
ld.global.cg.u64 %rd2887, [%rd2885];
	}
	// end inline asm
	// begin inline asm
	{	
ld.global.cg.u64 %rd2889, [%rd2887];
	}
	// end inline asm
	// begin inline asm
	{	
ld.global.cg.u64 %rd2891, [%rd2889];
	}
	// end inline asm
	// begin inline asm
	{	
ld.global.cg.u64 %rd2893, [%rd2891];
	}
	// end inline asm
	// begin inline asm
	{	
ld.global.cg.u64 %rd2895, [%rd2893];
	}
	// end inline asm
	// begin inline asm
	{	
ld.global.cg.u64 %rd2897, [%rd2895];
	}
	// end inline asm
	// begin inline asm
	{	
ld.global.cg.u64 %rd2899, [%rd2897];
	}
	// end inline asm
	// begin inline asm
	{	
ld.global.cg.u64 %rd2901, [%rd2899];
	}
	// end inline asm
	// begin inline asm
	{	
ld.global.cg.u64 %rd2903, [%rd2901];
	}
	// end inline asm
	// begin inline asm
	{	
ld.global.cg.u64 %rd2905, [%rd2903];
	}
	// end inline asm
	// begin inline asm
	{	
ld.global.cg.u64 %rd2907, [%rd2905];
	}
	// end inline asm
	// begin inline asm
	{	
ld.global.cg.u64 %rd2909, [%rd2907];
	}
	// end inline asm
	// begin inline asm
	{	
ld.global.cg.u64 %rd2911, [%rd2909];
	}
	// end inline asm
	// begin inline asm
	{	
ld.global.cg.u64 %rd2913, [%rd2911];
	}
	// end inline asm
	// begin inline asm
	{	
ld.global.cg.u64 %rd2915, [%rd2913];
	}
	// end inline asm
	// begin inline asm
	{	
ld.global.cg.u64 %rd2917, [%rd2915];
	}
	// end inline asm
	// begin inline asm
	{	
ld.global.cg.u64 %rd2919, [%rd2917];
	}
	// end inline asm
	// begin inline asm
	{	
ld.global.cg.u64 %rd2921, [%rd2919];
	}
	// end inline asm
	// begin inline asm
	{	
ld.global.cg.u64 %rd2923, [%rd2921];
	}
	// end inline asm
	// begin inline asm
	{	
ld.global.cg.u64 %rd2925, [%rd2923];
	}
	// end inline asm
	// begin inline asm
	{	
ld.global.cg.u64 %rd2927, [%rd2925];
	}
	// end inline asm
	// begin inline asm
	{	
ld.global.cg.u64 %rd2929, [%rd2927];
	}
	// end inline asm
	// begin inline asm
	{	
ld.global.cg.u64 %rd2931, [%rd2929];
	}
	// end inline asm
	// begin inline asm
	{	
ld.global.cg.u64 %rd2933, [%rd2931];
	}
	// end inline asm
	// begin inline asm
	{	
ld.global.cg.u64 %rd2935, [%rd2933];
	}
	// end inline asm
	// begin inline asm
	{	
ld.global.cg.u64 %rd2937, [%rd2935];
	}
	// end inline asm
	// begin inline asm
	{	
ld.global.cg.u64 %rd2939, [%rd2937];
	}
	// end inline asm
	// begin inline asm
	{	
ld.global.cg.u64 %rd2941, [%rd2939];
	}
	// end inline asm
	// begin inline asm
	{	
ld.global.cg.u64 %rd2943, [%rd2941];
	}
	// end inline asm
	// begin inline asm
	{	
ld.global.cg.u64 %rd2945, [%rd2943];
	}
	// end inline asm
	// begin inline asm
	{	
ld.global.cg.u64 %rd2947, [%rd2945];
	}
	// end inline asm
	// begin inline asm
	{	
ld.global.cg.u64 %rd2949, [%rd2947];
	}
	// end inline asm
	// begin inline asm
	{	
ld.global.cg.u64 %rd2951, [%rd2949];
	}
	// end inline asm
	// begin inline asm
	{	
ld.global.cg.u64 %rd2953, [%rd2951];
	}
	// end inline asm
	// begin inline asm
	{	
ld.global.cg.u64 %rd2955, [%rd2953];
	}
	// end inline asm
	// begin inline asm
	{	
ld.global.cg.u64 %rd2957, [%rd2955];
	}
	// end inline asm
	// begin inline asm
	{	
ld.global.cg.u64 %rd2959, [%rd2957];
	}
	// end inline asm
	// begin inline asm
	{	
ld.global.cg.u64 %rd2961, [%rd2959];
	}
	// end inline asm
	// begin inline asm
	{	
ld.global.cg.u64 %rd2963, [%rd2961];
	}
	// end inline asm
	// begin inline asm
	{	
ld.global.cg.u64 %rd2965, [%rd2963];
	}
	// end inline asm
	// begin inline asm
	{	
ld.global.cg.u64 %rd2967, [%rd2965];
	}
	// end inline asm
	// begin inline asm
	{	
ld.global.cg.u64 %rd2969, [%rd2967];
	}
	// end inline asm
	// begin inline asm
	{	
ld.global.cg.u64 %rd2971, [%rd2969];
	}
	// end inline asm
	// begin inline asm
	{	
ld.global.cg.u64 %rd2973, [%rd2971];
	}
	// end inline asm
	// begin inline asm
	{	
ld.global.cg.u64 %rd2975, [%rd2973];
	}
	// end inline asm
	// begin inline asm
	{	
ld.global.cg.u64 %rd2977, [%rd2975];
	}
	// end inline asm
	// begin inline asm
	{	
ld.global.cg.u64 %rd2979, [%rd2977];
	}
	// end inline asm
	// begin inline asm
	{	
ld.global.cg.u64 %rd2981, [%rd2979];
	}
	// end inline asm
	// begin inline asm
	{	
ld.global.cg.u64 %rd2983, [%rd2981];
	}
	// end inline asm
	// begin inline asm
	{	
ld.global.cg.u64 %rd2985, [%rd2983];
	}
	// end inline asm
	// begin inline asm
	{	
ld.global.cg.u64 %rd2987, [%rd2985];
	}
	// end inline asm
	// begin inline asm
	{	
ld.global.cg.u64 %rd2989, [%rd2987];
	}
	// end inline asm
	// begin inline asm
	{	
ld.global.cg.u64 %rd2991, [%rd2989];
	}
	// end inline asm
	// begin inline asm
	{	
ld.global.cg.u64 %rd2993, [%rd2991];
	}
	// end inline asm
	// begin inline asm
	{	
ld.global.cg.u64 %rd2995, [%rd2993];
	}
	// end inline asm
	// begin inline asm
	{	
ld.global.cg.u64 %rd2997, [%rd2995];
	}
	// end inline asm
	// begin inline asm
	{	
ld.global.cg.u64 %rd2999, [%rd2997];
	}
	// end inline asm
	// begin inline asm
	{	
ld.global.cg.u64 %rd3001, [%rd2999];
	}
	// end inline asm
	// begin inline asm
	{	
ld.global.cg.u64 %rd3003, [%rd3001];
	}
	// end inline asm
	// begin inline asm
	{	
ld.global.cg.u64 %rd3005, [%rd3003];
	}
	// end inline asm
	// begin inline asm
	{	
ld.global.cg.u64 %rd3007, [%rd3005];
	}
	// end inline asm
	// begin inline asm
	{	
ld.global.cg.u64 %rd3009, [%rd3007];
	}
	// end inline asm
	// begin inline asm
	{	
ld.global.cg.u64 %rd3011, [%rd3009];
	}
	// end inline asm
	// begin inline asm
	{	
ld.global.cg.u64 %rd3013, [%rd3011];
	}
	// end inline asm
	// begin inline asm
	{	
ld.global.cg.u64 %rd3015, [%rd3013];
	}
	// end inline asm
	// begin inline asm
	{	
ld.global.cg.u64 %rd3017, [%rd3015];
	}
	// end inline asm
	// begin inline asm
	{	
ld.global.cg.u64 %rd3019, [%rd3017];
	}
	// end inline asm
	// begin inline asm
	{	
ld.global.cg.u64 %rd3021, [%rd3019];
	}
	// end inline asm
	// begin inline asm
	{	
ld.global.cg.u64 %rd3023, [%rd3021];
	}
	// end inline asm
	// begin inline asm
	{	
ld.global.cg.u64 %rd3025, [%rd3023];
	}
	// end inline asm
	// begin inline asm
	{	
ld.global.cg.u64 %rd3027, [%rd3025];
	}
	// end inline asm
	// begin inline asm
	{	
ld.global.cg.u64 %rd3029, [%rd3027];
	}
	// end inline asm
	// begin inline asm
	{	
ld.global.cg.u64 %rd3031, [%rd3029];
	}
	// end inline asm
	// begin inline asm
	{	
ld.global.cg.u64 %rd3033, [%rd3031];
	}
	// end inline asm
	// begin inline asm
	{	
ld.global.cg.u64 %rd3035, [%rd3033];
	}
	// end inline asm
	// begin inline asm
	{	
ld.global.cg.u64 %rd3037, [%rd3035];
	}
	// end inline asm
	// begin inline asm
	{	
ld.global.cg.u64 %rd3039, [%rd3037];
	}
	// end inline asm
	// begin inline asm
	{	
ld.global.cg.u64 %rd3041, [%rd3039];
	}
	// end inline asm
	// begin inline asm
	{	
ld.global.cg.u64 %rd3043, [%rd3041];
	}
	// end inline asm
	// begin inline asm
	{	
ld.global.cg.u64 %rd3045, [%rd3043];
	}
	// end inline asm
	// begin inline asm
	{	
ld.global.cg.u64 %rd3047, [%rd3045];
	}
	// end inline asm
	// begin inline asm
	{	
ld.global.cg.u64 %rd3049, [%rd3047];
	}
	// end inline asm
	// begin inline asm
	{	
ld.global.cg.u64 %rd3051, [%rd3049];
	}
	// end inline asm
	// begin inline asm
	{	
ld.global.cg.u64 %rd3053, [%rd3051];
	}
	// end inline asm
	// begin inline asm
	{	
ld.global.cg.u64 %rd3055, [%rd3053];
	}
	// end inline asm
	// begin inline asm
	{	
ld.global.cg.u64 %rd3057, [%rd3055];
	}
	// end inline asm
	// begin inline asm
	{	
ld.global.cg.u64 %rd3059, [%rd3057];
	}
	// end inline asm
	// begin inline asm
	{	
ld.global.cg.u64 %rd3061, [%rd3059];
	}
	// end inline asm
	// begin inline asm
	{	
ld.global.cg.u64 %rd3063, [%rd3061];
	}
	// end inline asm
	// begin inline asm
	{	
ld.global.cg.u64 %rd3065, [%rd3063];
	}
	// end inline asm
	// begin inline asm
	{	
ld.global.cg.u64 %rd3067, [%rd3065];
	}
	// end inline asm
	// begin inline asm
	{	
ld.global.cg.u64 %rd3069, [%rd3067];
	}
	// end inline asm
	// begin inline asm
	{	
ld.global.cg.u64 %rd3071, [%rd3069];
	}
	// end inline asm
	// begin inline asm
	{	
ld.global.cg.u64 %rd3073, [%rd3071];
	}
	// end inline asm
	// begin inline asm
	{	
ld.global.cg.u64 %rd3075, [%rd3073];
	}
	// end inline asm
	// begin inline asm
	{	
ld.global.cg.u64 %rd3077, [%rd3075];
	}
	// end inline asm
	// begin inline asm
	{	
ld.global.cg.u64 %rd3079, [%rd3077];
	}
	// end inline asm
	// begin inline asm
	{	
ld.global.cg.u64 %rd3081, [%rd3079];
	}
	// end inline asm
	// begin inline asm
	{	
ld.global.cg.u64 %rd3083, [%rd3081];
	}
	// end inline asm
	// begin inline asm
	{	
ld.global.cg.u64 %rd3085, [%rd3083];
	}
	// end inline asm
	// begin inline asm
	{	
ld.global.cg.u64 %rd3087, [%rd3085];
	}
	// end inline asm
	// begin inline asm
	{	
ld.global.cg.u64 %rd3089, [%rd3087];
	}
	// end inline asm
	// begin inline asm
	{	
ld.global.cg.u64 %rd3091, [%rd3089];
	}
	// end inline asm
	// begin inline asm
	{	
ld.global.cg.u64 %rd3093, [%rd3091];
	}
	// end inline asm
	// begin inline asm
	{	
ld.global.cg.u64 %rd3095, [%rd3093];
	}
	// end inline asm
	// begin inline asm
	{	
ld.global.cg.u64 %rd3097, [%rd3095];
	}
	// end inline asm
	// begin inline asm
	{	
ld.global.cg.u64 %rd3099, [%rd3097];
	}
	// end inline asm
	// begin inline asm
	{	
ld.global.cg.u64 %rd3101, [%rd3099];
	}
	// end inline asm
	// begin inline asm
	{	
ld.global.cg.u64 %rd3103, [%rd3101];
	}
	// end inline asm
	// begin inline asm
	{	
ld.global.cg.u64 %rd3105, [%rd3103];
	}
	// end inline asm
	// begin inline asm
	{	
ld.global.cg.u64 %rd3107, [%rd3105];
	}
	// end inline asm
	// begin inline asm
	{	
ld.global.cg.u64 %rd3109, [%rd3107];
	}
	// end inline asm
	// begin inline asm
	{	
ld.global.cg.u64 %rd3111, [%rd3109];
	}
	// end inline asm
	// begin inline asm
	{	
ld.global.cg.u64 %rd3113, [%rd3111];
	}
	// end inline asm
	// begin inline asm
	{	
ld.global.cg.u64 %rd3115, [%rd3113];
	}
	// end inline asm
	// begin inline asm
	{	
ld.global.cg.u64 %rd3117, [%rd3115];
	}
	// end inline asm
	// begin inline asm
	{	
ld.global.cg.u64 %rd3119, [%rd3117];
	}
	// end inline asm
	// begin inline asm
	{	
ld.global.cg.u64 %rd3121, [%rd3119];
	}
	// end inline asm
	// begin inline asm
	{	
ld.global.cg.u64 %rd3123, [%rd3121];
	}
	// end inline asm
	// begin inline asm
	{	
ld.global.cg.u64 %rd3125, [%rd3123];
	}
	// end inline asm
	// begin inline asm
	{	
ld.global.cg.u64 %rd3127, [%rd3125];
	}
	// end inline asm
	// begin inline asm
	{	
ld.global.cg.u64 %rd3129, [%rd3127];
	}
	// end inline asm
	// begin inline asm
	{	
ld.global.cg.u64 %rd3131, [%rd3129];
	}
	// end inline asm
	// begin inline asm
	{	
ld.global.cg.u64 %rd3133, [%rd3131];
	}
	// end inline asm
	// begin inline asm
	{	
ld.global.cg.u64 %rd3135, [%rd3133];
	}
	// end inline asm
	// begin inline asm
	{	
ld.global.cg.u64 %rd3137, [%rd3135];
	}
	// end inline asm
	// begin inline asm
	{	
ld.global.cg.u64 %rd3139, [%rd3137];
	}
	// end inline asm
	// begin inline asm
	{	
ld.global.cg.u64 %rd3141, [%rd3139];
	}
	// end inline asm
	// begin inline asm
	{	
ld.global.cg.u64 %rd3143, [%rd3141];
	}
	// end inline asm
	// begin inline asm
	{	
ld.global.cg.u64 %rd3145, [%rd3143];
	}
	// end inline asm
	// begin inline asm
	{	
ld.global.cg.u64 %rd3147, [%rd3145];
	}
	// end inline asm
	// begin inline asm
	{	
ld.global.cg.u64 %rd3149, [%rd3147];
	}
	// end inline asm
	// begin inline asm
	{	
ld.global.cg.u64 %rd3151, [%rd3149];
	}
	// end inline asm
	// begin inline asm
	{	
ld.global.cg.u64 %rd3153, [%rd3151];
	}
	// end inline asm
	// begin inline asm
	{	
ld.global.cg.u64 %rd3155, [%rd3153];
	}
	// end inline asm
	// begin inline asm
	{	
ld.global.cg.u64 %rd3157, [%rd3155];
	}
	// end inline asm
	// begin inline asm
	{	
ld.global.cg.u64 %rd3159, [%rd3157];
	}
	// end inline asm
	// begin inline asm
	{	
ld.global.cg.u64 %rd3161, [%rd3159];
	}
	// end inline asm
	// begin inline asm
	{	
ld.global.cg.u64 %rd3163, [%rd3161];
	}
	// end inline asm
	// begin inline asm
	{	
ld.global.cg.u64 %rd3165, [%rd3163];
	}
	// end inline asm
	// begin inline asm
	{	
ld.global.cg.u64 %rd3167, [%rd3165];
	}
	// end inline asm
	// begin inline asm
	{	
ld.global.cg.u64 %rd3169, [%rd3167];
	}
	// end inline asm
	// begin inline asm
	{	
ld.global.cg.u64 %rd3171, [%rd3169];
	}
	// end inline asm
	// begin inline asm
	{	
ld.global.cg.u64 %rd3173, [%rd3171];
	}
	// end inline asm
	// begin inline asm
	{	
ld.global.cg.u64 %rd3175, [%rd3173];
	}
	// end inline asm
	// begin inline asm
	{	
ld.global.cg.u64 %rd3177, [%rd3175];
	}
	// end inline asm
	// begin inline asm
	{	
ld.global.cg.u64 %rd3179, [%rd3177];
	}
	// end inline asm
	// begin inline asm
	{	
ld.global.cg.u64 %rd3181, [%rd3179];
	}
	// end inline asm
	// begin inline asm
	{	
ld.global.cg.u64 %rd3183, [%rd3181];
	}
	// end inline asm
	// begin inline asm
	{	
ld.global.cg.u64 %rd3185, [%rd3183];
	}
	// end inline asm
	// begin inline asm
	{	
ld.global.cg.u64 %rd3187, [%rd3185];
	}
	// end inline asm
	// begin inline asm
	{	
ld.global.cg.u64 %rd3189, [%rd3187];
	}
	// end inline asm
	// begin inline asm
	{	
ld.global.cg.u64 %rd3191, [%rd3189];
	}
	// end inline asm
	// begin inline asm
	{	
ld.global.cg.u64 %rd3193, [%rd3191];
	}
	// end inline asm
	// begin inline asm
	{	
ld.global.cg.u64 %rd3195, [%rd3193];
	}
	// end inline asm
	// begin inline asm
	{	
ld.global.cg.u64 %rd3197, [%rd3195];
	}
	// end inline asm
	// begin inline asm
	{	
ld.global.cg.u64 %rd3199, [%rd3197];
	}
	// end inline asm
	// begin inline asm
	{	
ld.global.cg.u64 %rd3201, [%rd3199];
	}
	// end inline asm
	// begin inline asm
	{	
ld.global.cg.u64 %rd3203, [%rd3201];
	}
	// end inline asm
	// begin inline asm
	{	
ld.global.cg.u64 %rd3205, [%rd3203];
	}
	// end inline asm
	// begin inline asm
	{	
ld.global.cg.u64 %rd3207, [%rd3205];
	}
	// end inline asm
	// begin inline asm
	{	
ld.global.cg.u64 %rd3209, [%rd3207];
	}
	// end inline asm
	// begin inline asm
	{	
ld.global.cg.u64 %rd3211, [%rd3209];
	}
	// end inline asm
	// begin inline asm
	{	
ld.global.cg.u64 %rd3213, [%rd3211];
	}
	// end inline asm
	// begin inline asm
	{	
ld.global.cg.u64 %rd3215, [%rd3213];
	}
	// end inline asm
	// begin inline asm
	{	
ld.global.cg.u64 %rd3217, [%rd3215];
	}
	// end inline asm
	// begin inline asm
	{	
ld.global.cg.u64 %rd3219, [%rd3217];
	}
	// end inline asm
	// begin inline asm
	{	
ld.global.cg.u64 %rd3221, [%rd3219];
	}
	// end inline asm
	// begin inline asm
	{	
ld.global.cg.u64 %rd3223, [%rd3221];
	}
	// end inline asm
	// begin inline asm
	{	
ld.global.cg.u64 %rd3225, [%rd3223];
	}
	// end inline asm
	// begin inline asm
	{	
ld.global.cg.u64 %rd3227, [%rd3225];
	}
	// end inline asm
	// begin inline asm
	{	
ld.global.cg.u64 %rd3229, [%rd3227];
	}
	// end inline asm
	// begin inline asm
	{	
ld.global.cg.u64 %rd3231, [%rd3229];
	}
	// end inline asm
	// begin inline asm
	{	
ld.global.cg.u64 %rd3233, [%rd3231];
	}
	// end inline asm
	// begin inline asm
	{	
ld.global.cg.u64 %rd3235, [%rd3233];
	}
	// end inline asm
	// begin inline asm
	{	
ld.global.cg.u64 %rd3237, [%rd3235];
	}
	// end inline asm
	// begin inline asm
	{	
ld.global.cg.u64 %rd3239, [%rd3237];
	}
	// end inline asm
	// begin inline asm
	{	
ld.global.cg.u64 %rd3241, [%rd3239];
	}
	// end inline asm
	// begin inline asm
	{	
ld.global.cg.u64 %rd3243, [%rd3241];
	}
	// end inline asm
	// begin inline asm
	{	
ld.global.cg.u64 %rd3245, [%rd3243];
	}
	// end inline asm
	// begin inline asm
	{	
ld.global.cg.u64 %rd3247, [%rd3245];
	}
	// end inline asm
	// begin inline asm
	{	
ld.global.cg.u64 %rd3249, [%rd3247];
	}
	// end inline asm
	// begin inline asm
	{	
ld.global.cg.u64 %rd3251, [%rd3249];
	}
	// end inline asm
	// begin inline asm
	{	
ld.global.cg.u64 %rd3253, [%rd3251];
	}
	// end inline asm
	// begin inline asm
	{	
ld.global.cg.u64 %rd3255, [%rd3253];
	}
	// end inline asm
	// begin inline asm
	{	
ld.global.cg.u64 %rd3257, [%rd3255];
	}
	// end inline asm
	// begin inline asm
	{	
ld.global.cg.u64 %rd3259, [%rd3257];
	}
	// end inline asm
	// begin inline asm
	{	
ld.global.cg.u64 %rd3261, [%rd3259];
	}
	// end inline asm
	// begin inline asm
	{	
ld.global.cg.u64 %rd3263, [%rd3261];
	}
	// end inline asm
	// begin inline asm
	{	
ld.global.cg.u64 %rd3265, [%rd3263];
	}
	// end inline asm
	// begin inline asm
	{	
ld.global.cg.u64 %rd3267, [%rd3265];
	}
	// end inline asm
	// begin inline asm
	{	
ld.global.cg.u64 %rd3269, [%rd3267];
	}
	// end inline asm
	// begin inline asm
	{	
ld.global.cg.u64 %rd3271, [%rd3269];
	}
	// end inline asm
	// begin inline asm
	{	
ld.global.cg.u64 %rd3273, [%rd3271];
	}
	// end inline asm
	// begin inline asm
	{	
ld.global.cg.u64 %rd3275, [%rd3273];
	}
	// end inline asm
	// begin inline asm
	{	
ld.global.cg.u64 %rd3277, [%rd3275];
	}
	// end inline asm
	// begin inline asm
	{	
ld.global.cg.u64 %rd3279, [%rd3277];
	}
	// end inline asm
	// begin inline asm
	{	
ld.global.cg.u64 %rd3281, [%rd3279];
	}
	// end inline asm
	// begin inline asm
	{	
ld.global.cg.u64 %rd3283, [%rd3281];
	}
	// end inline asm
	// begin inline asm
	{	
ld.global.cg.u64 %rd3285, [%rd3283];
	}
	// end inline asm
	// begin inline asm
	{	
ld.global.cg.u64 %rd3287, [%rd3285];
	}
	// end inline asm
	// begin inline asm
	{	
ld.global.cg.u64 %rd3289, [%rd3287];
	}
	// end inline asm
	// begin inline asm
	{	
ld.global.cg.u64 %rd3291, [%rd3289];
	}
	// end inline asm
	// begin inline asm
	{	
ld.global.cg.u64 %rd3293, [%rd3291];
	}
	// end inline asm
	// begin inline asm
	{	
ld.global.cg.u64 %rd3295, [%rd3293];
	}
	// end inline asm
	// begin inline asm
	{	
ld.global.cg.u64 %rd3297, [%rd3295];
	}
	// end inline asm
	// begin inline asm
	{	
ld.global.cg.u64 %rd3299, [%rd3297];
	}
	// end inline asm
	// begin inline asm
	{	
ld.global.cg.u64 %rd3301, [%rd3299];
	}
	// end inline asm
	// begin inline asm
	{	
ld.global.cg.u64 %rd3303, [%rd3301];
	}
	// end inline asm
	// begin inline asm
	{	
ld.global.cg.u64 %rd3305, [%rd3303];
	}
	// end inline asm
	// begin inline asm
	{	
ld.global.cg.u64 %rd3307, [%rd3305];
	}
	// end inline asm
	// begin inline asm
	{	
ld.global.cg.u64 %rd3309, [%rd3307];
	}
	// end inline asm
	// begin inline asm
	{	
ld.global.cg.u64 %rd3311, [%rd3309];
	}
	// end inline asm
	// begin inline asm
	{	
ld.global.cg.u64 %rd3313, [%rd3311];
	}
	// end inline asm
	// begin inline asm
	{	
ld.global.cg.u64 %rd3315, [%rd3313];
	}
	// end inline asm
	// begin inline asm
	{	
ld.global.cg.u64 %rd3317, [%rd3315];
	}
	// end inline asm
	// begin inline asm
	{	
ld.global.cg.u64 %rd3319, [%rd3317];
	}
	// end inline asm
	// begin inline asm
	{	
ld.global.cg.u64 %rd3321, [%rd3319];
	}
	// end inline asm
	// begin inline asm
	{	
ld.global.cg.u64 %rd3323, [%rd3321];
	}
	// end inline asm
	// begin inline asm
	{	
ld.global.cg.u64 %rd3325, [%rd3323];
	}
	// end inline asm
	// begin inline asm
	{	
ld.global.cg.u64 %rd3327, [%rd3325];
	}
	// end inline asm
	// begin inline asm
	{	
ld.global.cg.u64 %rd3329, [%rd3327];
	}
	// end inline asm
	// begin inline asm
	{	
ld.global.cg.u64 %rd3331, [%rd3329];
	}
	// end inline asm
	// begin inline asm
	{	
ld.global.cg.u64 %rd3333, [%rd3331];
	}
	// end inline asm
	// begin inline asm
	{	
ld.global.cg.u64 %rd3335, [%rd3333];
	}
	// end inline asm
	// begin inline asm
	{	
ld.global.cg.u64 %rd3337, [%rd3335];
	}
	// end inline asm
	// begin inline asm
	{	
ld.global.cg.u64 %rd3339, [%rd3337];
	}
	// end inline asm
	// begin inline asm
	{	
ld.global.cg.u64 %rd3341, [%rd3339];
	}
	// end inline asm
	// begin inline asm
	{	
ld.global.cg.u64 %rd3343, [%rd3341];
	}
	// end inline asm
	// begin inline asm
	{	
ld.global.cg.u64 %rd3345, [%rd3343];
	}
	// end inline asm
	// begin inline asm
	{	
ld.global.cg.u64 %rd3347, [%rd3345];
	}
	// end inline asm
	// begin inline asm
	{	
ld.global.cg.u64 %rd3349, [%rd3347];
	}
	// end inline asm
	// begin inline asm
	{	
ld.global.cg.u64 %rd3351, [%rd3349];
	}
	// end inline asm
	// begin inline asm
	{	
ld.global.cg.u64 %rd3353, [%rd3351];
	}
	// end inline asm
	// begin inline asm
	{	
ld.global.cg.u64 %rd3355, [%rd3353];
	}
	// end inline asm
	// begin inline asm
	{	
ld.global.cg.u64 %rd3357, [%rd3355];
	}
	// end inline asm
	// begin inline asm
	{	
ld.global.cg.u64 %rd3359, [%rd3357];
	}
	// end inline asm
	// begin inline asm
	{	
ld.global.cg.u64 %rd3361, [%rd3359];
	}
	// end inline asm
	// begin inline asm
	{	
ld.global.cg.u64 %rd3363, [%rd3361];
	}
	// end inline asm
	// begin inline asm
	{	
ld.global.cg.u64 %rd3365, [%rd3363];
	}
	// end inline asm
	// begin inline asm
	{	
ld.global.cg.u64 %rd3367, [%rd3365];
	}
	// end inline asm
	// begin inline asm
	{	
ld.global.cg.u64 %rd3369, [%rd3367];
	}
	// end inline asm
	// begin inline asm
	{	
ld.global.cg.u64 %rd3371, [%rd3369];
	}
	// end inline asm
	// begin inline asm
	{	
ld.global.cg.u64 %rd3373, [%rd3371];
	}
	// end inline asm
	// begin inline asm
	{	
ld.global.cg.u64 %rd3375, [%rd3373];
	}
	// end inline asm
	// begin inline asm
	{	
ld.global.cg.u64 %rd3377, [%rd3375];
	}
	// end inline asm
	// begin inline asm
	{	
ld.global.cg.u64 %rd3379, [%rd3377];
	}
	// end inline asm
	// begin inline asm
	{	
ld.global.cg.u64 %rd3381, [%rd3379];
	}
	// end inline asm
	// begin inline asm
	{	
ld.global.cg.u64 %rd3383, [%rd3381];
	}
	// end inline asm
	// begin inline asm
	{	
ld.global.cg.u64 %rd3385, [%rd3383];
	}
	// end inline asm
	// begin inline asm
	{	
ld.global.cg.u64 %rd3387, [%rd3385];
	}
	// end inline asm
	// begin inline asm
	{	
ld.global.cg.u64 %rd3389, [%rd3387];
	}
	// end inline asm
	// begin inline asm
	{	
ld.global.cg.u64 %rd3391, [%rd3389];
	}
	// end inline asm
	// begin inline asm
	{	
ld.global.cg.u64 %rd3393, [%rd3391];
	}
	// end inline asm
	// begin inline asm
	{	
ld.global.cg.u64 %rd3395, [%rd3393];
	}
	// end inline asm
	// begin inline asm
	{	
ld.global.cg.u64 %rd3397, [%rd3395];
	}
	// end inline asm
	// begin inline asm
	{	
ld.global.cg.u64 %rd3399, [%rd3397];
	}
	// end inline asm
	// begin inline asm
	{	
ld.global.cg.u64 %rd3401, [%rd3399];
	}
	// end inline asm
	// begin inline asm
	{	
ld.global.cg.u64 %rd3403, [%rd3401];
	}
	// end inline asm
	// begin inline asm
	{	
ld.global.cg.u64 %rd3405, [%rd3403];
	}
	// end inline asm
	// begin inline asm
	{	
ld.global.cg.u64 %rd3407, [%rd3405];
	}
	// end inline asm
	// begin inline asm
	{	
ld.global.cg.u64 %rd3409, [%rd3407];
	}
	// end inline asm
	// begin inline asm
	{	
ld.global.cg.u64 %rd3411, [%rd3409];
	}
	// end inline asm
	// begin inline asm
	{	
ld.global.cg.u64 %rd3413, [%rd3411];
	}
	// end inline asm
	// begin inline asm
	{	
ld.global.cg.u64 %rd3415, [%rd3413];
	}
	// end inline asm
	// begin inline asm
	{	
ld.global.cg.u64 %rd3417, [%rd3415];
	}
	// end inline asm
	// begin inline asm
	{	
ld.global.cg.u64 %rd3419, [%rd3417];
	}
	// end inline asm
	// begin inline asm
	{	
ld.global.cg.u64 %rd3421, [%rd3419];
	}
	// end inline asm
	// begin inline asm
	{	
ld.global.cg.u64 %rd3423, [%rd3421];
	}
	// end inline asm
	// begin inline asm
	{	
ld.global.cg.u64 %rd3425, [%rd3423];
	}
	// end inline asm
	// begin inline asm
	{	
ld.global.cg.u64 %rd3427, [%rd3425];
	}
	// end inline asm
	// begin inline asm
	{	
ld.global.cg.u64 %rd3429, [%rd3427];
	}
	// end inline asm
	// begin inline asm
	{	
ld.global.cg.u64 %rd3431, [%rd3429];
	}
	// end inline asm
	// begin inline asm
	{	
ld.global.cg.u64 %rd3433, [%rd3431];
	}
	// end inline asm
	// begin inline asm
	{	
ld.global.cg.u64 %rd3435, [%rd3433];
	}
	// end inline asm
	// begin inline asm
	{	
ld.global.cg.u64 %rd3437, [%rd3435];
	}
	// end inline asm
	// begin inline asm
	{	
ld.global.cg.u64 %rd3439, [%rd3437];
	}
	// end inline asm
	// begin inline asm
	{	
ld.global.cg.u64 %rd3441, [%rd3439];
	}
	// end inline asm
	// begin inline asm
	{	
ld.global.cg.u64 %rd3443, [%rd3441];
	}
	// end inline asm
	// begin inline asm
	{	
ld.global.cg.u64 %rd3445, [%rd3443];
	}
	// end inline asm
	// begin inline asm
	{	
ld.global.cg.u64 %rd3447, [%rd3445];
	}
	// end inline asm
	// begin inline asm
	{	
ld.global.cg.u64 %rd3449, [%rd3447];
	}
	// end inline asm
	// begin inline asm
	{	
ld.global.cg.u64 %rd3451, [%rd3449];
	}
	// end inline asm
	// begin inline asm
	{	
ld.global.cg.u64 %rd3453, [%rd3451];
	}
	// end inline asm
	// begin inline asm
	{	
ld.global.cg.u64 %rd3455, [%rd3453];
	}
	// end inline asm
	// begin inline asm
	{	
ld.global.cg.u64 %rd3457, [%rd3455];
	}
	// end inline asm
	// begin inline asm
	{	
ld.global.cg.u64 %rd3459, [%rd3457];
	}
	// end inline asm
	// begin inline asm
	{	
ld.global.cg.u64 %rd3461, [%rd3459];
	}
	// end inline asm
	// begin inline asm
	{	
ld.global.cg.u64 %rd3463, [%rd3461];
	}
	// end inline asm
	// begin inline asm
	{	
ld.global.cg.u64 %rd3465, [%rd3463];
	}
	// end inline asm
	// begin inline asm
	{	
ld.global.cg.u64 %rd3467, [%rd3465];
	}
	// end inline asm
	// begin inline asm
	{	
ld.global.cg.u64 %rd3469, [%rd3467];
	}
	// end inline asm
	// begin inline asm
	{	
ld.global.cg.u64 %rd3471, [%rd3469];
	}
	// end inline asm
	// begin inline asm
	{	
ld.global.cg.u64 %rd3473, [%rd3471];
	}
	// end inline asm
	// begin inline asm
	{	
ld.global.cg.u64 %rd3475, [%rd3473];
	}
	// end inline asm
	// begin inline asm
	{	
ld.global.cg.u64 %rd3477, [%rd3475];
	}
	// end inline asm
	// begin inline asm
	{	
ld.global.cg.u64 %rd3479, [%rd3477];
	}
	// end inline asm
	// begin inline asm
	{	
ld.global.cg.u64 %rd3481, [%rd3479];
	}
	// end inline asm
	// begin inline asm
	{	
ld.global.cg.u64 %rd3483, [%rd3481];
	}
	// end inline asm
	// begin inline asm
	{	
ld.global.cg.u64 %rd3485, [%rd3483];
	}
	// end inline asm
	// begin inline asm
	{	
ld.global.cg.u64 %rd3487, [%rd3485];
	}
	// end inline asm
	// begin inline asm
	{	
ld.global.cg.u64 %rd3489, [%rd3487];
	}
	// end inline asm
	// begin inline asm
	{	
ld.global.cg.u64 %rd3491, [%rd3489];
	}
	// end inline asm
	// begin inline asm
	{	
ld.global.cg.u64 %rd3493, [%rd3491];
	}
	// end inline asm
	// begin inline asm
	{	
ld.global.cg.u64 %rd3495, [%rd3493];
	}
	// end inline asm
	// begin inline asm
	{	
ld.global.cg.u64 %rd3497, [%rd3495];
	}
	// end inline asm
	// begin inline asm
	{	
ld.global.cg.u64 %rd3499, [%rd3497];
	}
	// end inline asm
	// begin inline asm
	{	
ld.global.cg.u64 %rd3501, [%rd3499];
	}
	// end inline asm
	// begin inline asm
	{	
ld.global.cg.u64 %rd3503, [%rd3501];
	}
	// end inline asm
	// begin inline asm
	{	
ld.global.cg.u64 %rd3505, [%rd3503];
	}
	// end inline asm
	// begin inline asm
	{	
ld.global.cg.u64 %rd3507, [%rd3505];
	}
	// end inline asm
	// begin inline asm
	{	
ld.global.cg.u64 %rd3509, [%rd3507];
	}
	// end inline asm
	// begin inline asm
	{	
ld.global.cg.u64 %rd3511, [%rd3509];
	}
	// end inline asm
	// begin inline asm
	{	
ld.global.cg.u64 %rd3513, [%rd3511];
	}
	// end inline asm
	// begin inline asm
	{	
ld.global.cg.u64 %rd3515, [%rd3513];
	}
	// end inline asm
	// begin inline asm
	{	
ld.global.cg.u64 %rd3517, [%rd3515];
	}
	// end inline asm
	// begin inline asm
	{	
ld.global.cg.u64 %rd3519, [%rd3517];
	}
	// end inline asm
	// begin inline asm
	{	
ld.global.cg.u64 %rd3521, [%rd3519];
	}
	// end inline asm
	// begin inline asm
	{	
ld.global.cg.u64 %rd3523, [%rd3521];
	}
	// end inline asm
	// begin inline asm
	{	
ld.global.cg.u64 %rd3525, [%rd3523];
	}
	// end inline asm
	// begin inline asm
	{	
ld.global.cg.u64 %rd3527, [%rd3525];
	}
	// end inline asm
	// begin inline asm
	{	
ld.global.cg.u64 %rd3529, [%rd3527];
	}
	// end inline asm
	// begin inline asm
	{	
ld.global.cg.u64 %rd3531, [%rd3529];
	}
	// end inline asm
	// begin inline asm
	{	
ld.global.cg.u64 %rd3533, [%rd3531];
	}
	// end inline asm
	// begin inline asm
	{	
ld.global.cg.u64 %rd3535, [%rd3533];
	}
	// end inline asm
	// begin inline asm
	{	
ld.global.cg.u64 %rd3537, [%rd3535];
	}
	// end inline asm
	// begin inline asm
	{	
ld.global.cg.u64 %rd3539, [%rd3537];
	}
	// end inline asm
	// begin inline asm
	{	
ld.global.cg.u64 %rd3541, [%rd3539];
	}
	// end inline asm
	// begin inline asm
	{	
ld.global.cg.u64 %rd3543, [%rd3541];
	}
	// end inline asm
	// begin inline asm
	{	
ld.global.cg.u64 %rd3545, [%rd3543];
	}
	// end inline asm
	// begin inline asm
	{	
ld.global.cg.u64 %rd3547, [%rd3545];
	}
	// end inline asm
	// begin inline asm
	{	
ld.global.cg.u64 %rd3549, [%rd3547];
	}
	// end inline asm
	// begin inline asm
	{	
ld.global.cg.u64 %rd3551, [%rd3549];
	}
	// end inline asm
	// begin inline asm
	{	
ld.global.cg.u64 %rd3553, [%rd3551];
	}
	// end inline asm
	// begin inline asm
	{	
ld.global.cg.u64 %rd3555, [%rd3553];
	}
	// end inline asm
	// begin inline asm
	{	
ld.global.cg.u64 %rd3557, [%rd3555];
	}
	// end inline asm
	// begin inline asm
	{	
ld.global.cg.u64 %rd3559, [%rd3557];
	}
	// end inline asm
	// begin inline asm
	{	
ld.global.cg.u64 %rd3561, [%rd3559];
	}
	// end inline asm
	// begin inline asm
	{	
ld.global.cg.u64 %rd3563, [%rd3561];
	}
	// end inline asm
	// begin inline asm
	{	
ld.global.cg.u64 %rd3565, [%rd3563];
	}
	// end inline asm
	// begin inline asm
	{	
ld.global.cg.u64 %rd3567, [%rd3565];
	}
	// end inline asm
	// begin inline asm
	{	
ld.global.cg.u64 %rd3569, [%rd3567];
	}
	// end inline asm
	// begin inline asm
	{	
ld.global.cg.u64 %rd3571, [%rd3569];
	}
	// end inline asm
	// begin inline asm
	{	
ld.global.cg.u64 %rd3573, [%rd3571];
	}
	// end inline asm
	// begin inline asm
	{	
ld.global.cg.u64 %rd3575, [%rd3573];
	}
	// end inline asm
	// begin inline asm
	{	
ld.global.cg.u64 %rd3577, [%rd3575];
	}
	// end inline asm
	// begin inline asm
	{	
ld.global.cg.u64 %rd3579, [%rd3577];
	}
	// end inline asm
	// begin inline asm
	{	
ld.global.cg.u64 %rd3581, [%rd3579];
	}
	// end inline asm
	// begin inline asm
	{	
ld.global.cg.u64 %rd3583, [%rd3581];
	}
	// end inline asm
	// begin inline asm
	{	
ld.global.cg.u64 %rd3585, [%rd3583];
	}
	// end inline asm
	// begin inline asm
	{	
ld.global.cg.u64 %rd3587, [%rd3585];
	}
	// end inline asm
	// begin inline asm
	{	
ld.global.cg.u64 %rd3589, [%rd3587];
	}
	// end inline asm
	// begin inline asm
	{	
ld.global.cg.u64 %rd3591, [%rd3589];
	}
	// end inline asm
	// begin inline asm
	{	
ld.global.cg.u64 %rd3593, [%rd3591];
	}
	// end inline asm
	// begin inline asm
	{	
ld.global.cg.u64 %rd3595, [%rd3593];
	}
	// end inline asm
	// begin inline asm
	{	
ld.global.cg.u64 %rd3597, [%rd3595];
	}
	// end inline asm
	// begin inline asm
	{	
ld.global.cg.u64 %rd3599, [%rd3597];
	}
	// end inline asm
	// begin inline asm
	{	
ld.global.cg.u64 %rd3601, [%rd3599];
	}
	// end inline asm
	// begin inline asm
	{	
ld.global.cg.u64 %rd3603, [%rd3601];
	}
	// end inline asm
	// begin inline asm
	{	
ld.global.cg.u64 %rd3605, [%rd3603];
	}
	// end inline asm
	// begin inline asm
	{	
ld.global.cg.u64 %rd3607, [%rd3605];
	}
	// end inline asm
	// begin inline asm
	{	
ld.global.cg.u64 %rd3609, [%rd3607];
	}
	// end inline asm
	// begin inline asm
	{	
ld.global.cg.u64 %rd3611, [%rd3609];
	}
	// end inline asm
	// begin inline asm
	{	
ld.global.cg.u64 %rd3613, [%rd3611];
	}
	// end inline asm
	// begin inline asm
	{	
ld.global.cg.u64 %rd3615, [%rd3613];
	}
	// end inline asm
	// begin inline asm
	{	
ld.global.cg.u64 %rd3617, [%rd3615];
	}
	// end inline asm
	// begin inline asm
	{	
ld.global.cg.u64 %rd3619, [%rd3617];
	}
	// end inline asm
	// begin inline asm
	{	
ld.global.cg.u64 %rd3621, [%rd3619];
	}
	// end inline asm
	// begin inline asm
	{	
ld.global.cg.u64 %rd3623, [%rd3621];
	}
	// end inline asm
	// begin inline asm
	{	
ld.global.cg.u64 %rd3625, [%rd3623];
	}
	// end inline asm
	// begin inline asm
	{	
ld.global.cg.u64 %rd3627, [%rd3625];
	}
	// end inline asm
	// begin inline asm
	{	
ld.global.cg.u64 %rd3629, [%rd3627];
	}
	// end inline asm
	// begin inline asm
	{	
ld.global.cg.u64 %rd3631, [%rd3629];
	}
	// end inline asm
	// begin inline asm
	{	
ld.global.cg.u64 %rd3633, [%rd3631];
	}
	// end inline asm
	// begin inline asm
	{	
ld.global.cg.u64 %rd3635, [%rd3633];
	}
	// end inline asm
	// begin inline asm
	{	
ld.global.cg.u64 %rd3637, [%rd3635];
	}
	// end inline asm
	// begin inline asm
	{	
ld.global.cg.u64 %rd3639, [%rd3637];
	}
	// end inline asm
	// begin inline asm
	{	
ld.global.cg.u64 %rd3641, [%rd3639];
	}
	// end inline asm
	// begin inline asm
	{	
ld.global.cg.u64 %rd3643, [%rd3641];
	}
	// end inline asm
	// begin inline asm
	{	
ld.global.cg.u64 %rd3645, [%rd3643];
	}
	// end inline asm
	// begin inline asm
	{	
ld.global.cg.u64 %rd3647, [%rd3645];
	}
	// end inline asm
	// begin inline asm
	{	
ld.global.cg.u64 %rd3649, [%rd3647];
	}
	// end inline asm
	// begin inline asm
	{	
ld.global.cg.u64 %rd3651, [%rd3649];
	}
	// end inline asm
	// begin inline asm
	{	
ld.global.cg.u64 %rd3653, [%rd3651];
	}
	// end inline asm
	// begin inline asm
	{	
ld.global.cg.u64 %rd3655, [%rd3653];
	}
	// end inline asm
	// begin inline asm
	{	
ld.global.cg.u64 %rd3657, [%rd3655];
	}
	// end inline asm
	// begin inline asm
	{	
ld.global.cg.u64 %rd3659, [%rd3657];
	}
	// end inline asm
	// begin inline asm
	{	
ld.global.cg.u64 %rd3661, [%rd3659];
	}
	// end inline asm
	// begin inline asm
	{	
ld.global.cg.u64 %rd3663, [%rd3661];
	}
	// end inline asm
	// begin inline asm
	{	
ld.global.cg.u64 %rd3665, [%rd3663];
	}
	// end inline asm
	// begin inline asm
	{	
ld.global.cg.u64 %rd3667, [%rd3665];
	}
	// end inline asm
	// begin inline asm
	{	
ld.global.cg.u64 %rd3669, [%rd3667];
	}
	// end inline asm
	// begin inline asm
	{	
ld.global.cg.u64 %rd3671, [%rd3669];
	}
	// end inline asm
	// begin inline asm
	{	
ld.global.cg.u64 %rd3673, [%rd3671];
	}
	// end inline asm
	// begin inline asm
	{	
ld.global.cg.u64 %rd3675, [%rd3673];
	}
	// end inline asm
	// begin inline asm
	{	
ld.global.cg.u64 %rd3677, [%rd3675];
	}
	// end inline asm
	// begin inline asm
	{	
ld.global.cg.u64 %rd3679, [%rd3677];
	}
	// end inline asm
	// begin inline asm
	{	
ld.global.cg.u64 %rd3681, [%rd3679];
	}
	// end inline asm
	// begin inline asm
	{	
ld.global.cg.u64 %rd3683, [%rd3681];
	}
	// end inline asm
	// begin inline asm
	{	
ld.global.cg.u64 %rd3685, [%rd3683];
	}
	// end inline asm
	// begin inline asm
	{	
ld.global.cg.u64 %rd3687, [%rd3685];
	}
	// end inline asm
	// begin inline asm
	{	
ld.global.cg.u64 %rd3689, [%rd3687];
	}
	// end inline asm
	// begin inline asm
	{	
ld.global.cg.u64 %rd3691, [%rd3689];
	}
	// end inline asm
	// begin inline asm
	{	
ld.global.cg.u64 %rd3693, [%rd3691];
	}
	// end inline asm
	// begin inline asm
	{	
ld.global.cg.u64 %rd3695, [%rd3693];
	}
	// end inline asm
	// begin inline asm
	{	
ld.global.cg.u64 %rd3697, [%rd3695];
	}
	// end inline asm
	// begin inline asm
	{	
ld.global.cg.u64 %rd3699, [%rd3697];
	}
	// end inline asm
	// begin inline asm
	{	
ld.global.cg.u64 %rd3701, [%rd3699];
	}
	// end inline asm
	// begin inline asm
	{	
ld.global.cg.u64 %rd3703, [%rd3701];
	}
	// end inline asm
	// begin inline asm
	{	
ld.global.cg.u64 %rd3705, [%rd3703];
	}
	// end inline asm
	// begin inline asm
	{	
ld.global.cg.u64 %rd3707, [%rd3705];
	}
	// end inline asm
	// begin inline asm
	{	
ld.global.cg.u64 %rd3709, [%rd3707];
	}
	// end inline asm
	// begin inline asm
	{	
ld.global.cg.u64 %rd3711, [%rd3709];
	}
	// end inline asm
	// begin inline asm
	{	
ld.global.cg.u64 %rd3713, [%rd3711];
	}
	// end inline asm
	// begin inline asm
	{	
ld.global.cg.u64 %rd3715, [%rd3713];
	}
	// end inline asm
	// begin inline asm
	{	
ld.global.cg.u64 %rd3717, [%rd3715];
	}
	// end inline asm
	// begin inline asm
	{	
ld.global.cg.u64 %rd3719, [%rd3717];
	}
	// end inline asm
	// begin inline asm
	{	
ld.global.cg.u64 %rd3721, [%rd3719];
	}
	// end inline asm
	// begin inline asm
	{	
ld.global.cg.u64 %rd3723, [%rd3721];
	}
	// end inline asm
	// begin inline asm
	{	
ld.global.cg.u64 %rd3725, [%rd3723];
	}
	// end inline asm
	// begin inline asm
	{	
ld.global.cg.u64 %rd3727, [%rd3725];
	}
	// end inline asm
	// begin inline asm
	{	
ld.global.cg.u64 %rd3729, [%rd3727];
	}
	// end inline asm
	// begin inline asm
	{	
ld.global.cg.u64 %rd3731, [%rd3729];
	}
	// end inline asm
	// begin inline asm
	{	
ld.global.cg.u64 %rd3733, [%rd3731];
	}
	// end inline asm
	// begin inline asm
	{	
ld.global.cg.u64 %rd3735, [%rd3733];
	}
	// end inline asm
	// begin inline asm
	{	
ld.global.cg.u64 %rd3737, [%rd3735];
	}
	// end inline asm
	// begin inline asm
	{	
ld.global.cg.u64 %rd3739, [%rd3737];
	}
	// end inline asm
	// begin inline asm
	{	
ld.global.cg.u64 %rd3741, [%rd3739];
	}
	// end inline asm
	// begin inline asm
	{	
ld.global.cg.u64 %rd3743, [%rd3741];
	}
	// end inline asm
	// begin inline asm
	{	
ld.global.cg.u64 %rd3745, [%rd3743];
	}
	// end inline asm
	// begin inline asm
	{	
ld.global.cg.u64 %rd3747, [%rd3745];
	}
	// end inline asm
	// begin inline asm
	{	
ld.global.cg.u64 %rd3749, [%rd3747];
	}
	// end inline asm
	// begin inline asm
	{	
ld.global.cg.u64 %rd3751, [%rd3749];
	}
	// end inline asm
	// begin inline asm
	{	
ld.global.cg.u64 %rd3753, [%rd3751];
	}
	// end inline asm
	// begin inline asm
	{	
ld.global.cg.u64 %rd3755, [%rd3753];
	}
	// end inline asm
	// begin inline asm
	{	
ld.global.cg.u64 %rd3757, [%rd3755];
	}
	// end inline asm
	// begin inline asm
	{	
ld.global.cg.u64 %rd3759, [%rd3757];
	}
	// end inline asm
	// begin inline asm
	{	
ld.global.cg.u64 %rd3761, [%rd3759];
	}
	// end inline asm
	// begin inline asm
	{	
ld.global.cg.u64 %rd3763, [%rd3761];
	}
	// end inline asm
	// begin inline asm
	{	
ld.global.cg.u64 %rd3765, [%rd3763];
	}
	// end inline asm
	// begin inline asm
	{	
ld.global.cg.u64 %rd3767, [%rd3765];
	}
	// end inline asm
	// begin inline asm
	{	
ld.global.cg.u64 %rd3769, [%rd3767];
	}
	// end inline asm
	// begin inline asm
	{	
ld.global.cg.u64 %rd3771, [%rd3769];
	}
	// end inline asm
	// begin inline asm
	{	
ld.global.cg.u64 %rd3773, [%rd3771];
	}
	// end inline asm
	// begin inline asm
	{	
ld.global.cg.u64 %rd3775, [%rd3773];
	}
	// end inline asm
	// begin inline asm
	{	
ld.global.cg.u64 %rd3777, [%rd3775];
	}
	// end inline asm
	// begin inline asm
	{	
ld.global.cg.u64 %rd3779, [%rd3777];
	}
	// end inline asm
	// begin inline asm
	{	
ld.global.cg.u64 %rd3781, [%rd3779];
	}
	// end inline asm
	// begin inline asm
	{	
ld.global.cg.u64 %rd3783, [%rd3781];
	}
	// end inline asm
	// begin inline asm
	{	
ld.global.cg.u64 %rd3785, [%rd3783];
	}
	// end inline asm
	// begin inline asm
	{	
ld.global.cg.u64 %rd3787, [%rd3785];
	}
	// end inline asm
	// begin inline asm
	{	
ld.global.cg.u64 %rd3789, [%rd3787];
	}
	// end inline asm
	// begin inline asm
	{	
ld.global.cg.u64 %rd3791, [%rd3789];
	}
	// end inline asm
	// begin inline asm
	{	
ld.global.cg.u64 %rd3793, [%rd3791];
	}
	// end inline asm
	// begin inline asm
	{	
ld.global.cg.u64 %rd3795, [%rd3793];
	}
	// end inline asm
	// begin inline asm
	{	
ld.global.cg.u64 %rd3797, [%rd3795];
	}
	// end inline asm
	// begin inline asm
	{	
ld.global.cg.u64 %rd3799, [%rd3797];
	}
	// end inline asm
	// begin inline asm
	{	
ld.global.cg.u64 %rd3801, [%rd3799];
	}
	// end inline asm
	// begin inline asm
	{	
ld.global.cg.u64 %rd3803, [%rd3801];
	}
	// end inline asm
	// begin inline asm
	{	
ld.global.cg.u64 %rd3805, [%rd3803];
	}
	// end inline asm
	// begin inline asm
	{	
ld.global.cg.u64 %rd3807, [%rd3805];
	}
	// end inline asm
	// begin inline asm
	{	
ld.global.cg.u64 %rd3809, [%rd3807];
	}
	// end inline asm
	// begin inline asm
	{	
ld.global.cg.u64 %rd3811, [%rd3809];
	}
	// end inline asm
	// begin inline asm
	{	
ld.global.cg.u64 %rd3813, [%rd3811];
	}
	// end inline asm
	// begin inline asm
	{	
ld.global.cg.u64 %rd3815, [%rd3813];
	}
	// end inline asm
	// begin inline asm
	{	
ld.global.cg.u64 %rd3817, [%rd3815];
	}
	// end inline asm
	// begin inline asm
	{	
ld.global.cg.u64 %rd3819, [%rd3817];
	}
	// end inline asm
	// begin inline asm
	{	
ld.global.cg.u64 %rd3821, [%rd3819];
	}
	// end inline asm
	// begin inline asm
	{	
ld.global.cg.u64 %rd3823, [%rd3821];
	}
	// end inline asm
	// begin inline asm
	{	
ld.global.cg.u64 %rd3825, [%rd3823];
	}
	// end inline asm
	// begin inline asm
	{	
ld.global.cg.u64 %rd3827, [%rd3825];
	}
	// end inline asm
	// begin inline asm
	{	
ld.global.cg.u64 %rd3829, [%rd3827];
	}
	// end inline asm
	// begin inline asm
	{	
ld.global.cg.u64 %rd3831, [%rd3829];
	}
	// end inline asm
	// begin inline asm
	{	
ld.global.cg.u64 %rd3833, [%rd3831];
	}
	// end inline asm
	// begin inline asm
	{	
ld.global.cg.u64 %rd3835, [%rd3833];
	}
	// end inline asm
	// begin inline asm
	{	
ld.global.cg.u64 %rd3837, [%rd3835];
	}
	// end inline asm
	// begin inline asm
	{	
ld.global.cg.u64 %rd3839, [%rd3837];
	}
	// end inline asm
	// begin inline asm
	{	
ld.global.cg.u64 %rd3841, [%rd3839];
	}
	// end inline asm
	// begin inline asm
	{	
ld.global.cg.u64 %rd3843, [%rd3841];
	}
	// end inline asm
	// begin inline asm
	{	
ld.global.cg.u64 %rd3845, [%rd3843];
	}
	// end inline asm
	// begin inline asm
	{	
ld.global.cg.u64 %rd3847, [%rd3845];
	}
	// end inline asm
	// begin inline asm
	{	
ld.global.cg.u64 %rd3849, [%rd3847];
	}
	// end inline asm
	// begin inline asm
	{	
ld.global.cg.u64 %rd3851, [%rd3849];
	}
	// end inline asm
	// begin inline asm
	{	
ld.global.cg.u64 %rd3853, [%rd3851];
	}
	// end inline asm
	// begin inline asm
	{	
ld.global.cg.u64 %rd3855, [%rd3853];
	}
	// end inline asm
	// begin inline asm
	{	
ld.global.cg.u64 %rd3857, [%rd3855];
	}
	// end inline asm
	// begin inline asm
	{	
ld.global.cg.u64 %rd3859, [%rd3857];
	}
	// end inline asm
	// begin inline asm
	{	
ld.global.cg.u64 %rd3861, [%rd3859];
	}
	// end inline asm
	// begin inline asm
	{	
ld.global.cg.u64 %rd3863, [%rd3861];
	}
	// end inline asm
	// begin inline asm
	{	
ld.global.cg.u64 %rd3865, [%rd3863];
	}
	// end inline asm
	// begin inline asm
	{	
ld.global.cg.u64 %rd3867, [%rd3865];
	}
	// end inline asm
	// begin inline asm
	{	
ld.global.cg.u64 %rd3869, [%rd3867];
	}
	// end inline asm
	// begin inline asm
	{	
ld.global.cg.u64 %rd3871, [%rd3869];
	}
	// end inline asm
	// begin inline asm
	{	
ld.global.cg.u64 %rd3873, [%rd3871];
	}
	// end inline asm
	// begin inline asm
	{	
ld.global.cg.u64 %rd3875, [%rd3873];
	}
	// end inline asm
	// begin inline asm
	{	
ld.global.cg.u64 %rd3877, [%rd3875];
	}
	// end inline asm
	// begin inline asm
	{	
ld.global.cg.u64 %rd3879, [%rd3877];
	}
	// end inline asm
	// begin inline asm
	{	
ld.global.cg.u64 %rd3881, [%rd3879];
	}
	// end inline asm
	// begin inline asm
	{	
ld.global.cg.u64 %rd3883, [%rd3881];
	}
	// end inline asm
	// begin inline asm
	{	
ld.global.cg.u64 %rd3885, [%rd3883];
	}
	// end inline asm
	// begin inline asm
	{	
ld.global.cg.u64 %rd3887, [%rd3885];
	}
	// end inline asm
	// begin inline asm
	{	
ld.global.cg.u64 %rd3889, [%rd3887];
	}
	// end inline asm
	// begin inline asm
	{	
ld.global.cg.u64 %rd3891, [%rd3889];
	}
	// end inline asm
	// begin inline asm
	{	
ld.global.cg.u64 %rd3893, [%rd3891];
	}
	// end inline asm
	// begin inline asm
	{	
ld.global.cg.u64 %rd3895, [%rd3893];
	}
	// end inline asm
	// begin inline asm
	{	
ld.global.cg.u64 %rd3897, [%rd3895];
	}
	// end inline asm
	// begin inline asm
	{	
ld.global.cg.u64 %rd3899, [%rd3897];
	}
	// end inline asm
	// begin inline asm
	{	
ld.global.cg.u64 %rd3901, [%rd3899];
	}
	// end inline asm
	// begin inline asm
	{	
ld.global.cg.u64 %rd3903, [%rd3901];
	}
	// end inline asm
	// begin inline asm
	{	
ld.global.cg.u64 %rd3905, [%rd3903];
	}
	// end inline asm
	// begin inline asm
	{	
ld.global.cg.u64 %rd3907, [%rd3905];
	}
	// end inline asm
	// begin inline asm
	{	
ld.global.cg.u64 %rd3909, [%rd3907];
	}
	// end inline asm
	// begin inline asm
	{	
ld.global.cg.u64 %rd3911, [%rd3909];
	}
	// end inline asm
	// begin inline asm
	{	
ld.global.cg.u64 %rd3913, [%rd3911];
	}
	// end inline asm
	// begin inline asm
	{	
ld.global.cg.u64 %rd3915, [%rd3913];
	}
	// end inline asm
	// begin inline asm
	{	
ld.global.cg.u64 %rd3917, [%rd3915];
	}
	// end inline asm
	// begin inline asm
	{	
ld.global.cg.u64 %rd3919, [%rd3917];
	}
	// end inline asm
	// begin inline asm
	{	
ld.global.cg.u64 %rd3921, [%rd3919];
	}
	// end inline asm
	// begin inline asm
	{	
ld.global.cg.u64 %rd3923, [%rd3921];
	}
	// end inline asm
	// begin inline asm
	{	
ld.global.cg.u64 %rd3925, [%rd3923];
	}
	// end inline asm
	// begin inline asm
	{	
ld.global.cg.u64 %rd3927, [%rd3925];
	}
	// end inline asm
	// begin inline asm
	{	
ld.global.cg.u64 %rd3929, [%rd3927];
	}
	// end inline asm
	// begin inline asm
	{	
ld.global.cg.u64 %rd3931, [%rd3929];
	}
	// end inline asm
	// begin inline asm
	{	
ld.global.cg.u64 %rd3933, [%rd3931];
	}
	// end inline asm
	// begin inline asm
	{	
ld.global.cg.u64 %rd3935, [%rd3933];
	}
	// end inline asm
	// begin inline asm
	{	
ld.global.cg.u64 %rd3937, [%rd3935];
	}
	// end inline asm
	// begin inline asm
	{	
ld.global.cg.u64 %rd3939, [%rd3937];
	}
	// end inline asm
	// begin inline asm
	{	
ld.global.cg.u64 %rd3941, [%rd3939];
	}
	// end inline asm
	// begin inline asm
	{	
ld.global.cg.u64 %rd3943, [%rd3941];
	}
	// end inline asm
	// begin inline asm
	{	
ld.global.cg.u64 %rd3945, [%rd3943];
	}
	// end inline asm
	// begin inline asm
	{	
ld.global.cg.u64 %rd3947, [%rd3945];
	}
	// end inline asm
	// begin inline asm
	{	
ld.global.cg.u64 %rd3949, [%rd3947];
	}
	// end inline asm
	// begin inline asm
	{	
ld.global.cg.u64 %rd3951, [%rd3949];
	}
	// end inline asm
	// begin inline asm
	{	
ld.global.cg.u64 %rd3953, [%rd3951];
	}
	// end inline asm
	// begin inline asm
	{	
ld.global.cg.u64 %rd3955, [%rd3953];
	}
	// end inline asm
	// begin inline asm
	{	
ld.global.cg.u64 %rd3957, [%rd3955];
	}
	// end inline asm
	// begin inline asm
	{	
ld.global.cg.u64 %rd3959, [%rd3957];
	}
	// end inline asm
	// begin inline asm
	{	
ld.global.cg.u64 %rd3961, [%rd3959];
	}
	// end inline asm
	// begin inline asm
	{	
ld.global.cg.u64 %rd3963, [%rd3961];
	}
	// end inline asm
	// begin inline asm
	{	
ld.global.cg.u64 %rd3965, [%rd3963];
	}
	// end inline asm
	// begin inline asm
	{	
ld.global.cg.u64 %rd3967, [%rd3965];
	}
	// end inline asm
	// begin inline asm
	{	
ld.global.cg.u64 %rd3969, [%rd3967];
	}
	// end inline asm
	// begin inline asm
	{	
ld.global.cg.u64 %rd3971, [%rd3969];
	}
	// end inline asm
	// begin inline asm
	{	
ld.global.cg.u64 %rd3973, [%rd3971];
	}
	// end inline asm
	// begin inline asm
	{	
ld.global.cg.u64 %rd3975, [%rd3973];
	}
	// end inline asm
	// begin inline asm
	{	
ld.global.cg.u64 %rd3977, [%rd3975];
	}
	// end inline asm
	// begin inline asm
	{	
ld.global.cg.u64 %rd3979, [%rd3977];
	}
	// end inline asm
	// begin inline asm
	{	
ld.global.cg.u64 %rd3981, [%rd3979];
	}
	// end inline asm
	// begin inline asm
	{	
ld.global.cg.u64 %rd3983, [%rd3981];
	}
	// end inline asm
	// begin inline asm
	{	
ld.global.cg.u64 %rd3985, [%rd3983];
	}
	// end inline asm
	// begin inline asm
	{	
ld.global.cg.u64 %rd3987, [%rd3985];
	}
	// end inline asm
	// begin inline asm
	{	
ld.global.cg.u64 %rd3989, [%rd3987];
	}
	// end inline asm
	// begin inline asm
	{	
ld.global.cg.u64 %rd3991, [%rd3989];
	}
	// end inline asm
	// begin inline asm
	{	
ld.global.cg.u64 %rd3993, [%rd3991];
	}
	// end inline asm
	// begin inline asm
	{	
ld.global.cg.u64 %rd3995, [%rd3993];
	}
	// end inline asm
	// begin inline asm
	{	
ld.global.cg.u64 %rd3997, [%rd3995];
	}
	// end inline asm
	// begin inline asm
	{	
ld.global.cg.u64 %rd3999, [%rd3997];
	}
	// end inline asm
	// begin inline asm
	{	
ld.global.cg.u64 %rd4001, [%rd3999];
	}
	// end inline asm
	// begin inline asm
	{	
ld.global.cg.u64 %rd4003, [%rd4001];
	}
	// end inline asm
	// begin inline asm
	{	
ld.global.cg.u64 %rd4005, [%rd4003];
	}
	// end inline asm
	// begin inline asm
	{	
ld.global.cg.u64 %rd4007, [%rd4005];
	}
	// end inline asm
	// begin inline asm
	{	
ld.global.cg.u64 %rd4009, [%rd4007];
	}
	// end inline asm
	// begin inline asm
	{	
ld.global.cg.u64 %rd4011, [%rd4009];
	}
	// end inline asm
	// begin inline asm
	{	
ld.global.cg.u64 %rd4013, [%rd4011];
	}
	// end inline asm
	// begin inline asm
	{	
ld.global.cg.u64 %rd4015, [%rd4013];
	}
	// end inline asm
	// begin inline asm
	{	
ld.global.cg.u64 %rd4017, [%rd4015];
	}
	// end inline asm
	// begin inline asm
	{	
ld.global.cg.u64 %rd4019, [%rd4017];
	}
	// end inline asm
	// begin inline asm
	{	
ld.global.cg.u64 %rd4021, [%rd4019];
	}
	// end inline asm
	// begin inline asm
	{	
ld.global.cg.u64 %rd4023, [%rd4021];
	}
	// end inline asm
	// begin inline asm
	{	
ld.global.cg.u64 %rd4025, [%rd4023];
	}
	// end inline asm
	// begin inline asm
	{	
ld.global.cg.u64 %rd4027, [%rd4025];
	}
	// end inline asm
	// begin inline asm
	{	
ld.global.cg.u64 %rd4029, [%rd4027];
	}
	// end inline asm
	// begin inline asm
	{	
ld.global.cg.u64 %rd4031, [%rd4029];
	}
	// end inline asm
	// begin inline asm
	{	
ld.global.cg.u64 %rd4033, [%rd4031];
	}
	// end inline asm
	// begin inline asm
	{	
ld.global.cg.u64 %rd4035, [%rd4033];
	}
	// end inline asm
	// begin inline asm
	{	
ld.global.cg.u64 %rd4037, [%rd4035];
	}
	// end inline asm
	// begin inline asm
	{	
ld.global.cg.u64 %rd4039, [%rd4037];
	}
	// end inline asm
	// begin inline asm
	{	
ld.global.cg.u64 %rd4041, [%rd4039];
	}
	// end inline asm
	// begin inline asm
	{	
ld.global.cg.u64 %rd4043, [%rd4041];
	}
	// end inline asm
	// begin inline asm
	{	
ld.global.cg.u64 %rd4045, [%rd4043];
	}
	// end inline asm
	// begin inline asm
	{	
ld.global.cg.u64 %rd4047, [%rd4045];
	}
	// end inline asm
	// begin inline asm
	{	
ld.global.cg.u64 %rd4049, [%rd4047];
	}
	// end inline asm
	// begin inline asm
	{	
ld.global.cg.u64 %rd4051, [%rd4049];
	}
	// end inline asm
	// begin inline asm
	{	
ld.global.cg.u64 %rd4053, [%rd4051];
	}
	// end inline asm
	// begin inline asm
	{	
ld.global.cg.u64 %rd4055, [%rd4053];
	}
	// end inline asm
	// begin inline asm
	{	
ld.global.cg.u64 %rd4057, [%rd4055];
	}
	// end inline asm
	// begin inline asm
	{	
ld.global.cg.u64 %rd4059, [%rd4057];
	}
	// end inline asm
	// begin inline asm
	{	
ld.global.cg.u64 %rd4061, [%rd4059];
	}
	// end inline asm
	// begin inline asm
	{	
ld.global.cg.u64 %rd4063, [%rd4061];
	}
	// end inline asm
	// begin inline asm
	{	
ld.global.cg.u64 %rd4065, [%rd4063];
	}
	// end inline asm
	// begin inline asm
	{	
ld.global.cg.u64 %rd4067, [%rd4065];
	}
	// end inline asm
	// begin inline asm
	{	
ld.global.cg.u64 %rd4069, [%rd4067];
	}
	// end inline asm
	// begin inline asm
	{	
ld.global.cg.u64 %rd4071, [%rd4069];
	}
	// end inline asm
	// begin inline asm
	{	
ld.global.cg.u64 %rd4073, [%rd4071];
	}
	// end inline asm
	// begin inline asm
	{	
ld.global.cg.u64 %rd4075, [%rd4073];
	}
	// end inline asm
	// begin inline asm
	{	
ld.global.cg.u64 %rd4077, [%rd4075];
	}
	// end inline asm
	// begin inline asm
	{	
ld.global.cg.u64 %rd4079, [%rd4077];
	}
	// end inline asm
	// begin inline asm
	{	
ld.global.cg.u64 %rd4081, [%rd4079];
	}
	// end inline asm
	// begin inline asm
	{	
ld.global.cg.u64 %rd4083, [%rd4081];
	}
	// end inline asm
	// begin inline asm
	{	
ld.global.cg.u64 %rd4085, [%rd4083];
	}
	// end inline asm
	// begin inline asm
	{	
ld.global.cg.u64 %rd4087, [%rd4085];
	}
	// end inline asm
	// begin inline asm
	{	
ld.global.cg.u64 %rd4089, [%rd4087];
	}
	// end inline asm
	// begin inline asm
	{	
ld.global.cg.u64 %rd4091, [%rd4089];
	}
	// end inline asm
	// begin inline asm
	{	
ld.global.cg.u64 %rd4093, [%rd4091];
	}
	// end inline asm
	// begin inline asm
	{	
ld.global.cg.u64 %rd4095, [%rd4093];
	}
	// end inline asm
	// begin inline asm
	{	
ld.global.cg.u64 %rd4097, [%rd4095];
	}
	// end inline asm
	// begin inline asm
	{	
ld.global.cg.u64 %rd4099, [%rd4097];
	}
	// end inline asm
	// begin inline asm
	{	
ld.global.cg.u64 %rd4101, [%rd4099];
	}
	// end inline asm
	// begin inline asm
	{	
ld.global.cg.u64 %rd4103, [%rd4101];
	}
	// end inline asm
	// begin inline asm
	{	
ld.global.cg.u64 %rd4105, [%rd4103];
	}
	// end inline asm
	// begin inline asm
	{	
ld.global.cg.u64 %rd4107, [%rd4105];
	}
	// end inline asm
	// begin inline asm
	{	
ld.global.cg.u64 %rd4109, [%rd4107];
	}
	// end inline asm
	// begin inline asm
	{	
ld.global.cg.u64 %rd4111, [%rd4109];
	}
	// end inline asm
	// begin inline asm
	{	
ld.global.cg.u64 %rd4113, [%rd4111];
	}
	// end inline asm
	// begin inline asm
	{	
ld.global.cg.u64 %rd4115, [%rd4113];
	}
	// end inline asm
	// begin inline asm
	{	
ld.global.cg.u64 %rd4117, [%rd4115];
	}
	// end inline asm
	// begin inline asm
	{	
ld.global.cg.u64 %rd4119, [%rd4117];
	}
	// end inline asm
	// begin inline asm
	{	
ld.global.cg.u64 %rd4121, [%rd4119];
	}
	// end inline asm
	// begin inline asm
	{	
ld.global.cg.u64 %rd4123, [%rd4121];
	}
	// end inline asm
	// begin inline asm
	{	
ld.global.cg.u64 %rd4125, [%rd4123];
	}
	// end inline asm
	// begin inline asm
	{	
ld.global.cg.u64 %rd4127, [%rd4125];
	}
	// end inline asm
	// begin inline asm
	{	
ld.global.cg.u64 %rd4129, [%rd4127];
	}
	// end inline asm
	// begin inline asm
	{	
ld.global.cg.u64 %rd4131, [%rd4129];
	}
	// end inline asm
	// begin inline asm
	{	
ld.global.cg.u64 %rd4133, [%rd4131];
	}
	// end inline asm
	// begin inline asm
	{	
ld.global.cg.u64 %rd4135, [%rd4133];
	}
	// end inline asm
	// begin inline asm
	{	
ld.global.cg.u64 %rd4137, [%rd4135];
	}
	// end inline asm
	// begin inline asm
	{	
ld.global.cg.u64 %rd4139, [%rd4137];
	}
	// end inline asm
	// begin inline asm
	{	
ld.global.cg.u64 %rd4141, [%rd4139];
	}
	// end inline asm
	// begin inline asm
	{	
ld.global.cg.u64 %rd4143, [%rd4141];
	}
	// end inline asm
	// begin inline asm
	{	
ld.global.cg.u64 %rd4145, [%rd4143];
	}
	// end inline asm
	// begin inline asm
	{	
ld.global.cg.u64 %rd4147, [%rd4145];
	}
	// end inline asm
	// begin inline asm
	{	
ld.global.cg.u64 %rd4149, [%rd4147];
	}
	// end inline asm
	// begin inline asm
	{	
ld.global.cg.u64 %rd4151, [%rd4149];
	}
	// end inline asm
	// begin inline asm
	{	
ld.global.cg.u64 %rd4153, [%rd4151];
	}
	// end inline asm
	// begin inline asm
	{	
ld.global.cg.u64 %rd4155, [%rd4153];
	}
	// end inline asm
	// begin inline asm
	{	
ld.global.cg.u64 %rd4157, [%rd4155];
	}
	// end inline asm
	// begin inline asm
	{	
ld.global.cg.u64 %rd4159, [%rd4157];
	}
	// end inline asm
	// begin inline asm
	{	
ld.global.cg.u64 %rd4161, [%rd4159];
	}
	// end inline asm
	// begin inline asm
	{	
ld.global.cg.u64 %rd4163, [%rd4161];
	}
	// end inline asm
	// begin inline asm
	{	
ld.global.cg.u64 %rd4165, [%rd4163];
	}
	// end inline asm
	// begin inline asm
	{	
ld.global.cg.u64 %rd4167, [%rd4165];
	}
	// end inline asm
	// begin inline asm
	{	
ld.global.cg.u64 %rd4169, [%rd4167];
	}
	// end inline asm
	// begin inline asm
	{	
ld.global.cg.u64 %rd4171, [%rd4169];
	}
	// end inline asm
	// begin inline asm
	{	
ld.global.cg.u64 %rd4173, [%rd4171];
	}
	// end inline asm
	// begin inline asm
	{	
ld.global.cg.u64 %rd4175, [%rd4173];
	}
	// end inline asm
	// begin inline asm
	{	
ld.global.cg.u64 %rd4177, [%rd4175];
	}
	// end inline asm
	// begin inline asm
	{	
ld.global.cg.u64 %rd4179, [%rd4177];
	}
	// end inline asm
	// begin inline asm
	{	
ld.global.cg.u64 %rd4181, [%rd4179];
	}
	// end inline asm
	// begin inline asm
	{	
ld.global.cg.u64 %rd4183, [%rd4181];
	}
	// end inline asm
	// begin inline asm
	{	
ld.global.cg.u64 %rd4185, [%rd4183];
	}
	// end inline asm
	// begin inline asm
	{	
ld.global.cg.u64 %rd4187, [%rd4185];
	}
	// end inline asm
	// begin inline asm
	{	
ld.global.cg.u64 %rd4189, [%rd4187];
	}
	// end inline asm
	// begin inline asm
	{	
ld.global.cg.u64 %rd4191, [%rd4189];
	}
	// end inline asm
	// begin inline asm
	{	
ld.global.cg.u64 %rd4193, [%rd4191];
	}
	// end inline asm
	// begin inline asm
	{	
ld.global.cg.u64 %rd4195, [%rd4193];
	}
	// end inline asm
	// begin inline asm
	{	
ld.global.cg.u64 %rd4197, [%rd4195];
	}
	// end inline asm
	// begin inline asm
	{	
ld.global.cg.u64 %rd4199, [%rd4197];
	}
	// end inline asm
	// begin inline asm
	{	
ld.global.cg.u64 %rd4201, [%rd4199];
	}
	// end inline asm
	// begin inline asm
	{	
ld.global.cg.u64 %rd4203, [%rd4201];
	}
	// end inline asm
	// begin inline asm
	{	
ld.global.cg.u64 %rd4205, [%rd4203];
	}
	// end inline asm
	// begin inline asm
	{	
ld.global.cg.u64 %rd4207, [%rd4205];
	}
	// end inline asm
	// begin inline asm
	{	
ld.global.cg.u64 %rd4209, [%rd4207];
	}
	// end inline asm
	// begin inline asm
	{	
ld.global.cg.u64 %rd4211, [%rd4209];
	}
	// end inline asm
	// begin inline asm
	{	
ld.global.cg.u64 %rd4213, [%rd4211];
	}
	// end inline asm
	// begin inline asm
	{	
ld.global.cg.u64 %rd4215, [%rd4213];
	}
	// end inline asm
	// begin inline asm
	{	
ld.global.cg.u64 %rd4217, [%rd4215];
	}
	// end inline asm
	// begin inline asm
	{	
ld.global.cg.u64 %rd4219, [%rd4217];
	}
	// end inline asm
	// begin inline asm
	{	
ld.global.cg.u64 %rd4221, [%rd4219];
	}
	// end inline asm
	// begin inline asm
	{	
ld.global.cg.u64 %rd4223, [%rd4221];
	}
	// end inline asm
	// begin inline asm
	{	
ld.global.cg.u64 %rd4225, [%rd4223];
	}
	// end inline asm
	// begin inline asm
	{	
ld.global.cg.u64 %rd4227, [%rd4225];
	}
	// end inline asm
	// begin inline asm
	{	
ld.global.cg.u64 %rd4229, [%rd4227];
	}
	// end inline asm
	// begin inline asm
	{	
ld.global.cg.u64 %rd4231, [%rd4229];
	}
	// end inline asm
	// begin inline asm
	{	
ld.global.cg.u64 %rd4233, [%rd4231];
	}
	// end inline asm
	// begin inline asm
	{	
ld.global.cg.u64 %rd4235, [%rd4233];
	}
	// end inline asm
	// begin inline asm
	{	
ld.global.cg.u64 %rd4237, [%rd4235];
	}
	// end inline asm
	// begin inline asm
	{	
ld.global.cg.u64 %rd4239, [%rd4237];
	}
	// end inline asm
	// begin inline asm
	{	
ld.global.cg.u64 %rd4241, [%rd4239];
	}
	// end inline asm
	// begin inline asm
	{	
ld.global.cg.u64 %rd4243, [%rd4241];
	}
	// end inline asm
	// begin inline asm
	{	
ld.global.cg.u64 %rd4245, [%rd4243];
	}
	// end inline asm
	// begin inline asm
	{	
ld.global.cg.u64 %rd4247, [%rd4245];
	}
	// end inline asm
	// begin inline asm
	{	
ld.global.cg.u64 %rd4249, [%rd4247];
	}
	// end inline asm
	// begin inline asm
	{	
ld.global.cg.u64 %rd4251, [%rd4249];
	}
	// end inline asm
	// begin inline asm
	{	
ld.global.cg.u64 %rd4253, [%rd4251];
	}
	// end inline asm
	// begin inline asm
	{	
ld.global.cg.u64 %rd4255, [%rd4253];
	}
	// end inline asm
	// begin inline asm
	{	
ld.global.cg.u64 %rd4257, [%rd4255];
	}
	// end inline asm
	// begin inline asm
	{	
ld.global.cg.u64 %rd4259, [%rd4257];
	}
	// end inline asm
	// begin inline asm
	{	
ld.global.cg.u64 %rd4261, [%rd4259];
	}
	// end inline asm
	// begin inline asm
	{	
ld.global.cg.u64 %rd4263, [%rd4261];
	}
	// end inline asm
	// begin inline asm
	{	
ld.global.cg.u64 %rd4265, [%rd4263];
	}
	// end inline asm
	// begin inline asm
	{	
ld.global.cg.u64 %rd4267, [%rd4265];
	}
	// end inline asm
	// begin inline asm
	{	
ld.global.cg.u64 %rd4269, [%rd4267];
	}
	// end inline asm
	// begin inline asm
	{	
ld.global.cg.u64 %rd4271, [%rd4269];
	}
	// end inline asm
	// begin inline asm
	{	
ld.global.cg.u64 %rd4273, [%rd4271];
	}
	// end inline asm
	// begin inline asm
	{	
ld.global.cg.u64 %rd4275, [%rd4273];
	}
	// end inline asm
	// begin inline asm
	{	
ld.global.cg.u64 %rd4277, [%rd4275];
	}
	// end inline asm
	// begin inline asm
	{	
ld.global.cg.u64 %rd4279, [%rd4277];
	}
	// end inline asm
	// begin inline asm
	{	
ld.global.cg.u64 %rd4281, [%rd4279];
	}
	// end inline asm
	// begin inline asm
	{	
ld.global.cg.u64 %rd4283, [%rd4281];
	}
	// end inline asm
	// begin inline asm
	{	
ld.global.cg.u64 %rd4285, [%rd4283];
	}
	// end inline asm
	// begin inline asm
	{	
ld.global.cg.u64 %rd4287, [%rd4285];
	}
	// end inline asm
	// begin inline asm
	{	
ld.global.cg.u64 %rd4289, [%rd4287];
	}
	// end inline asm
	// begin inline asm
	{	
ld.global.cg.u64 %rd4291, [%rd4289];
	}
	// end inline asm
	// begin inline asm
	{	
ld.global.cg.u64 %rd4293, [%rd4291];
	}
	// end inline asm
	// begin inline asm
	{	
ld.global.cg.u64 %rd4295, [%rd4293];
	}
	// end inline asm
	// begin inline asm
	{	
ld.global.cg.u64 %rd4297, [%rd4295];
	}
	// end inline asm
	// begin inline asm
	{	
ld.global.cg.u64 %rd4299, [%rd4297];
	}
	// end inline asm
	// begin inline asm
	{	
ld.global.cg.u64 %rd4301, [%rd4299];
	}
	// end inline asm
	// begin inline asm
	{	
ld.global.cg.u64 %rd4303, [%rd4301];
	}
	// end inline asm
	// begin inline asm
	{	
ld.global.cg.u64 %rd4305, [%rd4303];
	}
	// end inline asm
	// begin inline asm
	{	
ld.global.cg.u64 %rd4307, [%rd4305];
	}
	// end inline asm
	// begin inline asm
	{	
ld.global.cg.u64 %rd4309, [%rd4307];
	}
	// end inline asm
	// begin inline asm
	{	
ld.global.cg.u64 %rd4311, [%rd4309];
	}
	// end inline asm
	// begin inline asm
	{	
ld.global.cg.u64 %rd4313, [%rd4311];
	}
	// end inline asm
	// begin inline asm
	{	
ld.global.cg.u64 %rd4315, [%rd4313];
	}
	// end inline asm
	// begin inline asm
	{	
ld.global.cg.u64 %rd4317, [%rd4315];
	}
	// end inline asm
	// begin inline asm
	{	
ld.global.cg.u64 %rd4319, [%rd4317];
	}
	// end inline asm
	// begin inline asm
	{	
ld.global.cg.u64 %rd4321, [%rd4319];
	}
	// end inline asm
	// begin inline asm
	{	
ld.global.cg.u64 %rd4323, [%rd4321];
	}
	// end inline asm
	// begin inline asm
	{	
ld.global.cg.u64 %rd4325, [%rd4323];
	}
	// end inline asm
	// begin inline asm
	{	
ld.global.cg.u64 %rd4327, [%rd4325];
	}
	// end inline asm
	// begin inline asm
	{	
ld.global.cg.u64 %rd4329, [%rd4327];
	}
	// end inline asm
	// begin inline asm
	{	
ld.global.cg.u64 %rd4331, [%rd4329];
	}
	// end inline asm
	// begin inline asm
	{	
ld.global.cg.u64 %rd4333, [%rd4331];
	}
	// end inline asm
	// begin inline asm
	{	
ld.global.cg.u64 %rd4335, [%rd4333];
	}
	// end inline asm
	// begin inline asm
	{	
ld.global.cg.u64 %rd4337, [%rd4335];
	}
	// end inline asm
	// begin inline asm
	{	
ld.global.cg.u64 %rd4339, [%rd4337];
	}
	// end inline asm
	// begin inline asm
	{	
ld.global.cg.u64 %rd4341, [%rd4339];
	}
	// end inline asm
	// begin inline asm
	{	
ld.global.cg.u64 %rd4343, [%rd4341];
	}
	// end inline asm
	// begin inline asm
	{	
ld.global.cg.u64 %rd4345, [%rd4343];
	}
	// end inline asm
	// begin inline asm
	{	
ld.global.cg.u64 %rd4347, [%rd4345];
	}
	// end inline asm
	// begin inline asm
	{	
ld.global.cg.u64 %rd4349, [%rd4347];
	}
	// end inline asm
	// begin inline asm
	{	
ld.global.cg.u64 %rd4351, [%rd4349];
	}
	// end inline asm
	// begin inline asm
	{	
ld.global.cg.u64 %rd4353, [%rd4351];
	}
	// end inline asm
	// begin inline asm
	{	
ld.global.cg.u64 %rd4355, [%rd4353];
	}
	// end inline asm
	// begin inline asm
	{	
ld.global.cg.u64 %rd4357, [%rd4355];
	}
	// end inline asm
	// begin inline asm
	{	
ld.global.cg.u64 %rd4359, [%rd4357];
	}
	// end inline asm
	// begin inline asm
	{	
ld.global.cg.u64 %rd4361, [%rd4359];
	}
	// end inline asm
	// begin inline asm
	{	
ld.global.cg.u64 %rd4363, [%rd4361];
	}
	// end inline asm
	// begin inline asm
	{	
ld.global.cg.u64 %rd4365, [%rd4363];
	}
	// end inline asm
	// begin inline asm
	{	
ld.global.cg.u64 %rd4367, [%rd4365];
	}
	// end inline asm
	// begin inline asm
	{	
ld.global.cg.u64 %rd4369, [%rd4367];
	}
	// end inline asm
	// begin inline asm
	{	
ld.global.cg.u64 %rd4371, [%rd4369];
	}
	// end inline asm
	// begin inline asm
	{	
ld.global.cg.u64 %rd4373, [%rd4371];
	}
	// end inline asm
	// begin inline asm
	{	
ld.global.cg.u64 %rd4375, [%rd4373];
	}
	// end inline asm
	// begin inline asm
	{	
ld.global.cg.u64 %rd4377, [%rd4375];
	}
	// end inline asm
	// begin inline asm
	{	
ld.global.cg.u64 %rd4379, [%rd4377];
	}
	// end inline asm
	// begin inline asm
	{	
ld.global.cg.u64 %rd4381, [%rd4379];
	}
	// end inline asm
	// begin inline asm
	{	
ld.global.cg.u64 %rd4383, [%rd4381];
	}
	// end inline asm
	// begin inline asm
	{	
ld.global.cg.u64 %rd4385, [%rd4383];
	}
	// end inline asm
	// begin inline asm
	{	
ld.global.cg.u64 %rd4387, [%rd4385];
	}
	// end inline asm
	// begin inline asm
	{	
ld.global.cg.u64 %rd4389, [%rd4387];
	}
	// end inline asm
	// begin inline asm
	{	
ld.global.cg.u64 %rd4391, [%rd4389];
	}
	// end inline asm
	// begin inline asm
	{	
ld.global.cg.u64 %rd4393, [%rd4391];
	}
	// end inline asm
	// begin inline asm
	{	
ld.global.cg.u64 %rd4395, [%rd4393];
	}
	// end inline asm
	// begin inline asm
	{	
ld.global.cg.u64 %rd4397, [%rd4395];
	}
	// end inline asm
	// begin inline asm
	{	
ld.global.cg.u64 %rd4399, [%rd4397];
	}
	// end inline asm
	// begin inline asm
	{	
ld.global.cg.u64 %rd4401, [%rd4399];
	}
	// end inline asm
	// begin inline asm
	{	
ld.global.cg.u64 %rd4403, [%rd4401];
	}
	// end inline asm
	// begin inline asm
	{	
ld.global.cg.u64 %rd4405, [%rd4403];
	}
	// end inline asm
	// begin inline asm
	{	
ld.global.cg.u64 %rd4407, [%rd4405];
	}
	// end inline asm
	// begin inline asm
	{	
ld.global.cg.u64 %rd4409, [%rd4407];
	}
	// end inline asm
	// begin inline asm
	{	
ld.global.cg.u64 %rd4411, [%rd4409];
	}
	// end inline asm
	// begin inline asm
	{	
ld.global.cg.u64 %rd4413, [%rd4411];
	}
	// end inline asm
	// begin inline asm
	{	
ld.global.cg.u64 %rd4415, [%rd4413];
	}
	// end inline asm
	// begin inline asm
	{	
ld.global.cg.u64 %rd4417, [%rd4415];
	}
	// end inline asm
	// begin inline asm
	{	
ld.global.cg.u64 %rd4419, [%rd4417];
	}
	// end inline asm
	// begin inline asm
	{	
ld.global.cg.u64 %rd4421, [%rd4419];
	}
	// end inline asm
	// begin inline asm
	{	
ld.global.cg.u64 %rd4423, [%rd4421];
	}
	// end inline asm
	// begin inline asm
	{	
ld.global.cg.u64 %rd4425, [%rd4423];
	}
	// end inline asm
	// begin inline asm
	{	
ld.global.cg.u64 %rd4427, [%rd4425];
	}
	// end inline asm
	// begin inline asm
	{	
ld.global.cg.u64 %rd4429, [%rd4427];
	}
	// end inline asm
	// begin inline asm
	{	
ld.global.cg.u64 %rd4431, [%rd4429];
	}
	// end inline asm
	// begin inline asm
	{	
ld.global.cg.u64 %rd4433, [%rd4431];
	}
	// end inline asm
	// begin inline asm
	{	
ld.global.cg.u64 %rd4435, [%rd4433];
	}
	// end inline asm
	// begin inline asm
	{	
ld.global.cg.u64 %rd4437, [%rd4435];
	}
	// end inline asm
	// begin inline asm
	{	
ld.global.cg.u64 %rd4439, [%rd4437];
	}
	// end inline asm
	// begin inline asm
	{	
ld.global.cg.u64 %rd4441, [%rd4439];
	}
	// end inline asm
	// begin inline asm
	{	
ld.global.cg.u64 %rd4443, [%rd4441];
	}
	// end inline asm
	// begin inline asm
	{	
ld.global.cg.u64 %rd4445, [%rd4443];
	}
	// end inline asm
	// begin inline asm
	{	
ld.global.cg.u64 %rd4447, [%rd4445];
	}
	// end inline asm
	// begin inline asm
	{	
ld.global.cg.u64 %rd4449, [%rd4447];
	}
	// end inline asm
	// begin inline asm
	{	
ld.global.cg.u64 %rd4451, [%rd4449];
	}
	// end inline asm
	// begin inline asm
	{	
ld.global.cg.u64 %rd4453, [%rd4451];
	}
	// end inline asm
	// begin inline asm
	{	
ld.global.cg.u64 %rd4455, [%rd4453];
	}
	// end inline asm
	// begin inline asm
	{	
ld.global.cg.u64 %rd4457, [%rd4455];
	}
	// end inline asm
	// begin inline asm
	{	
ld.global.cg.u64 %rd4459, [%rd4457];
	}
	// end inline asm
	// begin inline asm
	{	
ld.global.cg.u64 %rd4461, [%rd4459];
	}
	// end inline asm
	// begin inline asm
	{	
ld.global.cg.u64 %rd4463, [%rd4461];
	}
	// end inline asm
	// begin inline asm
	{	
ld.global.cg.u64 %rd4465, [%rd4463];
	}
	// end inline asm
	// begin inline asm
	{	
ld.global.cg.u64 %rd4467, [%rd4465];
	}
	// end inline asm
	// begin inline asm
	{	
ld.global.cg.u64 %rd4469, [%rd4467];
	}
	// end inline asm
	// begin inline asm
	{	
ld.global.cg.u64 %rd4471, [%rd4469];
	}
	// end inline asm
	// begin inline asm
	{	
ld.global.cg.u64 %rd4473, [%rd4471];
	}
	// end inline asm
	// begin inline asm
	{	
ld.global.cg.u64 %rd4475, [%rd4473];
	}
	// end inline asm
	// begin inline asm
	{	
ld.global.cg.u64 %rd4477, [%rd4475];
	}
	// end inline asm
	// begin inline asm
	{	
ld.global.cg.u64 %rd4479, [%rd4477];
	}
	// end inline asm
	// begin inline asm
	{	
ld.global.cg.u64 %rd4481, [%rd4479];
	}
	// end inline asm
	// begin inline asm
	{	
ld.global.cg.u64 %rd4483, [%rd4481];
	}
	// end inline asm
	// begin inline asm
	{	
ld.global.cg.u64 %rd4485, [%rd4483];
	}
	// end inline asm
	// begin inline asm
	{	
ld.global.cg.u64 %rd4487, [%rd4485];
	}
	// end inline asm
	// begin inline asm
	{	
ld.global.cg.u64 %rd4489, [%rd4487];
	}
	// end inline asm
	// begin inline asm
	{	
ld.global.cg.u64 %rd4491, [%rd4489];
	}
	// end inline asm
	// begin inline asm
	{	
ld.global.cg.u64 %rd4493, [%rd4491];
	}
	// end inline asm
	// begin inline asm
	{	
ld.global.cg.u64 %rd4495, [%rd4493];
	}
	// end inline asm
	// begin inline asm
	{	
ld.global.cg.u64 %rd4497, [%rd4495];
	}
	// end inline asm
	// begin inline asm
	{	
ld.global.cg.u64 %rd4499, [%rd4497];
	}
	// end inline asm
	// begin inline asm
	{	
ld.global.cg.u64 %rd4501, [%rd4499];
	}
	// end inline asm
	// begin inline asm
	{	
ld.global.cg.u64 %rd4503, [%rd4501];
	}
	// end inline asm
	// begin inline asm
	{	
ld.global.cg.u64 %rd4505, [%rd4503];
	}
	// end inline asm
	// begin inline asm
	{	
ld.global.cg.u64 %rd4507, [%rd4505];
	}
	// end inline asm
	// begin inline asm
	{	
ld.global.cg.u64 %rd4509, [%rd4507];
	}
	// end inline asm
	// begin inline asm
	{	
ld.global.cg.u64 %rd4511, [%rd4509];
	}
	// end inline asm
	// begin inline asm
	{	
ld.global.cg.u64 %rd4513, [%rd4511];
	}
	// end inline asm
	// begin inline asm
	{	
ld.global.cg.u64 %rd4515, [%rd4513];
	}
	// end inline asm
	// begin inline asm
	{	
ld.global.cg.u64 %rd4517, [%rd4515];
	}
	// end inline asm
	// begin inline asm
	{	
ld.global.cg.u64 %rd4519, [%rd4517];
	}
	// end inline asm
	// begin inline asm
	{	
ld.global.cg.u64 %rd4521, [%rd4519];
	}
	// end inline asm
	// begin inline asm
	{	
ld.global.cg.u64 %rd4523, [%rd4521];
	}
	// end inline asm
	// begin inline asm
	{	
ld.global.cg.u64 %rd4525, [%rd4523];
	}
	// end inline asm
	// begin inline asm
	{	
ld.global.cg.u64 %rd4527, [%rd4525];
	}
	// end inline asm
	// begin inline asm
	{	
ld.global.cg.u64 %rd4529, [%rd4527];
	}
	// end inline asm
	// begin inline asm
	{	
ld.global.cg.u64 %rd4531, [%rd4529];
	}
	// end inline asm
	// begin inline asm
	{	
ld.global.cg.u64 %rd4533, [%rd4531];
	}
	// end inline asm
	// begin inline asm
	{	
ld.global.cg.u64 %rd4535, [%rd4533];
	}
	// end inline asm
	// begin inline asm
	{	
ld.global.cg.u64 %rd4537, [%rd4535];
	}
	// end inline asm
	// begin inline asm
	{	
ld.global.cg.u64 %rd4539, [%rd4537];
	}
	// end inline asm
	// begin inline asm
	{	
ld.global.cg.u64 %rd4541, [%rd4539];
	}
	// end inline asm
	// begin inline asm
	{	
ld.global.cg.u64 %rd4543, [%rd4541];
	}
	// end inline asm
	// begin inline asm
	{	
ld.global.cg.u64 %rd4545, [%rd4543];
	}
	// end inline asm
	// begin inline asm
	{	
ld.global.cg.u64 %rd4547, [%rd4545];
	}
	// end inline asm
	// begin inline asm
	{	
ld.global.cg.u64 %rd4549, [%rd4547];
	}
	// end inline asm
	// begin inline asm
	{	
ld.global.cg.u64 %rd4551, [%rd4549];
	}
	// end inline asm
	// begin inline asm
	{	
ld.global.cg.u64 %rd4553, [%rd4551];
	}
	// end inline asm
	// begin inline asm
	{	
ld.global.cg.u64 %rd4555, [%rd4553];
	}
	// end inline asm
	// begin inline asm
	{	
ld.global.cg.u64 %rd4557, [%rd4555];
	}
	// end inline asm
	// begin inline asm
	{	
ld.global.cg.u64 %rd4559, [%rd4557];
	}
	// end inline asm
	// begin inline asm
	{	
ld.global.cg.u64 %rd4561, [%rd4559];
	}
	// end inline asm
	// begin inline asm
	{	
ld.global.cg.u64 %rd4563, [%rd4561];
	}
	// end inline asm
	// begin inline asm
	{	
ld.global.cg.u64 %rd4565, [%rd4563];
	}
	// end inline asm
	// begin inline asm
	{	
ld.global.cg.u64 %rd4567, [%rd4565];
	}
	// end inline asm
	// begin inline asm
	{	
ld.global.cg.u64 %rd4569, [%rd4567];
	}
	// end inline asm
	// begin inline asm
	{	
ld.global.cg.u64 %rd4571, [%rd4569];
	}
	// end inline asm
	// begin inline asm
	{	
ld.global.cg.u64 %rd4573, [%rd4571];
	}
	// end inline asm
	// begin inline asm
	{	
ld.global.cg.u64 %rd4575, [%rd4573];
	}
	// end inline asm
	// begin inline asm
	{	
ld.global.cg.u64 %rd4577, [%rd4575];
	}
	// end inline asm
	// begin inline asm
	{	
ld.global.cg.u64 %rd4579, [%rd4577];
	}
	// end inline asm
	// begin inline asm
	{	
ld.global.cg.u64 %rd4581, [%rd4579];
	}
	// end inline asm
	// begin inline asm
	{	
ld.global.cg.u64 %rd4583, [%rd4581];
	}
	// end inline asm
	// begin inline asm
	{	
ld.global.cg.u64 %rd4585, [%rd4583];
	}
	// end inline asm
	// begin inline asm
	{	
ld.global.cg.u64 %rd4587, [%rd4585];
	}
	// end inline asm
	// begin inline asm
	{	
ld.global.cg.u64 %rd4589, [%rd4587];
	}
	// end inline asm
	// begin inline asm
	{	
ld.global.cg.u64 %rd4591, [%rd4589];
	}
	// end inline asm
	// begin inline asm
	{	
ld.global.cg.u64 %rd4593, [%rd4591];
	}
	// end inline asm
	// begin inline asm
	{	
ld.global.cg.u64 %rd4595, [%rd4593];
	}
	// end inline asm
	// begin inline asm
	{	
ld.global.cg.u64 %rd4597, [%rd4595];
	}
	// end inline asm
	// begin inline asm
	{	
ld.global.cg.u64 %rd4599, [%rd4597];
	}
	// end inline asm
	// begin inline asm
	{	
ld.global.cg.u64 %rd4601, [%rd4599];
	}
	// end inline asm
	// begin inline asm
	{	
ld.global.cg.u64 %rd4603, [%rd4601];
	}
	// end inline asm
	// begin inline asm
	{	
ld.global.cg.u64 %rd4605, [%rd4603];
	}
	// end inline asm
	// begin inline asm
	{	
ld.global.cg.u64 %rd4607, [%rd4605];
	}
	// end inline asm
	// begin inline asm
	{	
ld.global.cg.u64 %rd4609, [%rd4607];
	}
	// end inline asm
	// begin inline asm
	{	
ld.global.cg.u64 %rd4611, [%rd4609];
	}
	// end inline asm
	// begin inline asm
	{	
ld.global.cg.u64 %rd4613, [%rd4611];
	}
	// end inline asm
	// begin inline asm
	{	
ld.global.cg.u64 %rd4615, [%rd4613];
	}
	// end inline asm
	// begin inline asm
	{	
ld.global.cg.u64 %rd4617, [%rd4615];
	}
	// end inline asm
	// begin inline asm
	{	
ld.global.cg.u64 %rd4619, [%rd4617];
	}
	// end inline asm
	// begin inline asm
	{	
ld.global.cg.u64 %rd4621, [%rd4619];
	}
	// end inline asm
	// begin inline asm
	{	
ld.global.cg.u64 %rd4623, [%rd4621];
	}
	// end inline asm
	// begin inline asm
	{	
ld.global.cg.u64 %rd4625, [%rd4623];
	}
	// end inline asm
	// begin inline asm
	{	
ld.global.cg.u64 %rd4627, [%rd4625];
	}
	// end inline asm
	// begin inline asm
	{	
ld.global.cg.u64 %rd4629, [%rd4627];
	}
	// end inline asm
	// begin inline asm
	{	
ld.global.cg.u64 %rd4631, [%rd4629];
	}
	// end inline asm
	// begin inline asm
	{	
ld.global.cg.u64 %rd4633, [%rd4631];
	}
	// end inline asm
	// begin inline asm
	{	
ld.global.cg.u64 %rd4635, [%rd4633];
	}
	// end inline asm
	// begin inline asm
	{	
ld.global.cg.u64 %rd4637, [%rd4635];
	}
	// end inline asm
	// begin inline asm
	{	
ld.global.cg.u64 %rd4639, [%rd4637];
	}
	// end inline asm
	// begin inline asm
	{	
ld.global.cg.u64 %rd4641, [%rd4639];
	}
	// end inline asm
	// begin inline asm
	{	
ld.global.cg.u64 %rd4643, [%rd4641];
	}
	// end inline asm
	// begin inline asm
	{	
ld.global.cg.u64 %rd4645, [%rd4643];
	}
	// end inline asm
	// begin inline asm
	{	
ld.global.cg.u64 %rd4647, [%rd4645];
	}
	// end inline asm
	// begin inline asm
	{	
ld.global.cg.u64 %rd4649, [%rd4647];
	}
	// end inline asm
	// begin inline asm
	{	
ld.global.cg.u64 %rd4651, [%rd4649];
	}
	// end inline asm
	// begin inline asm
	{	
ld.global.cg.u64 %rd4653, [%rd4651];
	}
	// end inline asm
	// begin inline asm
	{	
ld.global.cg.u64 %rd4655, [%rd4653];
	}
	// end inline asm
	// begin inline asm
	{	
ld.global.cg.u64 %rd4657, [%rd4655];
	}
	// end inline asm
	// begin inline asm
	{	
ld.global.cg.u64 %rd4659, [%rd4657];
	}
	// end inline asm
	// begin inline asm
	{	
ld.global.cg.u64 %rd4661, [%rd4659];
	}
	// end inline asm
	// begin inline asm
	{	
ld.global.cg.u64 %rd4663, [%rd4661];
	}
	// end inline asm
	// begin inline asm
	{	
ld.global.cg.u64 %rd4665, [%rd4663];
	}
	// end inline asm
	// begin inline asm
	{	
ld.global.cg.u64 %rd4667, [%rd4665];
	}
	// end inline asm
	// begin inline asm
	{	
ld.global.cg.u64 %rd4669, [%rd4667];
	}
	// end inline asm
	// begin inline asm
	{	
ld.global.cg.u64 %rd4671, [%rd4669];
	}
	// end inline asm
	// begin inline asm
	{	
ld.global.cg.u64 %rd4673, [%rd4671];
	}
	// end inline asm
	// begin inline asm
	{	
ld.global.cg.u64 %rd4675, [%rd4673];
	}
	// end inline asm
	// begin inline asm
	{	
ld.global.cg.u64 %rd4677, [%rd4675];
	}
	// end inline asm
	// begin inline asm
	{	
ld.global.cg.u64 %rd4679, [%rd4677];
	}
	// end inline asm
	// begin inline asm
	{	
ld.global.cg.u64 %rd4681, [%rd4679];
	}
	// end inline asm
	// begin inline asm
	{	
ld.global.cg.u64 %rd4683, [%rd4681];
	}
	// end inline asm
	// begin inline asm
	{	
ld.global.cg.u64 %rd4685, [%rd4683];
	}
	// end inline asm
	// begin inline asm
	{	
ld.global.cg.u64 %rd4687, [%rd4685];
	}
	// end inline asm
	// begin inline asm
	{	
ld.global.cg.u64 %rd4689, [%rd4687];
	}
	// end inline asm
	// begin inline asm
	{	
ld.global.cg.u64 %rd4691, [%rd4689];
	}
	// end inline asm
	// begin inline asm
	{	
ld.global.cg.u64 %rd4693, [%rd4691];
	}
	// end inline asm
	// begin inline asm
	{	
ld.global.cg.u64 %rd4695, [%rd4693];
	}
	// end inline asm
	// begin inline asm
	{	
ld.global.cg.u64 %rd4697, [%rd4695];
	}
	// end inline asm
	// begin inline asm
	{	
ld.global.cg.u64 %rd4699, [%rd4697];
	}
	// end inline asm
	// begin inline asm
	{	
ld.global.cg.u64 %rd4701, [%rd4699];
	}
	// end inline asm
	// begin inline asm
	{	
ld.global.cg.u64 %rd4703, [%rd4701];
	}
	// end inline asm
	// begin inline asm
	{	
ld.global.cg.u64 %rd4705, [%rd4703];
	}
	// end inline asm
	// begin inline asm
	{	
ld.global.cg.u64 %rd4707, [%rd4705];
	}
	// end inline asm
	// begin inline asm
	{	
ld.global.cg.u64 %rd4709, [%rd4707];
	}
	// end inline asm
	// begin inline asm
	{	
ld.global.cg.u64 %rd4711, [%rd4709];
	}
	// end inline asm
	// begin inline asm
	{	
ld.global.cg.u64 %rd4713, [%rd4711];
	}
	// end inline asm
	// begin inline asm
	{	
ld.global.cg.u64 %rd4715, [%rd4713];
	}
	// end inline asm
	// begin inline asm
	{	
ld.global.cg.u64 %rd4717, [%rd4715];
	}
	// end inline asm
	// begin inline asm
	{	
ld.global.cg.u64 %rd4719, [%rd4717];
	}
	// end inline asm
	// begin inline asm
	{	
ld.global.cg.u64 %rd4721, [%rd4719];
	}
	// end inline asm
	// begin inline asm
	{	
ld.global.cg.u64 %rd4723, [%rd4721];
	}
	// end inline asm
	// begin inline asm
	{	
ld.global.cg.u64 %rd4725, [%rd4723];
	}
	// end inline asm
	// begin inline asm
	{	
ld.global.cg.u64 %rd4727, [%rd4725];
	}
	// end inline asm
	// begin inline asm
	{	
ld.global.cg.u64 %rd4729, [%rd4727];
	}
	// end inline asm
	// begin inline asm
	{	
ld.global.cg.u64 %rd4731, [%rd4729];
	}
	// end inline asm
	// begin inline asm
	{	
ld.global.cg.u64 %rd4733, [%rd4731];
	}
	// end inline asm
	// begin inline asm
	{	
ld.global.cg.u64 %rd4735, [%rd4733];
	}
	// end inline asm
	// begin inline asm
	{	
ld.global.cg.u64 %rd4737, [%rd4735];
	}
	// end inline asm
	// begin inline asm
	{	
ld.global.cg.u64 %rd4739, [%rd4737];
	}
	// end inline asm
	// begin inline asm
	{	
ld.global.cg.u64 %rd4741, [%rd4739];
	}
	// end inline asm
	// begin inline asm
	{	
ld.global.cg.u64 %rd4743, [%rd4741];
	}
	// end inline asm
	// begin inline asm
	{	
ld.global.cg.u64 %rd4745, [%rd4743];
	}
	// end inline asm
	// begin inline asm
	{	
ld.global.cg.u64 %rd4747, [%rd4745];
	}
	// end inline asm
	// begin inline asm
	{	
ld.global.cg.u64 %rd4749, [%rd4747];
	}
	// end inline asm
	// begin inline asm
	{	
ld.global.cg.u64 %rd4751, [%rd4749];
	}
	// end inline asm
	// begin inline asm
	{	
ld.global.cg.u64 %rd4753, [%rd4751];
	}
	// end inline asm
	// begin inline asm
	{	
ld.global.cg.u64 %rd4755, [%rd4753];
	}
	// end inline asm
	// begin inline asm
	{	
ld.global.cg.u64 %rd4757, [%rd4755];
	}
	// end inline asm
	// begin inline asm
	{	
ld.global.cg.u64 %rd4759, [%rd4757];
	}
	// end inline asm
	// begin inline asm
	{	
ld.global.cg.u64 %rd4761, [%rd4759];
	}
	// end inline asm
	// begin inline asm
	{	
ld.global.cg.u64 %rd4763, [%rd4761];
	}
	// end inline asm
	// begin inline asm
	{	
ld.global.cg.u64 %rd4765, [%rd4763];
	}
	// end inline asm
	// begin inline asm
	{	
ld.global.cg.u64 %rd4767, [%rd4765];
	}
	// end inline asm
	// begin inline asm
	{	
ld.global.cg.u64 %rd4769, [%rd4767];
	}
	// end inline asm
	// begin inline asm
	{	
ld.global.cg.u64 %rd4771, [%rd4769];
	}
	// end inline asm
	// begin inline asm
	{	
ld.global.cg.u64 %rd4773, [%rd4771];
	}
	// end inline asm
	// begin inline asm
	{	
ld.global.cg.u64 %rd4775, [%rd4773];
	}
	// end inline asm
	// begin inline asm
	{	
ld.global.cg.u64 %rd4777, [%rd4775];
	}
	// end inline asm
	// begin inline asm
	{	
ld.global.cg.u64 %rd4779, [%rd4777];
	}
	// end inline asm
	// begin inline asm
	{	
ld.global.cg.u64 %rd4781, [%rd4779];
	}
	// end inline asm
	// begin inline asm
	{	
ld.global.cg.u64 %rd4783, [%rd4781];
	}
	// end inline asm
	// begin inline asm
	{	
ld.global.cg.u64 %rd4785, [%rd4783];
	}
	// end inline asm
	// begin inline asm
	{	
ld.global.cg.u64 %rd4787, [%rd4785];
	}
	// end inline asm
	// begin inline asm
	{	
ld.global.cg.u64 %rd4789, [%rd4787];
	}
	// end inline asm
	// begin inline asm
	{	
ld.global.cg.u64 %rd4791, [%rd4789];
	}
	// end inline asm
	// begin inline asm
	{	
ld.global.cg.u64 %rd4793, [%rd4791];
	}
	// end inline asm
	// begin inline asm
	{	
ld.global.cg.u64 %rd4795, [%rd4793];
	}
	// end inline asm
	// begin inline asm
	{	
ld.global.cg.u64 %rd4797, [%rd4795];
	}
	// end inline asm
	// begin inline asm
	{	
ld.global.cg.u64 %rd4799, [%rd4797];
	}
	// end inline asm
	// begin inline asm
	{	
ld.global.cg.u64 %rd4801, [%rd4799];
	}
	// end inline asm
	// begin inline asm
	{	
ld.global.cg.u64 %rd4803, [%rd4801];
	}
	// end inline asm
	// begin inline asm
	{	
ld.global.cg.u64 %rd4805, [%rd4803];
	}
	// end inline asm
	// begin inline asm
	{	
ld.global.cg.u64 %rd4807, [%rd4805];
	}
	// end inline asm
	// begin inline asm
	{	
ld.global.cg.u64 %rd4809, [%rd4807];
	}
	// end inline asm
	// begin inline asm
	{	
ld.global.cg.u64 %rd4811, [%rd4809];
	}
	// end inline asm
	// begin inline asm
	{	
ld.global.cg.u64 %rd4813, [%rd4811];
	}
	// end inline asm
	// begin inline asm
	{	
ld.global.cg.u64 %rd4815, [%rd4813];
	}
	// end inline asm
	// begin inline asm
	{	
ld.global.cg.u64 %rd4817, [%rd4815];
	}
	// end inline asm
	// begin inline asm
	{	
ld.global.cg.u64 %rd4819, [%rd4817];
	}
	// end inline asm
	// begin inline asm
	{	
ld.global.cg.u64 %rd4821, [%rd4819];
	}
	// end inline asm
	// begin inline asm
	{	
ld.global.cg.u64 %rd4823, [%rd4821];
	}
	// end inline asm
	// begin inline asm
	{	
ld.global.cg.u64 %rd4825, [%rd4823];
	}
	// end inline asm
	// begin inline asm
	{	
ld.global.cg.u64 %rd4827, [%rd4825];
	}
	// end inline asm
	// begin inline asm
	{	
ld.global.cg.u64 %rd4829, [%rd4827];
	}
	// end inline asm
	// begin inline asm
	{	
ld.global.cg.u64 %rd4831, [%rd4829];
	}
	// end inline asm
	// begin inline asm
	{	
ld.global.cg.u64 %rd4833, [%rd4831];
	}
	// end inline asm
	// begin inline asm
	{	
ld.global.cg.u64 %rd4835, [%rd4833];
	}
	// end inline asm
	// begin inline asm
	{	
ld.global.cg.u64 %rd4837, [%rd4835];
	}
	// end inline asm
	// begin inline asm
	{	
ld.global.cg.u64 %rd4839, [%rd4837];
	}
	// end inline asm
	// begin inline asm
	{	
ld.global.cg.u64 %rd4841, [%rd4839];
	}
	// end inline asm
	// begin inline asm
	{	
ld.global.cg.u64 %rd4843, [%rd4841];
	}
	// end inline asm
	// begin inline asm
	{	
ld.global.cg.u64 %rd4845, [%rd4843];
	}
	// end inline asm
	// begin inline asm
	{	
ld.global.cg.u64 %rd4847, [%rd4845];
	}
	// end inline asm
	// begin inline asm
	{	
ld.global.cg.u64 %rd4849, [%rd4847];
	}
	// end inline asm
	// begin inline asm
	{	
ld.global.cg.u64 %rd4851, [%rd4849];
	}
	// end inline asm
	// begin inline asm
	{	
ld.global.cg.u64 %rd4853, [%rd4851];
	}
	// end inline asm
	// begin inline asm
	{	
ld.global.cg.u64 %rd4855, [%rd4853];
	}
	// end inline asm
	// begin inline asm
	{	
ld.global.cg.u64 %rd4857, [%rd4855];
	}
	// end inline asm
	// begin inline asm
	{	
ld.global.cg.u64 %rd4859, [%rd4857];
	}
	// end inline asm
	// begin inline asm
	{	
ld.global.cg.u64 %rd4861, [%rd4859];
	}
	// end inline asm
	// begin inline asm
	{	
ld.global.cg.u64 %rd4863, [%rd4861];
	}
	// end inline asm
	// begin inline asm
	{	
ld.global.cg.u64 %rd4865, [%rd4863];
	}
	// end inline asm
	// begin inline asm
	{	
ld.global.cg.u64 %rd4867, [%rd4865];
	}
	// end inline asm
	// begin inline asm
	{	
ld.global.cg.u64 %rd4869, [%rd4867];
	}
	// end inline asm
	// begin inline asm
	{	
ld.global.cg.u64 %rd4871, [%rd4869];
	}
	// end inline asm
	// begin inline asm
	{	
ld.global.cg.u64 %rd4873, [%rd4871];
	}
	// end inline asm
	// begin inline asm
	{	
ld.global.cg.u64 %rd4875, [%rd4873];
	}
	// end inline asm
	// begin inline asm
	{	
ld.global.cg.u64 %rd4877, [%rd4875];
	}
	// end inline asm
	// begin inline asm
	{	
ld.global.cg.u64 %rd4879, [%rd4877];
	}
	// end inline asm
	// begin inline asm
	{	
ld.global.cg.u64 %rd4881, [%rd4879];
	}
	// end inline asm
	// begin inline asm
	{	
ld.global.cg.u64 %rd4883, [%rd4881];
	}
	// end inline asm
	// begin inline asm
	{	
ld.global.cg.u64 %rd4885, [%rd4883];
	}
	// end inline asm
	// begin inline asm
	{	
ld.global.cg.u64 %rd4887, [%rd4885];
	}
	// end inline asm
	// begin inline asm
	{	
ld.global.cg.u64 %rd4889, [%rd4887];
	}
	// end inline asm
	// begin inline asm
	{	
ld.global.cg.u64 %rd4891, [%rd4889];
	}
	// end inline asm
	// begin inline asm
	{	
ld.global.cg.u64 %rd4893, [%rd4891];
	}
	// end inline asm
	// begin inline asm
	{	
ld.global.cg.u64 %rd4895, [%rd4893];
	}
	// end inline asm
	// begin inline asm
	{	
ld.global.cg.u64 %rd4897, [%rd4895];
	}
	// end inline asm
	// begin inline asm
	{	
ld.global.cg.u64 %rd4899, [%rd4897];
	}
	// end inline asm
	// begin inline asm
	{	
ld.global.cg.u64 %rd4901, [%rd4899];
	}
	// end inline asm
	// begin inline asm
	{	
ld.global.cg.u64 %rd4903, [%rd4901];
	}
	// end inline asm
	// begin inline asm
	{	
ld.global.cg.u64 %rd4905, [%rd4903];
	}
	// end inline asm
	// begin inline asm
	{	
ld.global.cg.u64 %rd4907, [%rd4905];
	}
	// end inline asm
	// begin inline asm
	{	
ld.global.cg.u64 %rd4909, [%rd4907];
	}
	// end inline asm
	// begin inline asm
	{	
ld.global.cg.u64 %rd4911, [%rd4909];
	}
	// end inline asm
	// begin inline asm
	{	
ld.global.cg.u64 %rd4913, [%rd4911];
	}
	// end inline asm
	// begin inline asm
	{	
ld.global.cg.u64 %rd4915, [%rd4913];
	}
	// end inline asm
	// begin inline asm
	{	
ld.global.cg.u64 %rd4917, [%rd4915];
	}
	// end inline asm
	// begin inline asm
	{	
ld.global.cg.u64 %rd4919, [%rd4917];
	}
	// end inline asm
	// begin inline asm
	{	
ld.global.cg.u64 %rd4921, [%rd4919];
	}
	// end inline asm
	// begin inline asm
	{	
ld.global.cg.u64 %rd4923, [%rd4921];
	}
	// end inline asm
	// begin inline asm
	{	
ld.global.cg.u64 %rd4925, [%rd4923];
	}
	// end inline asm
	// begin inline asm
	{	
ld.global.cg.u64 %rd4927, [%rd4925];
	}
	// end inline asm
	// begin inline asm
	{	
ld.global.cg.u64 %rd4929, [%rd4927];
	}
	// end inline asm
	// begin inline asm
	{	
ld.global.cg.u64 %rd4931, [%rd4929];
	}
	// end inline asm
	// begin inline asm
	{	
ld.global.cg.u64 %rd4933, [%rd4931];
	}
	// end inline asm
	// begin inline asm
	{	
ld.global.cg.u64 %rd4935, [%rd4933];
	}
	// end inline asm
	// begin inline asm
	{	
ld.global.cg.u64 %rd4937, [%rd4935];
	}
	// end inline asm
	// begin inline asm
	{	
ld.global.cg.u64 %rd4939, [%rd4937];
	}
	// end inline asm
	// begin inline asm
	{	
ld.global.cg.u64 %rd4941, [%rd4939];
	}
	// end inline asm
	// begin inline asm
	{	
ld.global.cg.u64 %rd4943, [%rd4941];
	}
	// end inline asm
	// begin inline asm
	{	
ld.global.cg.u64 %rd4945, [%rd4943];
	}
	// end inline asm
	// begin inline asm
	{	
ld.global.cg.u64 %rd4947, [%rd4945];
	}
	// end inline asm
	// begin inline asm
	{	
ld.global.cg.u64 %rd4949, [%rd4947];
	}
	// end inline asm
	// begin inline asm
	{	
ld.global.cg.u64 %rd4951, [%rd4949];
	}
	// end inline asm
	// begin inline asm
	{	
ld.global.cg.u64 %rd4953, [%rd4951];
	}
	// end inline asm
	// begin inline asm
	{	
ld.global.cg.u64 %rd4955, [%rd4953];
	}
	// end inline asm
	// begin inline asm
	{	
ld.global.cg.u64 %rd4957, [%rd4955];
	}
	// end inline asm
	// begin inline asm
	{	
ld.global.cg.u64 %rd4959, [%rd4957];
	}
	// end inline asm
	// begin inline asm
	{	
ld.global.cg.u64 %rd4961, [%rd4959];
	}
	// end inline asm
	// begin inline asm
	{	
ld.global.cg.u64 %rd4963, [%rd4961];
	}
	// end inline asm
	// begin inline asm
	{	
ld.global.cg.u64 %rd4965, [%rd4963];
	}
	// end inline asm
	// begin inline asm
	{	
ld.global.cg.u64 %rd4967, [%rd4965];
	}
	// end inline asm
	// begin inline asm
	{	
ld.global.cg.u64 %rd4969, [%rd4967];
	}
	// end inline asm
	// begin inline asm
	{	
ld.global.cg.u64 %rd4971, [%rd4969];
	}
	// end inline asm
	// begin inline asm
	{	
ld.global.cg.u64 %rd4973, [%rd4971];
	}
	// end inline asm
	// begin inline asm
	{	
ld.global.cg.u64 %rd4975, [%rd4973];
	}
	// end inline asm
	// begin inline asm
	{	
ld.global.cg.u64 %rd4977, [%rd4975];
	}
	// end inline asm
	// begin inline asm
	{	
ld.global.cg.u64 %rd4979, [%rd4977];
	}
	// end inline asm
	// begin inline asm
	{	
ld.global.cg.u64 %rd4981, [%rd4979];
	}
	// end inline asm
	// begin inline asm
	{	
ld.global.cg.u64 %rd4983, [%rd4981];
	}
	// end inline asm
	// begin inline asm
	{	
ld.global.cg.u64 %rd4985, [%rd4983];
	}
	// end inline asm
	// begin inline asm
	{	
ld.global.cg.u64 %rd4987, [%rd4985];
	}
	// end inline asm
	// begin inline asm
	{	
ld.global.cg.u64 %rd4989, [%rd4987];
	}
	// end inline asm
	// begin inline asm
	{	
ld.global.cg.u64 %rd4991, [%rd4989];
	}
	// end inline asm
	// begin inline asm
	{	
ld.global.cg.u64 %rd4993, [%rd4991];
	}
	// end inline asm
	// begin inline asm
	{	
ld.global.cg.u64 %rd4995, [%rd4993];
	}
	// end inline asm
	// begin inline asm
	{	
ld.global.cg.u64 %rd4997, [%rd4995];
	}
	// end inline asm
	// begin inline asm
	{	
ld.global.cg.u64 %rd4999, [%rd4997];
	}
	// end inline asm
	// begin inline asm
	{	
ld.global.cg.u64 %rd5001, [%rd4999];
	}
	// end inline asm
	// begin inline asm
	{	
ld.global.cg.u64 %rd5003, [%rd5001];
	}
	// end inline asm
	// begin inline asm
	{	
ld.global.cg.u64 %rd5005, [%rd5003];
	}
	// end inline asm
	// begin inline asm
	{	
ld.global.cg.u64 %rd5007, [%rd5005];
	}
	// end inline asm
	// begin inline asm
	{	
ld.global.cg.u64 %rd5009, [%rd5007];
	}
	// end inline asm
	// begin inline asm
	{	
ld.global.cg.u64 %rd5011, [%rd5009];
	}
	// end inline asm
	// begin inline asm
	{	
ld.global.cg.u64 %rd5013, [%rd5011];
	}
	// end inline asm
	// begin inline asm
	{	
ld.global.cg.u64 %rd5015, [%rd5013];
	}
	// end inline asm
	// begin inline asm
	{	
ld.global.cg.u64 %rd5017, [%rd5015];
	}
	// end inline asm
	// begin inline asm
	{	
ld.global.cg.u64 %rd5019, [%rd5017];
	}
	// end inline asm
	// begin inline asm
	{	
ld.global.cg.u64 %rd5021, [%rd5019];
	}
	// end inline asm
	// begin inline asm
	{	
ld.global.cg.u64 %rd5023, [%rd5021];
	}
	// end inline asm
	// begin inline asm
	{	
ld.global.cg.u64 %rd5025, [%rd5023];
	}
	// end inline asm
	// begin inline asm
	{	
ld.global.cg.u64 %rd5027, [%rd5025];
	}
	// end inline asm
	// begin inline asm
	{	
ld.global.cg.u64 %rd5029, [%rd5027];
	}
	// end inline asm
	// begin inline asm
	{	
ld.global.cg.u64 %rd5031, [%rd5029];
	}
	// end inline asm
	// begin inline asm
	{	
ld.global.cg.u64 %rd5033, [%rd5031];
	}
	// end inline asm
	// begin inline asm
	{	
ld.global.cg.u64 %rd5035, [%rd5033];
	}
	// end inline asm
	// begin inline asm
	{	
ld.global.cg.u64 %rd5037, [%rd5035];
	}
	// end inline asm
	// begin inline asm
	{	
ld.global.cg.u64 %rd5039, [%rd5037];
	}
	// end inline asm
	// begin inline asm
	{	
ld.global.cg.u64 %rd5041, [%rd5039];
	}
	// end inline asm
	// begin inline asm
	{	
ld.global.cg.u64 %rd5043, [%rd5041];
	}
	// end inline asm
	// begin inline asm
	{	
ld.global.cg.u64 %rd5045, [%rd5043];
	}
	// end inline asm
	// begin inline asm
	{	
ld.global.cg.u64 %rd5047, [%rd5045];
	}
	// end inline asm
	// begin inline asm
	{	
ld.global.cg.u64 %rd5049, [%rd5047];
	}
	// end inline asm
	// begin inline asm
	{	
ld.global.cg.u64 %rd5051, [%rd5049];
	}
	// end inline asm
	// begin inline asm
	{	
ld.global.cg.u64 %rd5053, [%rd5051];
	}
	// end inline asm
	// begin inline asm
	{	
ld.global.cg.u64 %rd5055, [%rd5053];
	}
	// end inline asm
	// begin inline asm
	{	
ld.global.cg.u64 %rd5057, [%rd5055];
	}
	// end inline asm
	// begin inline asm
	{	
ld.global.cg.u64 %rd5059, [%rd5057];
	}
	// end inline asm
	// begin inline asm
	{	
ld.global.cg.u64 %rd5061, [%rd5059];
	}
	// end inline asm
	// begin inline asm
	{	
ld.global.cg.u64 %rd5063, [%rd5061];
	}
	// end inline asm
	// begin inline asm
	{	
ld.global.cg.u64 %rd5065, [%rd5063];
	}
	// end inline asm
	// begin inline asm
	{	
ld.global.cg.u64 %rd5067, [%rd5065];
	}
	// end inline asm
	// begin inline asm
	{	
ld.global.cg.u64 %rd5069, [%rd5067];
	}
	// end inline asm
	// begin inline asm
	{	
ld.global.cg.u64 %rd5071, [%rd5069];
	}
	// end inline asm
	// begin inline asm
	{	
ld.global.cg.u64 %rd5073, [%rd5071];
	}
	// end inline asm
	// begin inline asm
	{	
ld.global.cg.u64 %rd5075, [%rd5073];
	}
	// end inline asm
	// begin inline asm
	{	
ld.global.cg.u64 %rd5077, [%rd5075];
	}
	// end inline asm
	// begin inline asm
	{	
ld.global.cg.u64 %rd5079, [%rd5077];
	}
	// end inline asm
	// begin inline asm
	{	
ld.global.cg.u64 %rd5081, [%rd5079];
	}
	// end inline asm
	// begin inline asm
	{	
ld.global.cg.u64 %rd5083, [%rd5081];
	}
	// end inline asm
	// begin inline asm
	{	
ld.global.cg.u64 %rd5085, [%rd5083];
	}
	// end inline asm
	// begin inline asm
	{	
ld.global.cg.u64 %rd5087, [%rd5085];
	}
	// end inline asm
	// begin inline asm
	{	
ld.global.cg.u64 %rd5089, [%rd5087];
	}
	// end inline asm
	// begin inline asm
	{	
ld.global.cg.u64 %rd5091, [%rd5089];
	}
	// end inline asm
	// begin inline asm
	{	
ld.global.cg.u64 %rd5093, [%rd5091];
	}
	// end inline asm
	// begin inline asm
	{	
ld.global.cg.u64 %rd5095, [%rd5093];
	}
	// end inline asm
	// begin inline asm
	{	
ld.global.cg.u64 %rd5097, [%rd5095];
	}
	// end inline asm
	// begin inline asm
	{	
ld.global.cg.u64 %rd5099, [%rd5097];
	}
	// end inline asm
	// begin inline asm
	{	
ld.global.cg.u64 %rd5101, [%rd5099];
	}
	// end inline asm
	// begin inline asm
	{	
ld.global.cg.u64 %rd5103, [%rd5101];
	}
	// end inline asm
	// begin inline asm
	{	
ld.global.cg.u64 %rd5105, [%rd5103];
	}
	// end inline asm
	// begin inline asm
	{	
ld.global.cg.u64 %rd5107, [%rd5105];
	}
	// end inline asm
	// begin inline asm
	{	
ld.global.cg.u64 %rd5109, [%rd5107];
	}
	// end inline asm
	// begin inline asm
	{	
ld.global.cg.u64 %rd5111, [%rd5109];
	}
	// end inline asm
	// begin inline asm
	{	
ld.global.cg.u64 %rd5113, [%rd5111];
	}
	// end inline asm
	// begin inline asm
	{	
ld.global.cg.u64 %rd5115, [%rd5113];
	}
	// end inline asm
	// begin inline asm
	{	
ld.global.cg.u64 %rd5117, [%rd5115];
	}
	// end inline asm
	// begin inline asm
	{	
ld.global.cg.u64 %rd5119, [%rd5117];
	}
	// end inline asm
	// begin inline asm
	{	
ld.global.cg.u64 %rd5121, [%rd5119];
	}
	// end inline asm
	// begin inline asm
	{	
ld.global.cg.u64 %rd5123, [%rd5121];
	}
	// end inline asm
	// begin inline asm
	{	
ld.global.cg.u64 %rd5125, [%rd5123];
	}
	// end inline asm
	// begin inline asm
	{	
ld.global.cg.u64 %rd5127, [%rd5125];
	}
	// end inline asm
	// begin inline asm
	{	
ld.global.cg.u64 %rd5129, [%rd5127];
	}
	// end inline asm
	// begin inline asm
	{	
ld.global.cg.u64 %rd5131, [%rd5129];
	}
	// end inline asm
	// begin inline asm
	{	
ld.global.cg.u64 %rd5133, [%rd5131];
	}
	// end inline asm
	// begin inline asm
	{	
ld.global.cg.u64 %rd5135, [%rd5133];
	}
	// end inline asm
	// begin inline asm
	{	
ld.global.cg.u64 %rd5137, [%rd5135];
	}
	// end inline asm
	// begin inline asm
	{	
ld.global.cg.u64 %rd5139, [%rd5137];
	}
	// end inline asm
	// begin inline asm
	{	
ld.global.cg.u64 %rd5141, [%rd5139];
	}
	// end inline asm
	// begin inline asm
	{	
ld.global.cg.u64 %rd5143, [%rd5141];
	}
	// end inline asm
	// begin inline asm
	{	
ld.global.cg.u64 %rd5145, [%rd5143];
	}
	// end inline asm
	// begin inline asm
	{	
ld.global.cg.u64 %rd5147, [%rd5145];
	}
	// end inline asm
	// begin inline asm
	{	
ld.global.cg.u64 %rd5149, [%rd5147];
	}
	// end inline asm
	// begin inline asm
	{	
ld.global.cg.u64 %rd5151, [%rd5149];
	}
	// end inline asm
	// begin inline asm
	{	
ld.global.cg.u64 %rd5153, [%rd5151];
	}
	// end inline asm
	// begin inline asm
	{	
ld.global.cg.u64 %rd5155, [%rd5153];
	}
	// end inline asm
	// begin inline asm
	{	
ld.global.cg.u64 %rd5157, [%rd5155];
	}
	// end inline asm
	// begin inline asm
	{	
ld.global.cg.u64 %rd5159, [%rd5157];
	}
	// end inline asm
	// begin inline asm
	{	
ld.global.cg.u64 %rd5161, [%rd5159];
	}
	// end inline asm
	// begin inline asm
	{	
ld.global.cg.u64 %rd5163, [%rd5161];
	}
	// end inline asm
	// begin inline asm
	{	
ld.global.cg.u64 %rd5165, [%rd5163];
	}
	// end inline asm
	// begin inline asm
	{	
ld.global.cg.u64 %rd5167, [%rd5165];
	}
	// end inline asm
	// begin inline asm
	{	
ld.global.cg.u64 %rd5169, [%rd5167];
	}
	// end inline asm
	// begin inline asm
	{	
ld.global.cg.u64 %rd5171, [%rd5169];
	}
	// end inline asm
	// begin inline asm
	{	
ld.global.cg.u64 %rd5173, [%rd5171];
	}
	// end inline asm
	// begin inline asm
	{	
ld.global.cg.u64 %rd5175, [%rd5173];
	}
	// end inline asm
	// begin inline asm
	{	
ld.global.cg.u64 %rd5177, [%rd5175];
	}
	// end inline asm
	// begin inline asm
	{	
ld.global.cg.u64 %rd5179, [%rd5177];
	}
	// end inline asm
	// begin inline asm
	{	
ld.global.cg.u64 %rd5181, [%rd5179];
	}
	// end inline asm
	// begin inline asm
	{	
ld.global.cg.u64 %rd5183, [%rd5181];
	}
	// end inline asm
	// begin inline asm
	{	
ld.global.cg.u64 %rd5185, [%rd5183];
	}
	// end inline asm
	// begin inline asm
	{	
ld.global.cg.u64 %rd5187, [%rd5185];
	}
	// end inline asm
	// begin inline asm
	{	
ld.global.cg.u64 %rd5189, [%rd5187];
	}
	// end inline asm
	// begin inline asm
	{	
ld.global.cg.u64 %rd5191, [%rd5189];
	}
	// end inline asm
	// begin inline asm
	{	
ld.global.cg.u64 %rd5193, [%rd5191];
	}
	// end inline asm
	// begin inline asm
	{	
ld.global.cg.u64 %rd5195, [%rd5193];
	}
	// end inline asm
	// begin inline asm
	{	
ld.global.cg.u64 %rd5197, [%rd5195];
	}
	// end inline asm
	// begin inline asm
	{	
ld.global.cg.u64 %rd5199, [%rd5197];
	}
	// end inline asm
	// begin inline asm
	{	
ld.global.cg.u64 %rd5201, [%rd5199];
	}
	// end inline asm
	// begin inline asm
	{	
ld.global.cg.u64 %rd5203, [%rd5201];
	}
	// end inline asm
	// begin inline asm
	{	
ld.global.cg.u64 %rd5205, [%rd5203];
	}
	// end inline asm
	// begin inline asm
	{	
ld.global.cg.u64 %rd5207, [%rd5205];
	}
	// end inline asm
	// begin inline asm
	{	
ld.global.cg.u64 %rd5209, [%rd5207];
	}
	// end inline asm
	// begin inline asm
	{	
ld.global.cg.u64 %rd5211, [%rd5209];
	}
	// end inline asm
	// begin inline asm
	{	
ld.global.cg.u64 %rd5213, [%rd5211];
	}
	// end inline asm
	// begin inline asm
	{	
ld.global.cg.u64 %rd5215, [%rd5213];
	}
	// end inline asm
	// begin inline asm
	{	
ld.global.cg.u64 %rd5217, [%rd5215];
	}
	// end inline asm
	// begin inline asm
	{	
ld.global.cg.u64 %rd5219, [%rd5217];
	}
	// end inline asm
	// begin inline asm
	{	
ld.global.cg.u64 %rd5221, [%rd5219];
	}
	// end inline asm
	// begin inline asm
	{	
ld.global.cg.u64 %rd5223, [%rd5221];
	}
	// end inline asm
	// begin inline asm
	{	
ld.global.cg.u64 %rd5225, [%rd5223];
	}
	// end inline asm
	// begin inline asm
	{	
ld.global.cg.u64 %rd5227, [%rd5225];
	}
	// end inline asm
	// begin inline asm
	{	
ld.global.cg.u64 %rd5229, [%rd5227];
	}
	// end inline asm
	// begin inline asm
	{	
ld.global.cg.u64 %rd5231, [%rd5229];
	}
	// end inline asm
	// begin inline asm
	{	
ld.global.cg.u64 %rd5233, [%rd5231];
	}
	// end inline asm
	// begin inline asm
	{	
ld.global.cg.u64 %rd5235, [%rd5233];
	}
	// end inline asm
	// begin inline asm
	{	
ld.global.cg.u64 %rd5237, [%rd5235];
	}
	// end inline asm
	// begin inline asm
	{	
ld.global.cg.u64 %rd5239, [%rd5237];
	}
	// end inline asm
	// begin inline asm
	{	
ld.global.cg.u64 %rd5241, [%rd5239];
	}
	// end inline asm
	// begin inline asm
	{	
ld.global.cg.u64 %rd5243, [%rd5241];
	}
	// end inline asm
	// begin inline asm
	{	
ld.global.cg.u64 %rd5245, [%rd5243];
	}
	// end inline asm
	// begin inline asm
	{	
ld.global.cg.u64 %rd5247, [%rd5245];
	}
	// end inline asm
	// begin inline asm
	{	
ld.global.cg.u64 %rd5249, [%rd5247];
	}
	// end inline asm
	// begin inline asm
	{	
ld.global.cg.u64 %rd5251, [%rd5249];
	}
	// end inline asm
	// begin inline asm
	{	
ld.global.cg.u64 %rd5253, [%rd5251];
	}
	// end inline asm
	// begin inline asm
	{	
ld.global.cg.u64 %rd5255, [%rd5253];
	}
	// end inline asm
	// begin inline asm
	{	
ld.global.cg.u64 %rd5257, [%rd5255];
	}
	// end inline asm
	// begin inline asm
	{	
ld.global.cg.u64 %rd5259, [%rd5257];
	}
	// end inline asm
	// begin inline asm
	{	
ld.global.cg.u64 %rd5261, [%rd5259];
	}
	// end inline asm
	// begin inline asm
	{	
ld.global.cg.u64 %rd5263, [%rd5261];
	}
	// end inline asm
	// begin inline asm
	{	
ld.global.cg.u64 %rd5265, [%rd5263];
	}
	// end inline asm
	// begin inline asm
	{	
ld.global.cg.u64 %rd5267, [%rd5265];
	}
	// end inline asm
	// begin inline asm
	{	
ld.global.cg.u64 %rd5269, [%rd5267];
	}
	// end inline asm
	// begin inline asm
	{	
ld.global.cg.u64 %rd5271, [%rd5269];
	}
	// end inline asm
	// begin inline asm
	{	
ld.global.cg.u64 %rd5273, [%rd5271];
	}
	// end inline asm
	// begin inline asm
	{	
ld.global.cg.u64 %rd5275, [%rd5273];
	}
	// end inline asm
	// begin inline asm
	{	
ld.global.cg.u64 %rd5277, [%rd5275];
	}
	// end inline asm
	// begin inline asm
	{	
ld.global.cg.u64 %rd5279, [%rd5277];
	}
	// end inline asm
	// begin inline asm
	{	
ld.global.cg.u64 %rd5281, [%rd5279];
	}
	// end inline asm
	// begin inline asm
	{	
ld.global.cg.u64 %rd5283, [%rd5281];
	}
	// end inline asm
	// begin inline asm
	{	
ld.global.cg.u64 %rd5285, [%rd5283];
	}
	// end inline asm
	// begin inline asm
	{	
ld.global.cg.u64 %rd5287, [%rd5285];
	}
	// end inline asm
	// begin inline asm
	{	
ld.global.cg.u64 %rd5289, [%rd5287];
	}
	// end inline asm
	// begin inline asm
	{	
ld.global.cg.u64 %rd5291, [%rd5289];
	}
	// end inline asm
	// begin inline asm
	{	
ld.global.cg.u64 %rd5293, [%rd5291];
	}
	// end inline asm
	// begin inline asm
	{	
ld.global.cg.u64 %rd5295, [%rd5293];
	}
	// end inline asm
	// begin inline asm
	{	
ld.global.cg.u64 %rd5297, [%rd5295];
	}
	// end inline asm
	// begin inline asm
	{	
ld.global.cg.u64 %rd5299, [%rd5297];
	}
	// end inline asm
	// begin inline asm
	{	
ld.global.cg.u64 %rd5301, [%rd5299];
	}
	// end inline asm
	// begin inline asm
	{	
ld.global.cg.u64 %rd5303, [%rd5301];
	}
	// end inline asm
	// begin inline asm
	{	
ld.global.cg.u64 %rd5305, [%rd5303];
	}
	// end inline asm
	// begin inline asm
	{	
ld.global.cg.u64 %rd5307, [%rd5305];
	}
	// end inline asm
	// begin inline asm
	{	
ld.global.cg.u64 %rd5309, [%rd5307];
	}
	// end inline asm
	// begin inline asm
	{	
ld.global.cg.u64 %rd5311, [%rd5309];
	}
	// end inline asm
	// begin inline asm
	{	
ld.global.cg.u64 %rd5313, [%rd5311];
	}
	// end inline asm
	// begin inline asm
	{	
ld.global.cg.u64 %rd5315, [%rd5313];
	}
	// end inline asm
	// begin inline asm
	{	
ld.global.cg.u64 %rd5317, [%rd5315];
	}
	// end inline asm
	// begin inline asm
	{	
ld.global.cg.u64 %rd5319, [%rd5317];
	}
	// end inline asm
	// begin inline asm
	{	
ld.global.cg.u64 %rd5321, [%rd5319];
	}
	// end inline asm
	// begin inline asm
	{	
ld.global.cg.u64 %rd5323, [%rd5321];
	}
	// end inline asm
	// begin inline asm
	{	
ld.global.cg.u64 %rd5325, [%rd5323];
	}
	// end inline asm
	// begin inline asm
	{	
ld.global.cg.u64 %rd5327, [%rd5325];
	}
	// end inline asm
	// begin inline asm
	{	
ld.global.cg.u64 %rd5329, [%rd5327];
	}
	// end inline asm
	// begin inline asm
	{	
ld.global.cg.u64 %rd5331, [%rd5329];
	}
	// end inline asm
	// begin inline asm
	{	
ld.global.cg.u64 %rd5333, [%rd5331];
	}
	// end inline asm
	// begin inline asm
	{	
ld.global.cg.u64 %rd5335, [%rd5333];
	}
	// end inline asm
	// begin inline asm
	{	
ld.global.cg.u64 %rd5337, [%rd5335];
	}
	// end inline asm
	// begin inline asm
	{	
ld.global.cg.u64 %rd5339, [%rd5337];
	}
	// end inline asm
	// begin inline asm
	{	
ld.global.cg.u64 %rd5341, [%rd5339];
	}
	// end inline asm
	// begin inline asm
	{	
ld.global.cg.u64 %rd5343, [%rd5341];
	}
	// end inline asm
	// begin inline asm
	{	
ld.global.cg.u64 %rd5345, [%rd5343];
	}
	// end inline asm
	// begin inline asm
	{	
ld.global.cg.u64 %rd5347, [%rd5345];
	}
	// end inline asm
	// begin inline asm
	{	
ld.global.cg.u64 %rd5349, [%rd5347];
	}
	// end inline asm
	// begin inline asm
	{	
ld.global.cg.u64 %rd5351, [%rd5349];
	}
	// end inline asm
	// begin inline asm
	{	
ld.global.cg.u64 %rd5353, [%rd5351];
	}
	// end inline asm
	// begin inline asm
	{	
ld.global.cg.u64 %rd5355, [%rd5353];
	}
	// end inline asm
	// begin inline asm
	{	
ld.global.cg.u64 %rd5357, [%rd5355];
	}
	// end inline asm
	// begin inline asm
	{	
ld.global.cg.u64 %rd5359, [%rd5357];
	}
	// end inline asm
	// begin inline asm
	{	
ld.global.cg.u64 %rd5361, [%rd5359];
	}
	// end inline asm
	// begin inline asm
	{	
ld.global.cg.u64 %rd5363, [%rd5361];
	}
	// end inline asm
	// begin inline asm
	{	
ld.global.cg.u64 %rd5365, [%rd5363];
	}
	// end inline asm
	// begin inline asm
	{	
ld.global.cg.u64 %rd5367, [%rd5365];
	}
	// end inline asm
	// begin inline asm
	{	
ld.global.cg.u64 %rd5369, [%rd5367];
	}
	// end inline asm
	// begin inline asm
	{	
ld.global.cg.u64 %rd5371, [%rd5369];
	}
	// end inline asm
	// begin inline asm
	{	
ld.global.cg.u64 %rd5373, [%rd5371];
	}
	// end inline asm
	// begin inline asm
	{	
ld.global.cg.u64 %rd5375, [%rd5373];
	}
	// end inline asm
	// begin inline asm
	{	
ld.global.cg.u64 %rd5377, [%rd5375];
	}
	// end inline asm
	// begin inline asm
	{	
ld.global.cg.u64 %rd5379, [%rd5377];
	}
	// end inline asm
	// begin inline asm
	{	
ld.global.cg.u64 %rd5381, [%rd5379];
	}
	// end inline asm
	// begin inline asm
	{	
ld.global.cg.u64 %rd5383, [%rd5381];
	}
	// end inline asm
	// begin inline asm
	{	
ld.global.cg.u64 %rd5385, [%rd5383];
	}
	// end inline asm
	// begin inline asm
	{	
ld.global.cg.u64 %rd5387, [%rd5385];
	}
	// end inline asm
	// begin inline asm
	{	
ld.global.cg.u64 %rd5389, [%rd5387];
	}
	// end inline asm
	// begin inline asm
	{	
ld.global.cg.u64 %rd5391, [%rd5389];
	}
	// end inline asm
	// begin inline asm
	{	
ld.global.cg.u64 %rd5393, [%rd5391];
	}
	// end inline asm
	// begin inline asm
	{	
ld.global.cg.u64 %rd5395, [%rd5393];
	}
	// end inline asm
	// begin inline asm
	{	
ld.global.cg.u64 %rd5397, [%rd5395];
	}
	// end inline asm
	// begin inline asm
	{	
ld.global.cg.u64 %rd5399, [%rd5397];
	}
	// end inline asm
	// begin inline asm
	{	
ld.global.cg.u64 %rd5401, [%rd5399];
	}
	// end inline asm
	// begin inline asm
	{	
ld.global.cg.u64 %rd5403, [%rd5401];
	}
	// end inline asm
	// begin inline asm
	{	
ld.global.cg.u64 %rd5405, [%rd5403];
	}
	// end inline asm
	// begin inline asm
	{	
ld.global.cg.u64 %rd5407, [%rd5405];
	}
	// end inline asm
	// begin inline asm
	{	
ld.global.cg.u64 %rd5409, [%rd5407];
	}
	// end inline asm
	// begin inline asm
	{	
ld.global.cg.u64 %rd5411, [%rd5409];
	}
	// end inline asm
	// begin inline asm
	{	
ld.global.cg.u64 %rd5413, [%rd5411];
	}
	// end inline asm
	// begin inline asm
	{	
ld.global.cg.u64 %rd5415, [%rd5413];
	}
	// end inline asm
	// begin inline asm
	{	
ld.global.cg.u64 %rd5417, [%rd5415];
	}
	// end inline asm
	// begin inline asm
	{	
ld.global.cg.u64 %rd5419, [%rd5417];
	}
	// end inline asm
	// begin inline asm
	{	
ld.global.cg.u64 %rd5421, [%rd5419];
	}
	// end inline asm
	// begin inline asm
	{	
ld.global.cg.u64 %rd5423, [%rd5421];
	}
	// end inline asm
	// begin inline asm
	{	
ld.global.cg.u64 %rd5425, [%rd5423];
	}
	// end inline asm
	// begin inline asm
	{	
ld.global.cg.u64 %rd5427, [%rd5425];
	}
	// end inline asm
	// begin inline asm
	{	
ld.global.cg.u64 %rd5429, [%rd5427];
	}
	// end inline asm
	// begin inline asm
	{	
ld.global.cg.u64 %rd5431, [%rd5429];
	}
	// end inline asm
	// begin inline asm
	{	
ld.global.cg.u64 %rd5433, [%rd5431];
	}
	// end inline asm
	// begin inline asm
	{	
ld.global.cg.u64 %rd5435, [%rd5433];
	}
	// end inline asm
	// begin inline asm
	{	
ld.global.cg.u64 %rd5437, [%rd5435];
	}
	// end inline asm
	// begin inline asm
	{	
ld.global.cg.u64 %rd5439, [%rd5437];
	}
	// end inline asm
	// begin inline asm
	{	
ld.global.cg.u64 %rd5441, [%rd5439];
	}
	// end inline asm
	// begin inline asm
	{	
ld.global.cg.u64 %rd5443, [%rd5441];
	}
	// end inline asm
	// begin inline asm
	{	
ld.global.cg.u64 %rd5445, [%rd5443];
	}
	// end inline asm
	// begin inline asm
	{	
ld.global.cg.u64 %rd5447, [%rd5445];
	}
	// end inline asm
	// begin inline asm
	{	
ld.global.cg.u64 %rd5449, [%rd5447];
	}
	// end inline asm
	// begin inline asm
	{	
ld.global.cg.u64 %rd5451, [%rd5449];
	}
	// end inline asm
	// begin inline asm
	{	
ld.global.cg.u64 %rd5453, [%rd5451];
	}
	// end inline asm
	// begin inline asm
	{	
ld.global.cg.u64 %rd5455, [%rd5453];
	}
	// end inline asm
	// begin inline asm
	{	
ld.global.cg.u64 %rd5457, [%rd5455];
	}
	// end inline asm
	// begin inline asm
	{	
ld.global.cg.u64 %rd5459, [%rd5457];
	}
	// end inline asm
	// begin inline asm
	{	
ld.global.cg.u64 %rd5461, [%rd5459];
	}
	// end inline asm
	// begin inline asm
	{	
ld.global.cg.u64 %rd5463, [%rd5461];
	}
	// end inline asm
	// begin inline asm
	{	
ld.global.cg.u64 %rd5465, [%rd5463];
	}
	// end inline asm
	// begin inline asm
	{	
ld.global.cg.u64 %rd5467, [%rd5465];
	}
	// end inline asm
	// begin inline asm
	{	
ld.global.cg.u64 %rd5469, [%rd5467];
	}
	// end inline asm
	// begin inline asm
	{	
ld.global.cg.u64 %rd5471, [%rd5469];
	}
	// end inline asm
	// begin inline asm
	{	
ld.global.cg.u64 %rd5473, [%rd5471];
	}
	// end inline asm
	// begin inline asm
	{	
ld.global.cg.u64 %rd5475, [%rd5473];
	}
	// end inline asm
	// begin inline asm
	{	
ld.global.cg.u64 %rd5477, [%rd5475];
	}
	// end inline asm
	// begin inline asm
	{	
ld.global.cg.u64 %rd5479, [%rd5477];
	}
	// end inline asm
	// begin inline asm
	{	
ld.global.cg.u64 %rd5481, [%rd5479];
	}
	// end inline asm
	// begin inline asm
	{	
ld.global.cg.u64 %rd5483, [%rd5481];
	}
	// end inline asm
	// begin inline asm
	{	
ld.global.cg.u64 %rd5485, [%rd5483];
	}
	// end inline asm
	// begin inline asm
	{	
ld.global.cg.u64 %rd5487, [%rd5485];
	}
	// end inline asm
	// begin inline asm
	{	
ld.global.cg.u64 %rd5489, [%rd5487];
	}
	// end inline asm
	// begin inline asm
	{	
ld.global.cg.u64 %rd5491, [%rd5489];
	}
	// end inline asm
	// begin inline asm
	{	
ld.global.cg.u64 %rd5493, [%rd5491];
	}
	// end inline asm
	// begin inline asm
	{	
ld.global.cg.u64 %rd5495, [%rd5493];
	}
	// end inline asm
	// begin inline asm
	{	
ld.global.cg.u64 %rd5497, [%rd5495];
	}
	// end inline asm
	// begin inline asm
	{	
ld.global.cg.u64 %rd5499, [%rd5497];
	}
	// end inline asm
	// begin inline asm
	{	
ld.global.cg.u64 %rd5501, [%rd5499];
	}
	// end inline asm
	// begin inline asm
	{	
ld.global.cg.u64 %rd5503, [%rd5501];
	}
	// end inline asm
	// begin inline asm
	{	
ld.global.cg.u64 %rd5505, [%rd5503];
	}
	// end inline asm
	// begin inline asm
	{	
ld.global.cg.u64 %rd5507, [%rd5505];
	}
	// end inline asm
	// begin inline asm
	{	
ld.global.cg.u64 %rd5509, [%rd5507];
	}
	// end inline asm
	// begin inline asm
	{	
ld.global.cg.u64 %rd5511, [%rd5509];
	}
	// end inline asm
	// begin inline asm
	{	
ld.global.cg.u64 %rd5513, [%rd5511];
	}
	// end inline asm
	// begin inline asm
	{	
ld.global.cg.u64 %rd5515, [%rd5513];
	}
	// end inline asm
	// begin inline asm
	{	
ld.global.cg.u64 %rd5517, [%rd5515];
	}
	// end inline asm
	// begin inline asm
	{	
ld.global.cg.u64 %rd5519, [%rd5517];
	}
	// end inline asm
	// begin inline asm
	{	
ld.global.cg.u64 %rd5521, [%rd5519];
	}
	// end inline asm
	// begin inline asm
	{	
ld.global.cg.u64 %rd5523, [%rd5521];
	}
	// end inline asm
	// begin inline asm
	{	
ld.global.cg.u64 %rd5525, [%rd5523];
	}
	// end inline asm
	// begin inline asm
	{	
ld.global.cg.u64 %rd5527, [%rd5525];
	}
	// end inline asm
	// begin inline asm
	{	
ld.global.cg.u64 %rd5529, [%rd5527];
	}
	// end inline asm
	// begin inline asm
	{	
ld.global.cg.u64 %rd5531, [%rd5529];
	}
	// end inline asm
	// begin inline asm
	{	
ld.global.cg.u64 %rd5533, [%rd5531];
	}
	// end inline asm
	// begin inline asm
	{	
ld.global.cg.u64 %rd5535, [%rd5533];
	}
	// end inline asm
	// begin inline asm
	{	
ld.global.cg.u64 %rd5537, [%rd5535];
	}
	// end inline asm
	// begin inline asm
	{	
ld.global.cg.u64 %rd5539, [%rd5537];
	}
	// end inline asm
	// begin inline asm
	{	
ld.global.cg.u64 %rd5541, [%rd5539];
	}
	// end inline asm
	// begin inline asm
	{	
ld.global.cg.u64 %rd5543, [%rd5541];
	}
	// end inline asm
	// begin inline asm
	{	
ld.global.cg.u64 %rd5545, [%rd5543];
	}
	// end inline asm
	// begin inline asm
	{	
ld.global.cg.u64 %rd5547, [%rd5545];
	}
	// end inline asm
	// begin inline asm
	{	
ld.global.cg.u64 %rd5549, [%rd5547];
	}
	// end inline asm
	// begin inline asm
	{	
ld.global.cg.u64 %rd5551, [%rd5549];
	}
	// end inline asm
	// begin inline asm
	{	
ld.global.cg.u64 %rd5553, [%rd5551];
	}
	// end inline asm
	// begin inline asm
	{	
ld.global.cg.u64 %rd5555, [%rd5553];
	}
	// end inline asm
	// begin inline asm
	{	
ld.global.cg.u64 %rd5557, [%rd5555];
	}
	// end inline asm
	// begin inline asm
	{	
ld.global.cg.u64 %rd5559, [%rd5557];
	}
	// end inline asm
	// begin inline asm
	{	
ld.global.cg.u64 %rd5561, [%rd5559];
	}
	// end inline asm
	// begin inline asm
	{	
ld.global.cg.u64 %rd5563, [%rd5561];
	}
	// end inline asm
	// begin inline asm
	{	
ld.global.cg.u64 %rd5565, [%rd5563];
	}
	// end inline asm
	// begin inline asm
	{	
ld.global.cg.u64 %rd5567, [%rd5565];
	}
	// end inline asm
	// begin inline asm
	{	
ld.global.cg.u64 %rd5569, [%rd5567];
	}
	// end inline asm
	// begin inline asm
	{	
ld.global.cg.u64 %rd5571, [%rd5569];
	}
	// end inline asm
	// begin inline asm
	{	
ld.global.cg.u64 %rd5573, [%rd5571];
	}
	// end inline asm
	// begin inline asm
	{	
ld.global.cg.u64 %rd5575, [%rd5573];
	}
	// end inline asm
	// begin inline asm
	{	
ld.global.cg.u64 %rd5577, [%rd5575];
	}
	// end inline asm
	// begin inline asm
	{	
ld.global.cg.u64 %rd5579, [%rd5577];
	}
	// end inline asm
	// begin inline asm
	{	
ld.global.cg.u64 %rd5581, [%rd5579];
	}
	// end inline asm
	// begin inline asm
	{	
ld.global.cg.u64 %rd5583, [%rd5581];
	}
	// end inline asm
	// begin inline asm
	{	
ld.global.cg.u64 %rd5585, [%rd5583];
	}
	// end inline asm
	// begin inline asm
	{	
ld.global.cg.u64 %rd5587, [%rd5585];
	}
	// end inline asm
	// begin inline asm
	{	
ld.global.cg.u64 %rd5589, [%rd5587];
	}
	// end inline asm
	// begin inline asm
	{	
ld.global.cg.u64 %rd5591, [%rd5589];
	}
	// end inline asm
	// begin inline asm
	{	
ld.global.cg.u64 %rd5593, [%rd5591];
	}
	// end inline asm
	// begin inline asm
	{	
ld.global.cg.u64 %rd5595, [%rd5593];
	}
	// end inline asm
	// begin inline asm
	{	
ld.global.cg.u64 %rd5597, [%rd5595];
	}
	// end inline asm
	// begin inline asm
	{	
ld.global.cg.u64 %rd5599, [%rd5597];
	}
	// end inline asm
	// begin inline asm
	{	
ld.global.cg.u64 %rd5601, [%rd5599];
	}
	// end inline asm
	// begin inline asm
	{	
ld.global.cg.u64 %rd5603, [%rd5601];
	}
	// end inline asm
	// begin inline asm
	{	
ld.global.cg.u64 %rd5605, [%rd5603];
	}
	// end inline asm
	// begin inline asm
	{	
ld.global.cg.u64 %rd5607, [%rd5605];
	}
	// end inline asm
	// begin inline asm
	{	
ld.global.cg.u64 %rd5609, [%rd5607];
	}
	// end inline asm
	// begin inline asm
	{	
ld.global.cg.u64 %rd5611, [%rd5609];
	}
	// end inline asm
	// begin inline asm
	{	
ld.global.cg.u64 %rd5613, [%rd5611];
	}
	// end inline asm
	// begin inline asm
	{	
ld.global.cg.u64 %rd5615, [%rd5613];
	}
	// end inline asm
	// begin inline asm
	{	
ld.global.cg.u64 %rd5617, [%rd5615];
	}
	// end inline asm
	// begin inline asm
	{	
ld.global.cg.u64 %rd5619, [%rd5617];
	}
	// end inline asm
	// begin inline asm
	{	
ld.global.cg.u64 %rd5621, [%rd5619];
	}
	// end inline asm
	// begin inline asm
	{	
ld.global.cg.u64 %rd5623, [%rd5621];
	}
	// end inline asm
	// begin inline asm
	{	
ld.global.cg.u64 %rd5625, [%rd5623];
	}
	// end inline asm
	// begin inline asm
	{	
ld.global.cg.u64 %rd5627, [%rd5625];
	}
	// end inline asm
	// begin inline asm
	{	
ld.global.cg.u64 %rd5629, [%rd5627];
	}
	// end inline asm
	// begin inline asm
	{	
ld.global.cg.u64 %rd5631, [%rd5629];
	}
	// end inline asm
	// begin inline asm
	{	
ld.global.cg.u64 %rd5633, [%rd5631];
	}
	// end inline asm
	// begin inline asm
	{	
ld.global.cg.u64 %rd5635, [%rd5633];
	}
	// end inline asm
	// begin inline asm
	{	
ld.global.cg.u64 %rd5637, [%rd5635];
	}
	// end inline asm
	// begin inline asm
	{	
ld.global.cg.u64 %rd5639, [%rd5637];
	}
	// end inline asm
	// begin inline asm
	{	
ld.global.cg.u64 %rd5641, [%rd5639];
	}
	// end inline asm
	// begin inline asm
	{	
ld.global.cg.u64 %rd5643, [%rd5641];
	}
	// end inline asm
	// begin inline asm
	{	
ld.global.cg.u64 %rd5645, [%rd5643];
	}
	// end inline asm
	// begin inline asm
	{	
ld.global.cg.u64 %rd5647, [%rd5645];
	}
	// end inline asm
	// begin inline asm
	{	
ld.global.cg.u64 %rd5649, [%rd5647];
	}
	// end inline asm
	// begin inline asm
	{	
ld.global.cg.u64 %rd5651, [%rd5649];
	}
	// end inline asm
	// begin inline asm
	{	
ld.global.cg.u64 %rd5653, [%rd5651];
	}
	// end inline asm
	// begin inline asm
	{	
ld.global.cg.u64 %rd5655, [%rd5653];
	}
	// end inline asm
	// begin inline asm
	{	
ld.global.cg.u64 %rd5657, [%rd5655];
	}
	// end inline asm
	// begin inline asm
	{	
ld.global.cg.u64 %rd5659, [%rd5657];
	}
	// end inline asm
	// begin inline asm
	{	
ld.global.cg.u64 %rd5661, [%rd5659];
	}
	// end inline asm
	// begin inline asm
	{	
ld.global.cg.u64 %rd5663, [%rd5661];
	}
	// end inline asm
	// begin inline asm
	{	
ld.global.cg.u64 %rd5665, [%rd5663];
	}
	// end inline asm
	// begin inline asm
	{	
ld.global.cg.u64 %rd5667, [%rd5665];
	}
	// end inline asm
	// begin inline asm
	{	
ld.global.cg.u64 %rd5669, [%rd5667];
	}
	// end inline asm
	// begin inline asm
	{	
ld.global.cg.u64 %rd5671, [%rd5669];
	}
	// end inline asm
	// begin inline asm
	{	
ld.global.cg.u64 %rd5673, [%rd5671];
	}
	// end inline asm
	// begin inline asm
	{	
ld.global.cg.u64 %rd5675, [%rd5673];
	}
	// end inline asm
	// begin inline asm
	{	
ld.global.cg.u64 %rd5677, [%rd5675];
	}
	// end inline asm
	// begin inline asm
	{	
ld.global.cg.u64 %rd5679, [%rd5677];
	}
	// end inline asm
	// begin inline asm
	{	
ld.global.cg.u64 %rd5681, [%rd5679];
	}
	// end inline asm
	// begin inline asm
	{	
ld.global.cg.u64 %rd5683, [%rd5681];
	}
	// end inline asm
	// begin inline asm
	{	
ld.global.cg.u64 %rd5685, [%rd5683];
	}
	// end inline asm
	// begin inline asm
	{	
ld.global.cg.u64 %rd5687, [%rd5685];
	}
	// end inline asm
	// begin inline asm
	{	
ld.global.cg.u64 %rd5689, [%rd5687];
	}
	// end inline asm
	// begin inline asm
	{	
ld.global.cg.u64 %rd5691, [%rd5689];
	}
	// end inline asm
	// begin inline asm
	{	
ld.global.cg.u64 %rd5693, [%rd5691];
	}
	// end inline asm
	// begin inline asm
	{	
ld.global.cg.u64 %rd5695, [%rd5693];
	}
	// end inline asm
	// begin inline asm
	{	
ld.global.cg.u64 %rd5697, [%rd5695];
	}
	// end inline asm
	// begin inline asm
	{	
ld.global.cg.u64 %rd5699, [%rd5697];
	}
	// end inline asm
	// begin inline asm
	{	
ld.global.cg.u64 %rd5701, [%rd5699];
	}
	// end inline asm
	// begin inline asm
	{	
ld.global.cg.u64 %rd5703, [%rd5701];
	}
	// end inline asm
	// begin inline asm
	{	
ld.global.cg.u64 %rd5705, [%rd5703];
	}
	// end inline asm
	// begin inline asm
	{	
ld.global.cg.u64 %rd5707, [%rd5705];
	}
	// end inline asm
	// begin inline asm
	{	
ld.global.cg.u64 %rd5709, [%rd5707];
	}
	// end inline asm
	// begin inline asm
	{	
ld.global.cg.u64 %rd5711, [%rd5709];
	}
	// end inline asm
	// begin inline asm
	{	
ld.global.cg.u64 %rd5713, [%rd5711];
	}
	// end inline asm
	// begin inline asm
	{	
ld.global.cg.u64 %rd5715, [%rd5713];
	}
	// end inline asm
	// begin inline asm
	{	
ld.global.cg.u64 %rd5717, [%rd5715];
	}
	// end inline asm
	// begin inline asm
	{	
ld.global.cg.u64 %rd5719, [%rd5717];
	}
	// end inline asm
	// begin inline asm
	{	
ld.global.cg.u64 %rd5721, [%rd5719];
	}
	// end inline asm
	// begin inline asm
	{	
ld.global.cg.u64 %rd5723, [%rd5721];
	}
	// end inline asm
	// begin inline asm
	{	
ld.global.cg.u64 %rd5725, [%rd5723];
	}
	// end inline asm
	// begin inline asm
	{	
ld.global.cg.u64 %rd5727, [%rd5725];
	}
	// end inline asm
	// begin inline asm
	{	
ld.global.cg.u64 %rd5729, [%rd5727];
	}
	// end inline asm
	// begin inline asm
	{	
ld.global.cg.u64 %rd5731, [%rd5729];
	}
	// end inline asm
	// begin inline asm
	{	
ld.global.cg.u64 %rd5733, [%rd5731];
	}
	// end inline asm
	// begin inline asm
	{	
ld.global.cg.u64 %rd5735, [%rd5733];
	}
	// end inline asm
	// begin inline asm
	{	
ld.global.cg.u64 %rd5737, [%rd5735];
	}
	// end inline asm
	// begin inline asm
	{	
ld.global.cg.u64 %rd5739, [%rd5737];
	}
	// end inline asm
	// begin inline asm
	{	
ld.global.cg.u64 %rd5741, [%rd5739];
	}
	// end inline asm
	// begin inline asm
	{	
ld.global.cg.u64 %rd5743, [%rd5741];
	}
	// end inline asm
	// begin inline asm
	{	
ld.global.cg.u64 %rd5745, [%rd5743];
	}
	// end inline asm
	// begin inline asm
	{	
ld.global.cg.u64 %rd5747, [%rd5745];
	}
	// end inline asm
	// begin inline asm
	{	
ld.global.cg.u64 %rd5749, [%rd5747];
	}
	// end inline asm
	// begin inline asm
	{	
ld.global.cg.u64 %rd5751, [%rd5749];
	}
	// end inline asm
	// begin inline asm
	{	
ld.global.cg.u64 %rd5753, [%rd5751];
	}
	// end inline asm
	// begin inline asm
	{	
ld.global.cg.u64 %rd5755, [%rd5753];
	}
	// end inline asm
	// begin inline asm
	{	
ld.global.cg.u64 %rd5757, [%rd5755];
	}
	// end inline asm
	// begin inline asm
	{	
ld.global.cg.u64 %rd5759, [%rd5757];
	}
	// end inline asm
	// begin inline asm
	{	
ld.global.cg.u64 %rd5761, [%rd5759];
	}
	// end inline asm
	// begin inline asm
	{	
ld.global.cg.u64 %rd5763, [%rd5761];
	}
	// end inline asm
	// begin inline asm
	{	
ld.global.cg.u64 %rd5765, [%rd5763];
	}
	// end inline asm
	// begin inline asm
	{	
ld.global.cg.u64 %rd5767, [%rd5765];
	}
	// end inline asm
	// begin inline asm
	{	
ld.global.cg.u64 %rd5769, [%rd5767];
	}
	// end inline asm
	// begin inline asm
	{	
ld.global.cg.u64 %rd5771, [%rd5769];
	}
	// end inline asm
	// begin inline asm
	{	
ld.global.cg.u64 %rd5773, [%rd5771];
	}
	// end inline asm
	// begin inline asm
	{	
ld.global.cg.u64 %rd5775, [%rd5773];
	}
	// end inline asm
	// begin inline asm
	{	
ld.global.cg.u64 %rd5777, [%rd5775];
	}
	// end inline asm
	// begin inline asm
	{	
ld.global.cg.u64 %rd5779, [%rd5777];
	}
	// end inline asm
	// begin inline asm
	{	
ld.global.cg.u64 %rd5781, [%rd5779];
	}
	// end inline asm
	// begin inline asm
	{	
ld.global.cg.u64 %rd5783, [%rd5781];
	}
	// end inline asm
	// begin inline asm
	{	
ld.global.cg.u64 %rd5785, [%rd5783];
	}
	// end inline asm
	// begin inline asm
	{	
ld.global.cg.u64 %rd5787, [%rd5785];
	}
	// end inline asm
	// begin inline asm
	{	
ld.global.cg.u64 %rd5789, [%rd5787];
	}
	// end inline asm
	// begin inline asm
	{	
ld.global.cg.u64 %rd5791, [%rd5789];
	}
	// end inline asm
	// begin inline asm
	{	
ld.global.cg.u64 %rd5793, [%rd5791];
	}
	// end inline asm
	// begin inline asm
	{	
ld.global.cg.u64 %rd5795, [%rd5793];
	}
	// end inline asm
	// begin inline asm
	{	
ld.global.cg.u64 %rd5797, [%rd5795];
	}
	// end inline asm
	// begin inline asm
	{	
ld.global.cg.u64 %rd5799, [%rd5797];
	}
	// end inline asm
	// begin inline asm
	{	
ld.global.cg.u64 %rd5801, [%rd5799];
	}
	// end inline asm
	// begin inline asm
	{	
ld.global.cg.u64 %rd5803, [%rd5801];
	}
	// end inline asm
	// begin inline asm
	{	
ld.global.cg.u64 %rd5805, [%rd5803];
	}
	// end inline asm
	// begin inline asm
	{	
ld.global.cg.u64 %rd5807, [%rd5805];
	}
	// end inline asm
	// begin inline asm
	{	
ld.global.cg.u64 %rd5809, [%rd5807];
	}
	// end inline asm
	// begin inline asm
	{	
ld.global.cg.u64 %rd5811, [%rd5809];
	}
	// end inline asm
	// begin inline asm
	{	
ld.global.cg.u64 %rd5813, [%rd5811];
	}
	// end inline asm
	// begin inline asm
	{	
ld.global.cg.u64 %rd5815, [%rd5813];
	}
	// end inline asm
	// begin inline asm
	{	
ld.global.cg.u64 %rd5817, [%rd5815];
	}
	// end inline asm
	// begin inline asm
	{	
ld.global.cg.u64 %rd5819, [%rd5817];
	}
	// end inline asm
	// begin inline asm
	{	
ld.global.cg.u64 %rd5821, [%rd5819];
	}
	// end inline asm
	// begin inline asm
	{	
ld.global.cg.u64 %rd5823, [%rd5821];
	}
	// end inline asm
	// begin inline asm
	{	
ld.global.cg.u64 %rd5825, [%rd5823];
	}
	// end inline asm
	// begin inline asm
	{	
ld.global.cg.u64 %rd5827, [%rd5825];
	}
	// end inline asm
	// begin inline asm
	{	
ld.global.cg.u64 %rd5829, [%rd5827];
	}
	// end inline asm
	// begin inline asm
	{	
ld.global.cg.u64 %rd5831, [%rd5829];
	}
	// end inline asm
	// begin inline asm
	{	
ld.global.cg.u64 %rd5833, [%rd5831];
	}
	// end inline asm
	// begin inline asm
	{	
ld.global.cg.u64 %rd5835, [%rd5833];
	}
	// end inline asm
	// begin inline asm
	{	
ld.global.cg.u64 %rd5837, [%rd5835];
	}
	// end inline asm
	// begin inline asm
	{	
ld.global.cg.u64 %rd5839, [%rd5837];
	}
	// end inline asm
	// begin inline asm
	{	
ld.global.cg.u64 %rd5841, [%rd5839];
	}
	// end inline asm
	// begin inline asm
	{	
ld.global.cg.u64 %rd5843, [%rd5841];
	}
	// end inline asm
	// begin inline asm
	{	
ld.global.cg.u64 %rd5845, [%rd5843];
	}
	// end inline asm
	// begin inline asm
	{	
ld.global.cg.u64 %rd5847, [%rd5845];
	}
	// end inline asm
	// begin inline asm
	{	
ld.global.cg.u64 %rd5849, [%rd5847];
	}
	// end inline asm
	// begin inline asm
	{	
ld.global.cg.u64 %rd5851, [%rd5849];
	}
	// end inline asm
	// begin inline asm
	{	
ld.global.cg.u64 %rd5853, [%rd5851];
	}
	// end inline asm
	// begin inline asm
	{	
ld.global.cg.u64 %rd5855, [%rd5853];
	}
	// end inline asm
	// begin inline asm
	{	
ld.global.cg.u64 %rd5857, [%rd5855];
	}
	// end inline asm
	// begin inline asm
	{	
ld.global.cg.u64 %rd5859, [%rd5857];
	}
	// end inline asm
	// begin inline asm
	{	
ld.global.cg.u64 %rd5861, [%rd5859];
	}
	// end inline asm
	// begin inline asm
	{	
ld.global.cg.u64 %rd5863, [%rd5861];
	}
	// end inline asm
	// begin inline asm
	{	
ld.global.cg.u64 %rd5865, [%rd5863];
	}
	// end inline asm
	// begin inline asm
	{	
ld.global.cg.u64 %rd5867, [%rd5865];
	}
	// end inline asm
	// begin inline asm
	{	
ld.global.cg.u64 %rd5869, [%rd5867];
	}
	// end inline asm
	// begin inline asm
	{	
ld.global.cg.u64 %rd5871, [%rd5869];
	}
	// end inline asm
	// begin inline asm
	{	
ld.global.cg.u64 %rd5873, [%rd5871];
	}
	// end inline asm
	// begin inline asm
	{	
ld.global.cg.u64 %rd5875, [%rd5873];
	}
	// end inline asm
	// begin inline asm
	{	
ld.global.cg.u64 %rd5877, [%rd5875];
	}
	// end inline asm
	// begin inline asm
	{	
ld.global.cg.u64 %rd5879, [%rd5877];
	}
	// end inline asm
	// begin inline asm
	{	
ld.global.cg.u64 %rd5881, [%rd5879];
	}
	// end inline asm
	// begin inline asm
	{	
ld.global.cg.u64 %rd5883, [%rd5881];
	}
	// end inline asm
	// begin inline asm
	{	
ld.global.cg.u64 %rd5885, [%rd5883];
	}
	// end inline asm
	// begin inline asm
	{	
ld.global.cg.u64 %rd5887, [%rd5885];
	}
	// end inline asm
	// begin inline asm
	{	
ld.global.cg.u64 %rd5889, [%rd5887];
	}
	// end inline asm
	// begin inline asm
	{	
ld.global.cg.u64 %rd5891, [%rd5889];
	}
	// end inline asm
	// begin inline asm
	{	
ld.global.cg.u64 %rd5893, [%rd5891];
	}
	// end inline asm
	// begin inline asm
	{	
ld.global.cg.u64 %rd5895, [%rd5893];
	}
	// end inline asm
	// begin inline asm
	{	
ld.global.cg.u64 %rd5897, [%rd5895];
	}
	// end inline asm
	// begin inline asm
	{	
ld.global.cg.u64 %rd5899, [%rd5897];
	}
	// end inline asm
	// begin inline asm
	{	
ld.global.cg.u64 %rd5901, [%rd5899];
	}
	// end inline asm
	// begin inline asm
	{	
ld.global.cg.u64 %rd5903, [%rd5901];
	}
	// end inline asm
	// begin inline asm
	{	
ld.global.cg.u64 %rd5905, [%rd5903];
	}
	// end inline asm
	// begin inline asm
	{	
ld.global.cg.u64 %rd5907, [%rd5905];
	}
	// end inline asm
	// begin inline asm
	{	
ld.global.cg.u64 %rd5909, [%rd5907];
	}
	// end inline asm
	// begin inline asm
	{	
ld.global.cg.u64 %rd5911, [%rd5909];
	}
	// end inline asm
	// begin inline asm
	{	
ld.global.cg.u64 %rd5913, [%rd5911];
	}
	// end inline asm
	// begin inline asm
	{	
ld.global.cg.u64 %rd5915, [%rd5913];
	}
	// end inline asm
	// begin inline asm
	{	
ld.global.cg.u64 %rd5917, [%rd5915];
	}
	// end inline asm
	// begin inline asm
	{	
ld.global.cg.u64 %rd5919, [%rd5917];
	}
	// end inline asm
	// begin inline asm
	{	
ld.global.cg.u64 %rd5921, [%rd5919];
	}
	// end inline asm
	// begin inline asm
	{	
ld.global.cg.u64 %rd5923, [%rd5921];
	}
	// end inline asm
	// begin inline asm
	{	
ld.global.cg.u64 %rd5925, [%rd5923];
	}
	// end inline asm
	// begin inline asm
	{	
ld.global.cg.u64 %rd5927, [%rd5925];
	}
	// end inline asm
	// begin inline asm
	{	
ld.global.cg.u64 %rd5929, [%rd5927];
	}
	// end inline asm
	// begin inline asm
	{	
ld.global.cg.u64 %rd5931, [%rd5929];
	}
	// end inline asm
	// begin inline asm
	{	
ld.global.cg.u64 %rd5933, [%rd5931];
	}
	// end inline asm
	// begin inline asm
	{	
ld.global.cg.u64 %rd5935, [%rd5933];
	}
	// end inline asm
	// begin inline asm
	{	
ld.global.cg.u64 %rd5937, [%rd5935];
	}
	// end inline asm
	// begin inline asm
	{	
ld.global.cg.u64 %rd5939, [%rd5937];
	}
	// end inline asm
	// begin inline asm
	{	
ld.global.cg.u64 %rd5941, [%rd5939];
	}
	// end inline asm
	// begin inline asm
	{	
ld.global.cg.u64 %rd5943, [%rd5941];
	}
	// end inline asm
	// begin inline asm
	{	
ld.global.cg.u64 %rd5945, [%rd5943];
	}
	// end inline asm
	// begin inline asm
	{	
ld.global.cg.u64 %rd5947, [%rd5945];
	}
	// end inline asm
	// begin inline asm
	{	
ld.global.cg.u64 %rd5949, [%rd5947];
	}
	// end inline asm
	// begin inline asm
	{	
ld.global.cg.u64 %rd5951, [%rd5949];
	}
	// end inline asm
	// begin inline asm
	{	
ld.global.cg.u64 %rd5953, [%rd5951];
	}
	// end inline asm
	// begin inline asm
	{	
ld.global.cg.u64 %rd5955, [%rd5953];
	}
	// end inline asm
	// begin inline asm
	{	
ld.global.cg.u64 %rd5957, [%rd5955];
	}
	// end inline asm
	// begin inline asm
	{	
ld.global.cg.u64 %rd5959, [%rd5957];
	}
	// end inline asm
	// begin inline asm
	{	
ld.global.cg.u64 %rd5961, [%rd5959];
	}
	// end inline asm
	// begin inline asm
	{	
ld.global.cg.u64 %rd5963, [%rd5961];
	}
	// end inline asm
	// begin inline asm
	{	
ld.global.cg.u64 %rd5965, [%rd5963];
	}
	// end inline asm
	// begin inline asm
	{	
ld.global.cg.u64 %rd5967, [%rd5965];
	}
	// end inline asm
	// begin inline asm
	{	
ld.global.cg.u64 %rd5969, [%rd5967];
	}
	// end inline asm
	// begin inline asm
	{	
ld.global.cg.u64 %rd5971, [%rd5969];
	}
	// end inline asm
	// begin inline asm
	{	
ld.global.cg.u64 %rd5973, [%rd5971];
	}
	// end inline asm
	// begin inline asm
	{	
ld.global.cg.u64 %rd5975, [%rd5973];
	}
	// end inline asm
	// begin inline asm
	{	
ld.global.cg.u64 %rd5977, [%rd5975];
	}
	// end inline asm
	// begin inline asm
	{	
ld.global.cg.u64 %rd5979, [%rd5977];
	}
	// end inline asm
	// begin inline asm
	{	
ld.global.cg.u64 %rd5981, [%rd5979];
	}
	// end inline asm
	// begin inline asm
	{	
ld.global.cg.u64 %rd5983, [%rd5981];
	}
	// end inline asm
	// begin inline asm
	{	
ld.global.cg.u64 %rd5985, [%rd5983];
	}
	// end inline asm
	// begin inline asm
	{	
ld.global.cg.u64 %rd5987, [%rd5985];
	}
	// end inline asm
	// begin inline asm
	{	
ld.global.cg.u64 %rd5989, [%rd5987];
	}
	// end inline asm
	// begin inline asm
	{	
ld.global.cg.u64 %rd5991, [%rd5989];
	}
	// end inline asm
	// begin inline asm
	{	
ld.global.cg.u64 %rd5993, [%rd5991];
	}
	// end inline asm
	// begin inline asm
	{	
ld.global.cg.u64 %rd5995, [%rd5993];
	}
	// end inline asm
	// begin inline asm
	{	
ld.global.cg.u64 %rd5997, [%rd5995];
	}
	// end inline asm
	// begin inline asm
	{	
ld.global.cg.u64 %rd5999, [%rd5997];
	}
	// end inline asm
	// begin inline asm
	{	
ld.global.cg.u64 %rd6001, [%rd5999];
	}
	// end inline asm
	// begin inline asm
	{	
ld.global.cg.u64 %rd6003, [%rd6001];
	}
	// end inline asm
	// begin inline asm
	{	
ld.global.cg.u64 %rd6005, [%rd6003];
	}
	// end inline asm
	// begin inline asm
	{	
ld.global.cg.u64 %rd6007, [%rd6005];
	}
	// end inline asm
	// begin inline asm
	{	
ld.global.cg.u64 %rd6009, [%rd6007];
	}
	// end inline asm
	// begin inline asm
	{	
ld.global.cg.u64 %rd6011, [%rd6009];
	}
	// end inline asm
	// begin inline asm
	{	
ld.global.cg.u64 %rd6013, [%rd6011];
	}
	// end inline asm
	// begin inline asm
	{	
ld.global.cg.u64 %rd6015, [%rd6013];
	}
	// end inline asm
	// begin inline asm
	{	
ld.global.cg.u64 %rd6017, [%rd6015];
	}
	// end inline asm
	// begin inline asm
	{	
ld.global.cg.u64 %rd6019, [%rd6017];
	}
	// end inline asm
	// begin inline asm
	{	
ld.global.cg.u64 %rd6021, [%rd6019];
	}
	// end inline asm
	// begin inline asm
	{	
ld.global.cg.u64 %rd6023, [%rd6021];
	}
	// end inline asm
	// begin inline asm
	{	
ld.global.cg.u64 %rd6025, [%rd6023];
	}
	// end inline asm
	// begin inline asm
	{	
ld.global.cg.u64 %rd6027, [%rd6025];
	}
	// end inline asm
	// begin inline asm
	{	
ld.global.cg.u64 %rd6029, [%rd6027];
	}
	// end inline asm
	// begin inline asm
	{	
ld.global.cg.u64 %rd6031, [%rd6029];
	}
	// end inline asm
	// begin inline asm
	{	
ld.global.cg.u64 %rd6033, [%rd6031];
	}
	// end inline asm
	// begin inline asm
	{	
ld.global.cg.u64 %rd6035, [%rd6033];
	}
	// end inline asm
	// begin inline asm
	{	
ld.global.cg.u64 %rd6037, [%rd6035];
	}
	// end inline asm
	// begin inline asm
	{	
ld.global.cg.u64 %rd6039, [%rd6037];
	}
	// end inline asm
	// begin inline asm
	{	
ld.global.cg.u64 %rd6041, [%rd6039];
	}
	// end inline asm
	// begin inline asm
	{	
ld.global.cg.u64 %rd6043, [%rd6041];
	}
	// end inline asm
	// begin inline asm
	{	
ld.global.cg.u64 %rd6045, [%rd6043];
	}
	// end inline asm
	// begin inline asm
	{	
ld.global.cg.u64 %rd6047, [%rd6045];
	}
	// end inline asm
	// begin inline asm
	{	
ld.global.cg.u64 %rd6049, [%rd6047];
	}
	// end inline asm
	// begin inline asm
	{	
ld.global.cg.u64 %rd6051, [%rd6049];
	}
	// end inline asm
	// begin inline asm
	{	
ld.global.cg.u64 %rd6053, [%rd6051];
	}
	// end inline asm
	// begin inline asm
	{	
ld.global.cg.u64 %rd6055, [%rd6053];
	}
	// end inline asm
	// begin inline asm
	{	
ld.global.cg.u64 %rd6057, [%rd6055];
	}
	// end inline asm
	// begin inline asm
	{	
ld.global.cg.u64 %rd6059, [%rd6057];
	}
	// end inline asm
	// begin inline asm
	{	
ld.global.cg.u64 %rd6061, [%rd6059];
	}
	// end inline asm
	// begin inline asm
	{	
ld.global.cg.u64 %rd6063, [%rd6061];
	}
	// end inline asm
	// begin inline asm
	{	
ld.global.cg.u64 %rd6065, [%rd6063];
	}
	// end inline asm
	// begin inline asm
	{	
ld.global.cg.u64 %rd6067, [%rd6065];
	}
	// end inline asm
	// begin inline asm
	{	
ld.global.cg.u64 %rd6069, [%rd6067];
	}
	// end inline asm
	// begin inline asm
	{	
ld.global.cg.u64 %rd6071, [%rd6069];
	}
	// end inline asm
	// begin inline asm
	{	
ld.global.cg.u64 %rd6073, [%rd6071];
	}
	// end inline asm
	// begin inline asm
	{	
ld.global.cg.u64 %rd6075, [%rd6073];
	}
	// end inline asm
	// begin inline asm
	{	
ld.global.cg.u64 %rd6077, [%rd6075];
	}
	// end inline asm
	// begin inline asm
	{	
ld.global.cg.u64 %rd6079, [%rd6077];
	}
	// end inline asm
	// begin inline asm
	{	
ld.global.cg.u64 %rd6081, [%rd6079];
	}
	// end inline asm
	// begin inline asm
	{	
ld.global.cg.u64 %rd6083, [%rd6081];
	}
	// end inline asm
	// begin inline asm
	{	
ld.global.cg.u64 %rd6085, [%rd6083];
	}
	// end inline asm
	// begin inline asm
	{	
ld.global.cg.u64 %rd6087, [%rd6085];
	}
	// end inline asm
	// begin inline asm
	{	
ld.global.cg.u64 %rd6089, [%rd6087];
	}
	// end inline asm
	// begin inline asm
	{	
ld.global.cg.u64 %rd6091, [%rd6089];
	}
	// end inline asm
	// begin inline asm
	{	
ld.global.cg.u64 %rd6093, [%rd6091];
	}
	// end inline asm
	// begin inline asm
	{	
ld.global.cg.u64 %rd6095, [%rd6093];
	}
	// end inline asm
	// begin inline asm
	{	
ld.global.cg.u64 %rd6097, [%rd6095];
	}
	// end inline asm
	// begin inline asm
	{	
ld.global.cg.u64 %rd6099, [%rd6097];
	}
	// end inline asm
	// begin inline asm
	{	
ld.global.cg.u64 %rd6101, [%rd6099];
	}
	// end inline asm
	// begin inline asm
	{	
ld.global.cg.u64 %rd6103, [%rd6101];
	}
	// end inline asm
	// begin inline asm
	{	
ld.global.cg.u64 %rd6105, [%rd6103];
	}
	// end inline asm
	// begin inline asm
	{	
ld.global.cg.u64 %rd6107, [%rd6105];
	}
	// end inline asm
	// begin inline asm
	{	
ld.global.cg.u64 %rd6109, [%rd6107];
	}
	// end inline asm
	// begin inline asm
	{	
ld.global.cg.u64 %rd6111, [%rd6109];
	}
	// end inline asm
	// begin inline asm
	{	
ld.global.cg.u64 %rd6113, [%rd6111];
	}
	// end inline asm
	// begin inline asm
	{	
ld.global.cg.u64 %rd6115, [%rd6113];
	}
	// end inline asm
	// begin inline asm
	{	
ld.global.cg.u64 %rd6117, [%rd6115];
	}
	// end inline asm
	// begin inline asm
	{	
ld.global.cg.u64 %rd6119, [%rd6117];
	}
	// end inline asm
	// begin inline asm
	{	
ld.global.cg.u64 %rd6121, [%rd6119];
	}
	// end inline asm
	// begin inline asm
	{	
ld.global.cg.u64 %rd6123, [%rd6121];
	}
	// end inline asm
	// begin inline asm
	{	
ld.global.cg.u64 %rd6125, [%rd6123];
	}
	// end inline asm
	// begin inline asm
	{	
ld.global.cg.u64 %rd6127, [%rd6125];
	}
	// end inline asm
	// begin inline asm
	{	
ld.global.cg.u64 %rd6129, [%rd6127];
	}
	// end inline asm
	// begin inline asm
	{	
ld.global.cg.u64 %rd6131, [%rd6129];
	}
	// end inline asm
	// begin inline asm
	{	
ld.global.cg.u64 %rd6133, [%rd6131];
	}
	// end inline asm
	// begin inline asm
	{	
ld.global.cg.u64 %rd6135, [%rd6133];
	}
	// end inline asm
	// begin inline asm
	{	
ld.global.cg.u64 %rd6137, [%rd6135];
	}
	// end inline asm
	// begin inline asm
	{	
ld.global.cg.u64 %rd6139, [%rd6137];
	}
	// end inline asm
	// begin inline asm
	{	
ld.global.cg.u64 %rd6141, [%rd6139];
	}
	// end inline asm
	// begin inline asm
	{	
ld.global.cg.u64 %rd6143, [%rd6141];
	}
	// end inline asm
	// begin inline asm
	{	
ld.global.cg.u64 %rd6145, [%rd6143];
	}
	// end inline asm
	// begin inline asm
	{	
ld.global.cg.u64 %rd6147, [%rd6145];
	}
	// end inline asm
	// begin inline asm
	{	
ld.global.cg.u64 %rd6149, [%rd6147];
	}
	// end inline asm
	// begin inline asm
	{	
ld.global.cg.u64 %rd6151, [%rd6149];
	}
	// end inline asm
	// begin inline asm
	{	
ld.global.cg.u64 %rd6153, [%rd6151];
	}
	// end inline asm
	// begin inline asm
	{	
ld.global.cg.u64 %rd6155, [%rd6153];
	}
	// end inline asm
	// begin inline asm
	{	
ld.global.cg.u64 %rd6157, [%rd6155];
	}
	// end inline asm
	// begin inline asm
	{	
ld.global.cg.u64 %rd6159, [%rd6157];
	}
	// end inline asm
	// begin inline asm
	{	
ld.global.cg.u64 %rd6161, [%rd6159];
	}
	// end inline asm
	// begin inline asm
	{	
ld.global.cg.u64 %rd6163, [%rd6161];
	}
	// end inline asm
	// begin inline asm
	{	
ld.global.cg.u64 %rd6165, [%rd6163];
	}
	// end inline asm
	// begin inline asm
	{	
ld.global.cg.u64 %rd6167, [%rd6165];
	}
	// end inline asm
	// begin inline asm
	{	
ld.global.cg.u64 %rd6169, [%rd6167];
	}
	// end inline asm
	// begin inline asm
	{	
ld.global.cg.u64 %rd6171, [%rd6169];
	}
	// end inline asm
	// begin inline asm
	{	
ld.global.cg.u64 %rd6173, [%rd6171];
	}
	// end inline asm
	// begin inline asm
	{	
ld.global.cg.u64 %rd6175, [%rd6173];
	}
	// end inline asm
	// begin inline asm
	{	
ld.global.cg.u64 %rd6177, [%rd6175];
	}
	// end inline asm
	// begin inline asm
	{	
ld.global.cg.u64 %rd6179, [%rd6177];
	}
	// end inline asm
	// begin inline asm
	{	
ld.global.cg.u64 %rd6181, [%rd6179];
	}
	// end inline asm
	// begin inline asm
	{	
ld.global.cg.u64 %rd6183, [%rd6181];
	}
	// end inline asm
	// begin inline asm
	{	
ld.global.cg.u64 %rd6185, [%rd6183];
	}
	// end inline asm
	// begin inline asm
	{	
ld.global.cg.u64 %rd6187, [%rd6185];
	}
	// end inline asm
	// begin inline asm
	{	
ld.global.cg.u64 %rd6189, [%rd6187];
	}
	// end inline asm
	// begin inline asm
	{	
ld.global.cg.u64 %rd6191, [%rd6189];
	}
	// end inline asm
	// begin inline asm
	{	
ld.global.cg.u64 %rd6193, [%rd6191];
	}
	// end inline asm
	// begin inline asm
	{	
ld.global.cg.u64 %rd6195, [%rd6193];
	}
	// end inline asm
	// begin inline asm
	{	
ld.global.cg.u64 %rd6197, [%rd6195];
	}
	// end inline asm
	// begin inline asm
	{	
ld.global.cg.u64 %rd6199, [%rd6197];
	}
	// end inline asm
	// begin inline asm
	{	
ld.global.cg.u64 %rd6201, [%rd6199];
	}
	// end inline asm
	// begin inline asm
	{	
ld.global.cg.u64 %rd6203, [%rd6201];
	}
	// end inline asm
	// begin inline asm
	{	
ld.global.cg.u64 %rd6205, [%rd6203];
	}
	// end inline asm
	// begin inline asm
	{	
ld.global.cg.u64 %rd6207, [%rd6205];
	}
	// end inline asm
	// begin inline asm
	{	
ld.global.cg.u64 %rd6209, [%rd6207];
	}
	// end inline asm
	// begin inline asm
	{	
ld.global.cg.u64 %rd6211, [%rd6209];
	}
	// end inline asm
	// begin inline asm
	{	
ld.global.cg.u64 %rd6213, [%rd6211];
	}
	// end inline asm
	// begin inline asm
	{	
ld.global.cg.u64 %rd6215, [%rd6213];
	}
	// end inline asm
	// begin inline asm
	{	
ld.global.cg.u64 %rd6217, [%rd6215];
	}
	// end inline asm
	// begin inline asm
	{	
ld.global.cg.u64 %rd6219, [%rd6217];
	}
	// end inline asm
	// begin inline asm
	{	
ld.global.cg.u64 %rd6221, [%rd6219];
	}
	// end inline asm
	// begin inline asm
	{	
ld.global.cg.u64 %rd6223, [%rd6221];
	}
	// end inline asm
	// begin inline asm
	{	
ld.global.cg.u64 %rd6225, [%rd6223];
	}
	// end inline asm
	// begin inline asm
	{	
ld.global.cg.u64 %rd6227, [%rd6225];
	}
	// end inline asm
	// begin inline asm
	{	
ld.global.cg.u64 %rd6229, [%rd6227];
	}
	// end inline asm
	// begin inline asm
	{	
ld.global.cg.u64 %rd6231, [%rd6229];
	}
	// end inline asm
	// begin inline asm
	{	
ld.global.cg.u64 %rd6233, [%rd6231];
	}
	// end inline asm
	// begin inline asm
	{	
ld.global.cg.u64 %rd6235, [%rd6233];
	}
	// end inline asm
	// begin inline asm
	{	
ld.global.cg.u64 %rd6237, [%rd6235];
	}
	// end inline asm
	// begin inline asm
	{	
ld.global.cg.u64 %rd6239, [%rd6237];
	}
	// end inline asm
	// begin inline asm
	{	
ld.global.cg.u64 %rd6241, [%rd6239];
	}
	// end inline asm
	// begin inline asm
	{	
ld.global.cg.u64 %rd6243, [%rd6241];
	}
	// end inline asm
	// begin inline asm
	{	
ld.global.cg.u64 %rd6245, [%rd6243];
	}
	// end inline asm
	// begin inline asm
	{	
ld.global.cg.u64 %rd6247, [%rd6245];
	}
	// end inline asm
	// begin inline asm
	{	
ld.global.cg.u64 %rd6249, [%rd6247];
	}
	// end inline asm
	// begin inline asm
	{	
ld.global.cg.u64 %rd6251, [%rd6249];
	}
	// end inline asm
	// begin inline asm
	{	
ld.global.cg.u64 %rd6253, [%rd6251];
	}
	// end inline asm
	// begin inline asm
	{	
ld.global.cg.u64 %rd6255, [%rd6253];
	}
	// end inline asm
	// begin inline asm
	{	
ld.global.cg.u64 %rd6257, [%rd6255];
	}
	// end inline asm
	// begin inline asm
	{	
ld.global.cg.u64 %rd6259, [%rd6257];
	}
	// end inline asm
	// begin inline asm
	{	
ld.global.cg.u64 %rd6261, [%rd6259];
	}
	// end inline asm
	// begin inline asm
	{	
ld.global.cg.u64 %rd6263, [%rd6261];
	}
	// end inline asm
	// begin inline asm
	{	
ld.global.cg.u64 %rd6265, [%rd6263];
	}
	// end inline asm
	// begin inline asm
	{	
ld.global.cg.u64 %rd6267, [%rd6265];
	}
	// end inline asm
	// begin inline asm
	{	
ld.global.cg.u64 %rd6269, [%rd6267];
	}
	// end inline asm
	// begin inline asm
	{	
ld.global.cg.u64 %rd6271, [%rd6269];
	}
	// end inline asm
	// begin inline asm
	{	
ld.global.cg.u64 %rd6273, [%rd6271];
	}
	// end inline asm
	// begin inline asm
	{	
ld.global.cg.u64 %rd6275, [%rd6273];
	}
	// end inline asm
	// begin inline asm
	{	
ld.global.cg.u64 %rd6277, [%rd6275];
	}
	// end inline asm
	// begin inline asm
	{	
ld.global.cg.u64 %rd6279, [%rd6277];
	}
	// end inline asm
	// begin inline asm
	{	
ld.global.cg.u64 %rd6281, [%rd6279];
	}
	// end inline asm
	// begin inline asm
	{	
ld.global.cg.u64 %rd6283, [%rd6281];
	}
	// end inline asm
	// begin inline asm
	{	
ld.global.cg.u64 %rd6285, [%rd6283];
	}
	// end inline asm
	// begin inline asm
	{	
ld.global.cg.u64 %rd6287, [%rd6285];
	}
	// end inline asm
	// begin inline asm
	{	
ld.global.cg.u64 %rd6289, [%rd6287];
	}
	// end inline asm
	// begin inline asm
	{	
ld.global.cg.u64 %rd6291, [%rd6289];
	}
	// end inline asm
	// begin inline asm
	{	
ld.global.cg.u64 %rd6293, [%rd6291];
	}
	// end inline asm
	// begin inline asm
	{	
ld.global.cg.u64 %rd6295, [%rd6293];
	}
	// end inline asm
	// begin inline asm
	{	
ld.global.cg.u64 %rd6297, [%rd6295];
	}
	// end inline asm
	// begin inline asm
	{	
ld.global.cg.u64 %rd6299, [%rd6297];
	}
	// end inline asm
	// begin inline asm
	{	
ld.global.cg.u64 %rd6301, [%rd6299];
	}
	// end inline asm
	// begin inline asm
	{	
ld.global.cg.u64 %rd6303, [%rd6301];
	}
	// end inline asm
	// begin inline asm
	{	
ld.global.cg.u64 %rd6305, [%rd6303];
	}
	// end inline asm
	// begin inline asm
	{	
ld.global.cg.u64 %rd6307, [%rd6305];
	}
	// end inline asm
	// begin inline asm
	{	
ld.global.cg.u64 %rd6309, [%rd6307];
	}
	// end inline asm
	// begin inline asm
	{	
ld.global.cg.u64 %rd6311, [%rd6309];
	}
	// end inline asm
	// begin inline asm
	{	
ld.global.cg.u64 %rd6313, [%rd6311];
	}
	// end inline asm
	// begin inline asm
	{	
ld.global.cg.u64 %rd6315, [%rd6313];
	}
	// end inline asm
	// begin inline asm
	{	
ld.global.cg.u64 %rd6317, [%rd6315];
	}
	// end inline asm
	// begin inline asm
	{	
ld.global.cg.u64 %rd6319, [%rd6317];
	}
	// end inline asm
	// begin inline asm
	{	
ld.global.cg.u64 %rd6321, [%rd6319];
	}
	// end inline asm
	// begin inline asm
	{	
ld.global.cg.u64 %rd6323, [%rd6321];
	}
	// end inline asm
	// begin inline asm
	{	
ld.global.cg.u64 %rd6325, [%rd6323];
	}
	// end inline asm
	// begin inline asm
	{	
ld.global.cg.u64 %rd6327, [%rd6325];
	}
	// end inline asm
	// begin inline asm
	{	
ld.global.cg.u64 %rd6329, [%rd6327];
	}
	// end inline asm
	// begin inline asm
	{	
ld.global.cg.u64 %rd6331, [%rd6329];
	}
	// end inline asm
	// begin inline asm
	{	
ld.global.cg.u64 %rd6333, [%rd6331];
	}
	// end inline asm
	// begin inline asm
	{	
ld.global.cg.u64 %rd6335, [%rd6333];
	}
	// end inline asm
	// begin inline asm
	{	
ld.global.cg.u64 %rd6337, [%rd6335];
	}
	// end inline asm
	// begin inline asm
	{	
ld.global.cg.u64 %rd6339, [%rd6337];
	}
	// end inline asm
	// begin inline asm
	{	
ld.global.cg.u64 %rd6341, [%rd6339];
	}
	// end inline asm
	// begin inline asm
	{	
ld.global.cg.u64 %rd6343, [%rd6341];
	}
	// end inline asm
	// begin inline asm
	{	
ld.global.cg.u64 %rd6345, [%rd6343];
	}
	// end inline asm
	// begin inline asm
	{	
ld.global.cg.u64 %rd6347, [%rd6345];
	}
	// end inline asm
	// begin inline asm
	{	
ld.global.cg.u64 %rd6349, [%rd6347];
	}
	// end inline asm
	// begin inline asm
	{	
ld.global.cg.u64 %rd6351, [%rd6349];
	}
	// end inline asm
	// begin inline asm
	{	
ld.global.cg.u64 %rd6353, [%rd6351];
	}
	// end inline asm
	// begin inline asm
	{	
ld.global.cg.u64 %rd6355, [%rd6353];
	}
	// end inline asm
	// begin inline asm
	{	
ld.global.cg.u64 %rd6357, [%rd6355];
	}
	// end inline asm
	// begin inline asm
	{	
ld.global.cg.u64 %rd6359, [%rd6357];
	}
	// end inline asm
	// begin inline asm
	{	
ld.global.cg.u64 %rd6361, [%rd6359];
	}
	// end inline asm
	// begin inline asm
	{	
ld.global.cg.u64 %rd6363, [%rd6361];
	}
	// end inline asm
	// begin inline asm
	{	
ld.global.cg.u64 %rd6365, [%rd6363];
	}
	// end inline asm
	// begin inline asm
	{	
ld.global.cg.u64 %rd6367, [%rd6365];
	}
	// end inline asm
	// begin inline asm
	{	
ld.global.cg.u64 %rd6369, [%rd6367];
	}
	// end inline asm
	// begin inline asm
	{	
ld.global.cg.u64 %rd6371, [%rd6369];
	}
	// end inline asm
	// begin inline asm
	{	
ld.global.cg.u64 %rd6373, [%rd6371];
	}
	// end inline asm
	// begin inline asm
	{	
ld.global.cg.u64 %rd6375, [%rd6373];
	}
	// end inline asm
	// begin inline asm
	{	
ld.global.cg.u64 %rd6377, [%rd6375];
	}
	// end inline asm
	// begin inline asm
	{	
ld.global.cg.u64 %rd6379, [%rd6377];
	}
	// end inline asm
	// begin inline asm
	{	
ld.global.cg.u64 %rd6381, [%rd6379];
	}
	// end inline asm
	// begin inline asm
	{	
ld.global.cg.u64 %rd6383, [%rd6381];
	}
	// end inline asm
	// begin inline asm
	{	
ld.global.cg.u64 %rd6385, [%rd6383];
	}
	// end inline asm
	// begin inline asm
	{	
ld.global.cg.u64 %rd6387, [%rd6385];
	}
	// end inline asm
	// begin inline asm
	{	
ld.global.cg.u64 %rd6389, [%rd6387];
	}
	// end inline asm
	// begin inline asm
	{	
ld.global.cg.u64 %rd6391, [%rd6389];
	}
	// end inline asm
	// begin inline asm
	{	
ld.global.cg.u64 %rd6393, [%rd6391];
	}
	// end inline asm
	// begin inline asm
	{	
ld.global.cg.u64 %rd6395, [%rd6393];
	}
	// end inline asm
	// begin inline asm
	{	
ld.global.cg.u64 %rd6397, [%rd6395];
	}
	// end inline asm
	// begin inline asm
	{	
ld.global.cg.u64 %rd6399, [%rd6397];
	}
	// end inline asm
	// begin inline asm
	{	
ld.global.cg.u64 %rd6401, [%rd6399];
	}
	// end inline asm
	// begin inline asm
	{	
ld.global.cg.u64 %rd6403, [%rd6401];
	}
	// end inline asm
	// begin inline asm
	{	
ld.global.cg.u64 %rd6405, [%rd6403];
	}
	// end inline asm
	// begin inline asm
	{	
ld.global.cg.u64 %rd6407, [%rd6405];
	}
	// end inline asm
	// begin inline asm
	{	
ld.global.cg.u64 %rd6409, [%rd6407];
	}
	// end inline asm
	// begin inline asm
	{	
ld.global.cg.u64 %rd6411, [%rd6409];
	}
	// end inline asm
	// begin inline asm
	{	
ld.global.cg.u64 %rd6413, [%rd6411];
	}
	// end inline asm
	// begin inline asm
	{	
ld.global.cg.u64 %rd6415, [%rd6413];
	}
	// end inline asm
	// begin inline asm
	{	
ld.global.cg.u64 %rd6417, [%rd6415];
	}
	// end inline asm
	// begin inline asm
	{	
ld.global.cg.u64 %rd6419, [%rd6417];
	}
	// end inline asm
	// begin inline asm
	{	
ld.global.cg.u64 %rd6421, [%rd6419];
	}
	// end inline asm
	// begin inline asm
	{	
ld.global.cg.u64 %rd6423, [%rd6421];
	}
	// end inline asm
	// begin inline asm
	{	
ld.global.cg.u64 %rd6425, [%rd6423];
	}
	// end inline asm
	// begin inline asm
	{	
ld.global.cg.u64 %rd6427, [%rd6425];
	}
	// end inline asm
	// begin inline asm
	{	
ld.global.cg.u64 %rd6429, [%rd6427];
	}
	// end inline asm
	// begin inline asm
	{	
ld.global.cg.u64 %rd6431, [%rd6429];
	}
	// end inline asm
	// begin inline asm
	{	
ld.global.cg.u64 %rd6433, [%rd6431];
	}
	// end inline asm
	// begin inline asm
	{	
ld.global.cg.u64 %rd6435, [%rd6433];
	}
	// end inline asm
	// begin inline asm
	{	
ld.global.cg.u64 %rd6437, [%rd6435];
	}
	// end inline asm
	// begin inline asm
	{	
ld.global.cg.u64 %rd6439, [%rd6437];
	}
	// end inline asm
	// begin inline asm
	{	
ld.global.cg.u64 %rd6441, [%rd6439];
	}
	// end inline asm
	// begin inline asm
	{	
ld.global.cg.u64 %rd6443, [%rd6441];
	}
	// end inline asm
	// begin inline asm
	{	
ld.global.cg.u64 %rd6445, [%rd6443];
	}
	// end inline asm
	// begin inline asm
	{	
ld.global.cg.u64 %rd6447, [%rd6445];
	}
	// end inline asm
	// begin inline asm
	{	
ld.global.cg.u64 %rd6449, [%rd6447];
	}
	// end inline asm
	// begin inline asm
	{	
ld.global.cg.u64 %rd6451, [%rd6449];
	}
	// end inline asm
	// begin inline asm
	{	
ld.global.cg.u64 %rd6453, [%rd6451];
	}
	// end inline asm
	// begin inline asm
	{	
ld.global.cg.u64 %rd6455, [%rd6453];
	}
	// end inline asm
	// begin inline asm
	{	
ld.global.cg.u64 %rd6457, [%rd6455];
	}
	// end inline asm
	// begin inline asm
	{	
ld.global.cg.u64 %rd6459, [%rd6457];
	}
	// end inline asm
	// begin inline asm
	{	
ld.global.cg.u64 %rd6461, [%rd6459];
	}
	// end inline asm
	// begin inline asm
	{	
ld.global.cg.u64 %rd6463, [%rd6461];
	}
	// end inline asm
	// begin inline asm
	{	
ld.global.cg.u64 %rd6465, [%rd6463];
	}
	// end inline asm
	// begin inline asm
	{	
ld.global.cg.u64 %rd6467, [%rd6465];
	}
	// end inline asm
	// begin inline asm
	{	
ld.global.cg.u64 %rd6469, [%rd6467];
	}
	// end inline asm
	// begin inline asm
	{	
ld.global.cg.u64 %rd6471, [%rd6469];
	}
	// end inline asm
	// begin inline asm
	{	
ld.global.cg.u64 %rd6473, [%rd6471];
	}
	// end inline asm
	// begin inline asm
	{	
ld.global.cg.u64 %rd6475, [%rd6473];
	}
	// end inline asm
	// begin inline asm
	{	
ld.global.cg.u64 %rd6477, [%rd6475];
	}
	// end inline asm
	// begin inline asm
	{	
ld.global.cg.u64 %rd6479, [%rd6477];
	}
	// end inline asm
	// begin inline asm
	{	
ld.global.cg.u64 %rd6481, [%rd6479];
	}
	// end inline asm
	// begin inline asm
	{	
ld.global.cg.u64 %rd6483, [%rd6481];
	}
	// end inline asm
	// begin inline asm
	{	
ld.global.cg.u64 %rd6485, [%rd6483];
	}
	// end inline asm
	// begin inline asm
	{	
ld.global.cg.u64 %rd6487, [%rd6485];
	}
	// end inline asm
	// begin inline asm
	{	
ld.global.cg.u64 %rd6489, [%rd6487];
	}
	// end inline asm
	// begin inline asm
	{	
ld.global.cg.u64 %rd6491, [%rd6489];
	}
	// end inline asm
	// begin inline asm
	{	
ld.global.cg.u64 %rd6493, [%rd6491];
	}
	// end inline asm
	// begin inline asm
	{	
ld.global.cg.u64 %rd6495, [%rd6493];
	}
	// end inline asm
	// begin inline asm
	{	
ld.global.cg.u64 %rd6497, [%rd6495];
	}
	// end inline asm
	// begin inline asm
	{	
ld.global.cg.u64 %rd6499, [%rd6497];
	}
	// end inline asm
	// begin inline asm
	{	
ld.global.cg.u64 %rd6501, [%rd6499];
	}
	// end inline asm
	// begin inline asm
	{	
ld.global.cg.u64 %rd6503, [%rd6501];
	}
	// end inline asm
	// begin inline asm
	{	
ld.global.cg.u64 %rd6505, [%rd6503];
	}
	// end inline asm
	// begin inline asm
	{	
ld.global.cg.u64 %rd6507, [%rd6505];
	}
	// end inline asm
	// begin inline asm
	{	
ld.global.cg.u64 %rd6509, [%rd6507];
	}
	// end inline asm
	// begin inline asm
	{	
ld.global.cg.u64 %rd6511, [%rd6509];
	}
	// end inline asm
	// begin inline asm
	{	
ld.global.cg.u64 %rd6513, [%rd6511];
	}
	// end inline asm
	// begin inline asm
	{	
ld.global.cg.u64 %rd6515, [%rd6513];
	}
	// end inline asm
	// begin inline asm
	{	
ld.global.cg.u64 %rd6517, [%rd6515];
	}
	// end inline asm
	// begin inline asm
	{	
ld.global.cg.u64 %rd6519, [%rd6517];
	}
	// end inline asm
	// begin inline asm
	{	
ld.global.cg.u64 %rd6521, [%rd6519];
	}
	// end inline asm
	// begin inline asm
	{	
ld.global.cg.u64 %rd6523, [%rd6521];
	}
	// end inline asm
	// begin inline asm
	{	
ld.global.cg.u64 %rd6525, [%rd6523];
	}
	// end inline asm
	// begin inline asm
	{	
ld.global.cg.u64 %rd6527, [%rd6525];
	}
	// end inline asm
	// begin inline asm
	{	
ld.global.cg.u64 %rd6529, [%rd6527];
	}
	// end inline asm
	// begin inline asm
	{	
ld.global.cg.u64 %rd6531, [%rd6529];
	}
	// end inline asm
	// begin inline asm
	{	
ld.global.cg.u64 %rd6533, [%rd6531];
	}
	// end inline asm
	// begin inline asm
	{	
ld.global.cg.u64 %rd6535, [%rd6533];
	}
	// end inline asm
	// begin inline asm
	{	
ld.global.cg.u64 %rd6537, [%rd6535];
	}
	// end inline asm
	// begin inline asm
	{	
ld.global.cg.u64 %rd6539, [%rd6537];
	}
	// end inline asm
	// begin inline asm
	{	
ld.global.cg.u64 %rd6541, [%rd6539];
	}
	// end inline asm
	// begin inline asm
	{	
ld.global.cg.u64 %rd6543, [%rd6541];
	}
	// end inline asm
	// begin inline asm
	{	
ld.global.cg.u64 %rd6545, [%rd6543];
	}
	// end inline asm
	// begin inline asm
	{	
ld.global.cg.u64 %rd6547, [%rd6545];
	}
	// end inline asm
	// begin inline asm
	{	
ld.global.cg.u64 %rd6549, [%rd6547];
	}
	// end inline asm
	// begin inline asm
	{	
ld.global.cg.u64 %rd6551, [%rd6549];
	}
	// end inline asm
	// begin inline asm
	{	
ld.global.cg.u64 %rd6553, [%rd6551];
	}
	// end inline asm
	// begin inline asm
	{	
ld.global.cg.u64 %rd6555, [%rd6553];
	}
	// end inline asm
	// begin inline asm
	{	
ld.global.cg.u64 %rd6557, [%rd6555];
	}
	// end inline asm
	// begin inline asm
	{	
ld.global.cg.u64 %rd6559, [%rd6557];
	}
	// end inline asm
	// begin inline asm
	{	
ld.global.cg.u64 %rd6561, [%rd6559];
	}
	// end inline asm
	// begin inline asm
	{	
ld.global.cg.u64 %rd6563, [%rd6561];
	}
	// end inline asm
	// begin inline asm
	{	
ld.global.cg.u64 %rd6565, [%rd6563];
	}
	// end inline asm
	// begin inline asm
	{	
ld.global.cg.u64 %rd6567, [%rd6565];
	}
	// end inline asm
	// begin inline asm
	{	
ld.global.cg.u64 %rd6569, [%rd6567];
	}
	// end inline asm
	// begin inline asm
	{	
ld.global.cg.u64 %rd6571, [%rd6569];
	}
	// end inline asm
	// begin inline asm
	{	
ld.global.cg.u64 %rd6573, [%rd6571];
	}
	// end inline asm
	// begin inline asm
	{	
ld.global.cg.u64 %rd6575, [%rd6573];
	}
	// end inline asm
	// begin inline asm
	{	
ld.global.cg.u64 %rd6577, [%rd6575];
	}
	// end inline asm
	// begin inline asm
	{	
ld.global.cg.u64 %rd6579, [%rd6577];
	}
	// end inline asm
	// begin inline asm
	{	
ld.global.cg.u64 %rd6581, [%rd6579];
	}
	// end inline asm
	// begin inline asm
	{	
ld.global.cg.u64 %rd6583, [%rd6581];
	}
	// end inline asm
	// begin inline asm
	{	
ld.global.cg.u64 %rd6585, [%rd6583];
	}
	// end inline asm
	// begin inline asm
	{	
ld.global.cg.u64 %rd6587, [%rd6585];
	}
	// end inline asm
	// begin inline asm
	{	
ld.global.cg.u64 %rd6589, [%rd6587];
	}
	// end inline asm
	// begin inline asm
	{	
ld.global.cg.u64 %rd6591, [%rd6589];
	}
	// end inline asm
	// begin inline asm
	{	
ld.global.cg.u64 %rd6593, [%rd6591];
	}
	// end inline asm
	// begin inline asm
	{	
ld.global.cg.u64 %rd6595, [%rd6593];
	}
	// end inline asm
	// begin inline asm
	{	
ld.global.cg.u64 %rd6597, [%rd6595];
	}
	// end inline asm
	// begin inline asm
	{	
ld.global.cg.u64 %rd6599, [%rd6597];
	}
	// end inline asm
	// begin inline asm
	{	
ld.global.cg.u64 %rd6601, [%rd6599];
	}
	// end inline asm
	// begin inline asm
	{	
ld.global.cg.u64 %rd6603, [%rd6601];
	}
	// end inline asm
	// begin inline asm
	{	
ld.global.cg.u64 %rd6605, [%rd6603];
	}
	// end inline asm
	// begin inline asm
	{	
ld.global.cg.u64 %rd6607, [%rd6605];
	}
	// end inline asm
	// begin inline asm
	{	
ld.global.cg.u64 %rd6609, [%rd6607];
	}
	// end inline asm
	// begin inline asm
	{	
ld.global.cg.u64 %rd6611, [%rd6609];
	}
	// end inline asm
	// begin inline asm
	{	
ld.global.cg.u64 %rd6613, [%rd6611];
	}
	// end inline asm
	// begin inline asm
	{	
ld.global.cg.u64 %rd6615, [%rd6613];
	}
	// end inline asm
	// begin inline asm
	{	
ld.global.cg.u64 %rd6617, [%rd6615];
	}
	// end inline asm
	// begin inline asm
	{	
ld.global.cg.u64 %rd6619, [%rd6617];
	}
	// end inline asm
	// begin inline asm
	{	
ld.global.cg.u64 %rd6621, [%rd6619];
	}
	// end inline asm
	// begin inline asm
	{	
ld.global.cg.u64 %rd6623, [%rd6621];
	}
	// end inline asm
	// begin inline asm
	{	
ld.global.cg.u64 %rd6625, [%rd6623];
	}
	// end inline asm
	// begin inline asm
	{	
ld.global.cg.u64 %rd6627, [%rd6625];
	}
	// end inline asm
	// begin inline asm
	{	
ld.global.cg.u64 %rd6629, [%rd6627];
	}
	// end inline asm
	// begin inline asm
	{	
ld.global.cg.u64 %rd6631, [%rd6629];
	}
	// end inline asm
	// begin inline asm
	{	
ld.global.cg.u64 %rd6633, [%rd6631];
	}
	// end inline asm
	// begin inline asm
	{	
ld.global.cg.u64 %rd6635, [%rd6633];
	}
	// end inline asm
	// begin inline asm
	{	
ld.global.cg.u64 %rd6637, [%rd6635];
	}
	// end inline asm
	// begin inline asm
	{	
ld.global.cg.u64 %rd6639, [%rd6637];
	}
	// end inline asm
	// begin inline asm
	{	
ld.global.cg.u64 %rd6641, [%rd6639];
	}
	// end inline asm
	// begin inline asm
	{	
ld.global.cg.u64 %rd6643, [%rd6641];
	}
	// end inline asm
	// begin inline asm
	{	
ld.global.cg.u64 %rd6645, [%rd6643];
	}
	// end inline asm
	// begin inline asm
	{	
ld.global.cg.u64 %rd6647, [%rd6645];
	}
	// end inline asm
	// begin inline asm
	{	
ld.global.cg.u64 %rd6649, [%rd6647];
	}
	// end inline asm
	// begin inline asm
	{	
ld.global.cg.u64 %rd6651, [%rd6649];
	}
	// end inline asm
	// begin inline asm
	{	
ld.global.cg.u64 %rd6653, [%rd6651];
	}
	// end inline asm
	// begin inline asm
	{	
ld.global.cg.u64 %rd6655, [%rd6653];
	}
	// end inline asm
	// begin inline asm
	{	
ld.global.cg.u64 %rd6657, [%rd6655];
	}
	// end inline asm
	// begin inline asm
	{	
ld.global.cg.u64 %rd6659, [%rd6657];
	}
	// end inline asm
	// begin inline asm
	{	
ld.global.cg.u64 %rd6661, [%rd6659];
	}
	// end inline asm
	// begin inline asm
	{	
ld.global.cg.u64 %rd6663, [%rd6661];
	}
	// end inline asm
	// begin inline asm
	{	
ld.global.cg.u64 %rd6665, [%rd6663];
	}
	// end inline asm
	// begin inline asm
	{	
ld.global.cg.u64 %rd6667, [%rd6665];
	}
	// end inline asm
	// begin inline asm
	{	
ld.global.cg.u64 %rd6669, [%rd6667];
	}
	// end inline asm
	// begin inline asm
	{	
ld.global.cg.u64 %rd6671, [%rd6669];
	}
	// end inline asm
	// begin inline asm
	{	
ld.global.cg.u64 %rd6673, [%rd6671];
	}
	// end inline asm
	// begin inline asm
	{	
ld.global.cg.u64 %rd6675, [%rd6673];
	}
	// end inline asm
	// begin inline asm
	{	
ld.global.cg.u64 %rd6677, [%rd6675];
	}
	// end inline asm
	// begin inline asm
	{	
ld.global.cg.u64 %rd6679, [%rd6677];
	}
	// end inline asm
	// begin inline asm
	{	
ld.global.cg.u64 %rd6681, [%rd6679];
	}
	// end inline asm
	// begin inline asm
	{	
ld.global.cg.u64 %rd6683, [%rd6681];
	}
	// end inline asm
	// begin inline asm
	{	
ld.global.cg.u64 %rd6685, [%rd6683];
	}
	// end inline asm
	// begin inline asm
	{	
ld.global.cg.u64 %rd6687, [%rd6685];
	}
	// end inline asm
	// begin inline asm
	{	
ld.global.cg.u64 %rd6689, [%rd6687];
	}
	// end inline asm
	// begin inline asm
	{	
ld.global.cg.u64 %rd6691, [%rd6689];
	}
	// end inline asm
	// begin inline asm
	{	
ld.global.cg.u64 %rd6693, [%rd6691];
	}
	// end inline asm
	// begin inline asm
	{	
ld.global.cg.u64 %rd6695, [%rd6693];
	}
	// end inline asm
	// begin inline asm
	{	
ld.global.cg.u64 %rd6697, [%rd6695];
	}
	// end inline asm
	// begin inline asm
	{	
ld.global.cg.u64 %rd6699, [%rd6697];
	}
	// end inline asm
	// begin inline asm
	{	
ld.global.cg.u64 %rd6701, [%rd6699];
	}
	// end inline asm
	// begin inline asm
	{	
ld.global.cg.u64 %rd6703, [%rd6701];
	}
	// end inline asm
	// begin inline asm
	{	
ld.global.cg.u64 %rd6705, [%rd6703];
	}
	// end inline asm
	// begin inline asm
	{	
ld.global.cg.u64 %rd6707, [%rd6705];
	}
	// end inline asm
	// begin inline asm
	{	
ld.global.cg.u64 %rd6709, [%rd6707];
	}
	// end inline asm
	// begin inline asm
	{	
ld.global.cg.u64 %rd6711, [%rd6709];
	}
	// end inline asm
	// begin inline asm
	{	
ld.global.cg.u64 %rd6713, [%rd6711];
	}
	// end inline asm
	// begin inline asm
	{	
ld.global.cg.u64 %rd6715, [%rd6713];
	}
	// end inline asm
	// begin inline asm
	{	
ld.global.cg.u64 %rd6717, [%rd6715];
	}
	// end inline asm
	// begin inline asm
	{	
ld.global.cg.u64 %rd6719, [%rd6717];
	}
	// end inline asm
	// begin inline asm
	{	
ld.global.cg.u64 %rd6721, [%rd6719];
	}
	// end inline asm
	// begin inline asm
	{	
ld.global.cg.u64 %rd6723, [%rd6721];
	}
	// end inline asm
	// begin inline asm
	{	
ld.global.cg.u64 %rd6725, [%rd6723];
	}
	// end inline asm
	// begin inline asm
	{	
ld.global.cg.u64 %rd6727, [%rd6725];
	}
	// end inline asm
	// begin inline asm
	{	
ld.global.cg.u64 %rd6729, [%rd6727];
	}
	// end inline asm
	// begin inline asm
	{	
ld.global.cg.u64 %rd6731, [%rd6729];
	}
	// end inline asm
	// begin inline asm
	{	
ld.global.cg.u64 %rd6733, [%rd6731];
	}
	// end inline asm
	// begin inline asm
	{	
ld.global.cg.u64 %rd6735, [%rd6733];
	}
	// end inline asm
	// begin inline asm
	{	
ld.global.cg.u64 %rd6737, [%rd6735];
	}
	// end inline asm
	// begin inline asm
	{	
ld.global.cg.u64 %rd6739, [%rd6737];
	}
	// end inline asm
	// begin inline asm
	{	
ld.global.cg.u64 %rd6741, [%rd6739];
	}
	// end inline asm
	// begin inline asm
	{	
ld.global.cg.u64 %rd6743, [%rd6741];
	}
	// end inline asm
	// begin inline asm
	{	
ld.global.cg.u64 %rd6745, [%rd6743];
	}
	// end inline asm
	// begin inline asm
	{	
ld.global.cg.u64 %rd6747, [%rd6745];
	}
	// end inline asm
	// begin inline asm
	{	
ld.global.cg.u64 %rd6749, [%rd6747];
	}
	// end inline asm
	// begin inline asm
	{	
ld.global.cg.u64 %rd6751, [%rd6749];
	}
	// end inline asm
	// begin inline asm
	{	
ld.global.cg.u64 %rd6753, [%rd6751];
	}
	// end inline asm
	// begin inline asm
	{	
ld.global.cg.u64 %rd6755, [%rd6753];
	}
	// end inline asm
	// begin inline asm
	{	
ld.global.cg.u64 %rd6757, [%rd6755];
	}
	// end inline asm
	// begin inline asm
	{	
ld.global.cg.u64 %rd6759, [%rd6757];
	}
	// end inline asm
	// begin inline asm
	{	
ld.global.cg.u64 %rd6761, [%rd6759];
	}
	// end inline asm
	// begin inline asm
	{	
ld.global.cg.u64 %rd6763, [%rd6761];
	}
	// end inline asm
	// begin inline asm
	{	
ld.global.cg.u64 %rd6765, [%rd6763];
	}
	// end inline asm
	// begin inline asm
	{	
ld.global.cg.u64 %rd6767, [%rd6765];
	}
	// end inline asm
	// begin inline asm
	{	
ld.global.cg.u64 %rd6769, [%rd6767];
	}
	// end inline asm
	// begin inline asm
	{	
ld.global.cg.u64 %rd6771, [%rd6769];
	}
	// end inline asm
	// begin inline asm
	{	
ld.global.cg.u64 %rd6773, [%rd6771];
	}
	// end inline asm
	// begin inline asm
	{	
ld.global.cg.u64 %rd6775, [%rd6773];
	}
	// end inline asm
	// begin inline asm
	{	
ld.global.cg.u64 %rd6777, [%rd6775];
	}
	// end inline asm
	// begin inline asm
	{	
ld.global.cg.u64 %rd6779, [%rd6777];
	}
	// end inline asm
	// begin inline asm
	{	
ld.global.cg.u64 %rd6781, [%rd6779];
	}
	// end inline asm
	// begin inline asm
	{	
ld.global.cg.u64 %rd6783, [%rd6781];
	}
	// end inline asm
	// begin inline asm
	{	
ld.global.cg.u64 %rd6785, [%rd6783];
	}
	// end inline asm
	// begin inline asm
	{	
ld.global.cg.u64 %rd6787, [%rd6785];
	}
	// end inline asm
	// begin inline asm
	{	
ld.global.cg.u64 %rd6789, [%rd6787];
	}
	// end inline asm
	// begin inline asm
	{	
ld.global.cg.u64 %rd6791, [%rd6789];
	}
	// end inline asm
	// begin inline asm
	{	
ld.global.cg.u64 %rd6793, [%rd6791];
	}
	// end inline asm
	// begin inline asm
	{	
ld.global.cg.u64 %rd6795, [%rd6793];
	}
	// end inline asm
	// begin inline asm
	{	
ld.global.cg.u64 %rd6797, [%rd6795];
	}
	// end inline asm
	// begin inline asm
	{	
ld.global.cg.u64 %rd6799, [%rd6797];
	}
	// end inline asm
	// begin inline asm
	{	
ld.global.cg.u64 %rd6801, [%rd6799];
	}
	// end inline asm
	// begin inline asm
	{	
ld.global.cg.u64 %rd6803, [%rd6801];
	}
	// end inline asm
	// begin inline asm
	{	
ld.global.cg.u64 %rd6805, [%rd6803];
	}
	// end inline asm
	// begin inline asm
	{	
ld.global.cg.u64 %rd6807, [%rd6805];
	}
	// end inline asm
	// begin inline asm
	{	
ld.global.cg.u64 %rd6809, [%rd6807];
	}
	// end inline asm
	// begin inline asm
	{	
ld.global.cg.u64 %rd6811, [%rd6809];
	}
	// end inline asm
	// begin inline asm
	{	
ld.global.cg.u64 %rd6813, [%rd6811];
	}
	// end inline asm
	// begin inline asm
	{	
ld.global.cg.u64 %rd6815, [%rd6813];
	}
	// end inline asm
	// begin inline asm
	{	
ld.global.cg.u64 %rd6817, [%rd6815];
	}
	// end inline asm
	// begin inline asm
	{	
ld.global.cg.u64 %rd6819, [%rd6817];
	}
	// end inline asm
	// begin inline asm
	{	
ld.global.cg.u64 %rd6821, [%rd6819];
	}
	// end inline asm
	// begin inline asm
	{	
ld.global.cg.u64 %rd6823, [%rd6821];
	}
	// end inline asm
	// begin inline asm
	{	
ld.global.cg.u64 %rd6825, [%rd6823];
	}
	// end inline asm
	// begin inline asm
	{	
ld.global.cg.u64 %rd6827, [%rd6825];
	}
	// end inline asm
	// begin inline asm
	{	
ld.global.cg.u64 %rd6829, [%rd6827];
	}
	// end inline asm
	// begin inline asm
	{	
ld.global.cg.u64 %rd6831, [%rd6829];
	}
	// end inline asm
	// begin inline asm
	{	
ld.global.cg.u64 %rd6833, [%rd6831];
	}
	// end inline asm
	// begin inline asm
	{	
ld.global.cg.u64 %rd6835, [%rd6833];
	}
	// end inline asm
	// begin inline asm
	{	
ld.global.cg.u64 %rd6837, [%rd6835];
	}
	// end inline asm
	// begin inline asm
	{	
ld.global.cg.u64 %rd6839, [%rd6837];
	}
	// end inline asm
	// begin inline asm
	{	
ld.global.cg.u64 %rd6841, [%rd6839];
	}
	// end inline asm
	// begin inline asm
	{	
ld.global.cg.u64 %rd6843, [%rd6841];
	}
	// end inline asm
	// begin inline asm
	{	
ld.global.cg.u64 %rd6845, [%rd6843];
	}
	// end inline asm
	// begin inline asm
	{	
ld.global.cg.u64 %rd6847, [%rd6845];
	}
	// end inline asm
	// begin inline asm
	{	
ld.global.cg.u64 %rd6849, [%rd6847];
	}
	// end inline asm
	// begin inline asm
	{	
ld.global.cg.u64 %rd6851, [%rd6849];
	}
	// end inline asm
	// begin inline asm
	{	
ld.global.cg.u64 %rd6853, [%rd6851];
	}
	// end inline asm
	// begin inline asm
	{	
ld.global.cg.u64 %rd6855, [%rd6853];
	}
	// end inline asm
	// begin inline asm
	{	
ld.global.cg.u64 %rd6857, [%rd6855];
	}
	// end inline asm
	// begin inline asm
	{	
ld.global.cg.u64 %rd6859, [%rd6857];
	}
	// end inline asm
	// begin inline asm
	{	
ld.global.cg.u64 %rd6861, [%rd6859];
	}
	// end inline asm
	// begin inline asm
	{	
ld.global.cg.u64 %rd6863, [%rd6861];
	}
	// end inline asm
	// begin inline asm
	{	
ld.global.cg.u64 %rd6865, [%rd6863];
	}
	// end inline asm
	// begin inline asm
	{	
ld.global.cg.u64 %rd6867, [%rd6865];
	}
	// end inline asm
	// begin inline asm
	{	
ld.global.cg.u64 %rd6869, [%rd6867];
	}
	// end inline asm
	// begin inline asm
	{	
ld.global.cg.u64 %rd6871, [%rd6869];
	}
	// end inline asm
	// begin inline asm
	{	
ld.global.cg.u64 %rd6873, [%rd6871];
	}
	// end inline asm
	// begin inline asm
	{	
ld.global.cg.u64 %rd6875, [%rd6873];
	}
	// end inline asm
	// begin inline asm
	{	
ld.global.cg.u64 %rd6877, [%rd6875];
	}
	// end inline asm
	// begin inline asm
	{	
ld.global.cg.u64 %rd6879, [%rd6877];
	}
	// end inline asm
	// begin inline asm
	{	
ld.global.cg.u64 %rd6881, [%rd6879];
	}
	// end inline asm
	// begin inline asm
	{	
ld.global.cg.u64 %rd6883, [%rd6881];
	}
	// end inline asm
	// begin inline asm
	{	
ld.global.cg.u64 %rd6885, [%rd6883];
	}
	// end inline asm
	// begin inline asm
	{	
ld.global.cg.u64 %rd6887, [%rd6885];
	}
	// end inline asm
	// begin inline asm
	{	
ld.global.cg.u64 %rd6889, [%rd6887];
	}
	// end inline asm
	// begin inline asm
	{	
ld.global.cg.u64 %rd6891, [%rd6889];
	}
	// end inline asm
	// begin inline asm
	{	
ld.global.cg.u64 %rd6893, [%rd6891];
	}
	// end inline asm
	// begin inline asm
	{	
ld.global.cg.u64 %rd6895, [%rd6893];
	}
	// end inline asm
	// begin inline asm
	{	
ld.global.cg.u64 %rd6897, [%rd6895];
	}
	// end inline asm
	// begin inline asm
	{	
ld.global.cg.u64 %rd6899, [%rd6897];
	}
	// end inline asm
	// begin inline asm
	{	
ld.global.cg.u64 %rd6901, [%rd6899];
	}
	// end inline asm
	// begin inline asm
	{	
ld.global.cg.u64 %rd6903, [%rd6901];
	}
	// end inline asm
	// begin inline asm
	{	
ld.global.cg.u64 %rd6905, [%rd6903];
	}
	// end inline asm
	// begin inline asm
	{	
ld.global.cg.u64 %rd6907, [%rd6905];
	}
	// end inline asm
	// begin inline asm
	{	
ld.global.cg.u64 %rd6909, [%rd6907];
	}
	// end inline asm
	// begin inline asm
	{	
ld.global.cg.u64 %rd6911, [%rd6909];
	}
	// end inline asm
	// begin inline asm
	{	
ld.global.cg.u64 %rd6913, [%rd6911];
	}
	// end inline asm
	// begin inline asm
	{	
ld.global.cg.u64 %rd6915, [%rd6913];
	}
	// end inline asm
	// begin inline asm
	{	
ld.global.cg.u64 %rd6917, [%rd6915];
	}
	// end inline asm
	// begin inline asm
	{	
ld.global.cg.u64 %rd6919, [%rd6917];
	}
	// end inline asm
	// begin inline asm
	{	
ld.global.cg.u64 %rd6921, [%rd6919];
	}
	// end inline asm
	// begin inline asm
	{	
ld.global.cg.u64 %rd6923, [%rd6921];
	}
	// end inline asm
	// begin inline asm
	{	
ld.global.cg.u64 %rd6925, [%rd6923];
	}
	// end inline asm
	// begin inline asm
	{	
ld.global.cg.u64 %rd6927, [%rd6925];
	}
	// end inline asm
	// begin inline asm
	{	
ld.global.cg.u64 %rd6929, [%rd6927];
	}
	// end inline asm
	// begin inline asm
	{	
ld.global.cg.u64 %rd6931, [%rd6929];
	}
	// end inline asm
	// begin inline asm
	{	
ld.global.cg.u64 %rd6933, [%rd6931];
	}
	// end inline asm
	// begin inline asm
	{	
ld.global.cg.u64 %rd6935, [%rd6933];
	}
	// end inline asm
	// begin inline asm
	{	
ld.global.cg.u64 %rd6937, [%rd6935];
	}
	// end inline asm
	// begin inline asm
	{	
ld.global.cg.u64 %rd6939, [%rd6937];
	}
	// end inline asm
	// begin inline asm
	{	
ld.global.cg.u64 %rd6941, [%rd6939];
	}
	// end inline asm
	// begin inline asm
	{	
ld.global.cg.u64 %rd6943, [%rd6941];
	}
	// end inline asm
	// begin inline asm
	{	
ld.global.cg.u64 %rd6945, [%rd6943];
	}
	// end inline asm
	// begin inline asm
	{	
ld.global.cg.u64 %rd6947, [%rd6945];
	}
	// end inline asm
	// begin inline asm
	{	
ld.global.cg.u64 %rd6949, [%rd6947];
	}
	// end inline asm
	// begin inline asm
	{	
ld.global.cg.u64 %rd6951, [%rd6949];
	}
	// end inline asm
	// begin inline asm
	{	
ld.global.cg.u64 %rd6953, [%rd6951];
	}
	// end inline asm
	// begin inline asm
	{	
ld.global.cg.u64 %rd6955, [%rd6953];
	}
	// end inline asm
	// begin inline asm
	{	
ld.global.cg.u64 %rd6957, [%rd6955];
	}
	// end inline asm
	// begin inline asm
	{	
ld.global.cg.u64 %rd6959, [%rd6957];
	}
	// end inline asm
	// begin inline asm
	{	
ld.global.cg.u64 %rd6961, [%rd6959];
	}
	// end inline asm
	// begin inline asm
	{	
ld.global.cg.u64 %rd6963, [%rd6961];
	}
	// end inline asm
	// begin inline asm
	{	
ld.global.cg.u64 %rd6965, [%rd6963];
	}
	// end inline asm
	// begin inline asm
	{	
ld.global.cg.u64 %rd6967, [%rd6965];
	}
	// end inline asm
	// begin inline asm
	{	
ld.global.cg.u64 %rd6969, [%rd6967];
	}
	// end inline asm
	// begin inline asm
	{	
ld.global.cg.u64 %rd6971, [%rd6969];
	}
	// end inline asm
	// begin inline asm
	{	
ld.global.cg.u64 %rd6973, [%rd6971];
	}
	// end inline asm
	// begin inline asm
	{	
ld.global.cg.u64 %rd6975, [%rd6973];
	}
	// end inline asm
	// begin inline asm
	{	
ld.global.cg.u64 %rd6977, [%rd6975];
	}
	// end inline asm
	// begin inline asm
	{	
ld.global.cg.u64 %rd6979, [%rd6977];
	}
	// end inline asm
	// begin inline asm
	{	
ld.global.cg.u64 %rd6981, [%rd6979];
	}
	// end inline asm
	// begin inline asm
	{	
ld.global.cg.u64 %rd6983, [%rd6981];
	}
	// end inline asm
	// begin inline asm
	{	
ld.global.cg.u64 %rd6985, [%rd6983];
	}
	// end inline asm
	// begin inline asm
	{	
ld.global.cg.u64 %rd6987, [%rd6985];
	}
	// end inline asm
	// begin inline asm
	{	
ld.global.cg.u64 %rd6989, [%rd6987];
	}
	// end inline asm
	// begin inline asm
	{	
ld.global.cg.u64 %rd6991, [%rd6989];
	}
	// end inline asm
	// begin inline asm
	{	
ld.global.cg.u64 %rd6993, [%rd6991];
	}
	// end inline asm
	// begin inline asm
	{	
ld.global.cg.u64 %rd6995, [%rd6993];
	}
	// end inline asm
	// begin inline asm
	{	
ld.global.cg.u64 %rd6997, [%rd6995];
	}
	// end inline asm
	// begin inline asm
	{	
ld.global.cg.u64 %rd6999, [%rd6997];
	}
	// end inline asm
	// begin inline asm
	{	
ld.global.cg.u64 %rd7001, [%rd6999];
	}
	// end inline asm
	// begin inline asm
	{	
ld.global.cg.u64 %rd7003, [%rd7001];
	}
	// end inline asm
	// begin inline asm
	{	
ld.global.cg.u64 %rd7005, [%rd7003];
	}
	// end inline asm
	// begin inline asm
	{	
ld.global.cg.u64 %rd7007, [%rd7005];
	}
	// end inline asm
	// begin inline asm
	{	
ld.global.cg.u64 %rd7009, [%rd7007];
	}
	// end inline asm
	// begin inline asm
	{	
ld.global.cg.u64 %rd7011, [%rd7009];
	}
	// end inline asm
	// begin inline asm
	{	
ld.global.cg.u64 %rd7013, [%rd7011];
	}
	// end inline asm
	// begin inline asm
	{	
ld.global.cg.u64 %rd7015, [%rd7013];
	}
	// end inline asm
	// begin inline asm
	{	
ld.global.cg.u64 %rd7017, [%rd7015];
	}
	// end inline asm
	// begin inline asm
	{	
ld.global.cg.u64 %rd7019, [%rd7017];
	}
	// end inline asm
	// begin inline asm
	{	
ld.global.cg.u64 %rd7021, [%rd7019];
	}
	// end inline asm
	// begin inline asm
	{	
ld.global.cg.u64 %rd7023, [%rd7021];
	}
	// end inline asm
	// begin inline asm
	{	
ld.global.cg.u64 %rd7025, [%rd7023];
	}
	// end inline asm
	// begin inline asm
	{	
ld.global.cg.u64 %rd7027, [%rd7025];
	}
	// end inline asm
	// begin inline asm
	{	
ld.global.cg.u64 %rd7029, [%rd7027];
	}
	// end inline asm
	// begin inline asm
	{	
ld.global.cg.u64 %rd7031, [%rd7029];
	}
	// end inline asm
	// begin inline asm
	{	
ld.global.cg.u64 %rd7033, [%rd7031];
	}
	// end inline asm
	// begin inline asm
	{	
ld.global.cg.u64 %rd7035, [%rd7033];
	}
	// end inline asm
	// begin inline asm
	{	
ld.global.cg.u64 %rd7037, [%rd7035];
	}
	// end inline asm
	// begin inline asm
	{	
ld.global.cg.u64 %rd7039, [%rd7037];
	}
	// end inline asm
	// begin inline asm
	{	
ld.global.cg.u64 %rd7041, [%rd7039];
	}
	// end inline asm
	// begin inline asm
	{	
ld.global.cg.u64 %rd7043, [%rd7041];
	}
	// end inline asm
	// begin inline asm
	{	
ld.global.cg.u64 %rd7045, [%rd7043];
	}
	// end inline asm
	// begin inline asm
	{	
ld.global.cg.u64 %rd7047, [%rd7045];
	}
	// end inline asm
	// begin inline asm
	{	
ld.global.cg.u64 %rd7049, [%rd7047];
	}
	// end inline asm
	// begin inline asm
	{	
ld.global.cg.u64 %rd7051, [%rd7049];
	}
	// end inline asm
	// begin inline asm
	{	
ld.global.cg.u64 %rd7053, [%rd7051];
	}
	// end inline asm
	// begin inline asm
	{	
ld.global.cg.u64 %rd7055, [%rd7053];
	}
	// end inline asm
	// begin inline asm
	{	
ld.global.cg.u64 %rd7057, [%rd7055];
	}
	// end inline asm
	// begin inline asm
	{	
ld.global.cg.u64 %rd7059, [%rd7057];
	}
	// end inline asm
	// begin inline asm
	{	
ld.global.cg.u64 %rd7061, [%rd7059];
	}
	// end inline asm
	// begin inline asm
	{	
ld.global.cg.u64 %rd7063, [%rd7061];
	}
	// end inline asm
	// begin inline asm
	{	
ld.global.cg.u64 %rd7065, [%rd7063];
	}
	// end inline asm
	// begin inline asm
	{	
ld.global.cg.u64 %rd7067, [%rd7065];
	}
	// end inline asm
	// begin inline asm
	{	
ld.global.cg.u64 %rd7069, [%rd7067];
	}
	// end inline asm
	// begin inline asm
	{	
ld.global.cg.u64 %rd7071, [%rd7069];
	}
	// end inline asm
	// begin inline asm
	{	
ld.global.cg.u64 %rd7073, [%rd7071];
	}
	// end inline asm
	// begin inline asm
	{	
ld.global.cg.u64 %rd7075, [%rd7073];
	}
	// end inline asm
	// begin inline asm
	{	
ld.global.cg.u64 %rd7077, [%rd7075];
	}
	// end inline asm
	// begin inline asm
	{	
ld.global.cg.u64 %rd7079, [%rd7077];
	}
	// end inline asm
	// begin inline asm
	{	
ld.global.cg.u64 %rd7081, [%rd7079];
	}
	// end inline asm
	// begin inline asm
	{	
ld.global.cg.u64 %rd7083, [%rd7081];
	}
	// end inline asm
	// begin inline asm
	{	
ld.global.cg.u64 %rd7085, [%rd7083];
	}
	// end inline asm
	// begin inline asm
	{	
ld.global.cg.u64 %rd7087, [%rd7085];
	}
	// end inline asm
	// begin inline asm
	{	
ld.global.cg.u64 %rd7089, [%rd7087];
	}
	// end inline asm
	// begin inline asm
	{	
ld.global.cg.u64 %rd7091, [%rd7089];
	}
	// end inline asm
	// begin inline asm
	{	
ld.global.cg.u64 %rd7093, [%rd7091];
	}
	// end inline asm
	// begin inline asm
	{	
ld.global.cg.u64 %rd7095, [%rd7093];
	}
	// end inline asm
	// begin inline asm
	{	
ld.global.cg.u64 %rd7097, [%rd7095];
	}
	// end inline asm
	// begin inline asm
	{	
ld.global.cg.u64 %rd7099, [%rd7097];
	}
	// end inline asm
	// begin inline asm
	{	
ld.global.cg.u64 %rd7101, [%rd7099];
	}
	// end inline asm
	// begin inline asm
	{	
ld.global.cg.u64 %rd7103, [%rd7101];
	}
	// end inline asm
	// begin inline asm
	{	
ld.global.cg.u64 %rd7105, [%rd7103];
	}
	// end inline asm
	// begin inline asm
	{	
ld.global.cg.u64 %rd7107, [%rd7105];
	}
	// end inline asm
	// begin inline asm
	{	
ld.global.cg.u64 %rd7109, [%rd7107];
	}
	// end inline asm
	// begin inline asm
	{	
ld.global.cg.u64 %rd7111, [%rd7109];
	}
	// end inline asm
	// begin inline asm
	{	
ld.global.cg.u64 %rd7113, [%rd7111];
	}
	// end inline asm
	// begin inline asm
	{	
ld.global.cg.u64 %rd7115, [%rd7113];
	}
	// end inline asm
	// begin inline asm
	{	
ld.global.cg.u64 %rd7117, [%rd7115];
	}
	// end inline asm
	// begin inline asm
	{	
ld.global.cg.u64 %rd7119, [%rd7117];
	}
	// end inline asm
	// begin inline asm
	{	
ld.global.cg.u64 %rd7121, [%rd7119];
	}
	// end inline asm
	// begin inline asm
	{	
ld.global.cg.u64 %rd7123, [%rd7121];
	}
	// end inline asm
	// begin inline asm
	{	
ld.global.cg.u64 %rd7125, [%rd7123];
	}
	// end inline asm
	// begin inline asm
	{	
ld.global.cg.u64 %rd7127, [%rd7125];
	}
	// end inline asm
	// begin inline asm
	{	
ld.global.cg.u64 %rd7129, [%rd7127];
	}
	// end inline asm
	// begin inline asm
	{	
ld.global.cg.u64 %rd7131, [%rd7129];
	}
	// end inline asm
	// begin inline asm
	{	
ld.global.cg.u64 %rd7133, [%rd7131];
	}
	// end inline asm
	// begin inline asm
	{	
ld.global.cg.u64 %rd7135, [%rd7133];
	}
	// end inline asm
	// begin inline asm
	{	
ld.global.cg.u64 %rd7137, [%rd7135];
	}
	// end inline asm
	// begin inline asm
	{	
ld.global.cg.u64 %rd7139, [%rd7137];
	}
	// end inline asm
	// begin inline asm
	{	
ld.global.cg.u64 %rd7141, [%rd7139];
	}
	// end inline asm
	// begin inline asm
	{	
ld.global.cg.u64 %rd7143, [%rd7141];
	}
	// end inline asm
	// begin inline asm
	{	
ld.global.cg.u64 %rd7145, [%rd7143];
	}
	// end inline asm
	// begin inline asm
	{	
ld.global.cg.u64 %rd7147, [%rd7145];
	}
	// end inline asm
	// begin inline asm
	{	
ld.global.cg.u64 %rd7149, [%rd7147];
	}
	// end inline asm
	// begin inline asm
	{	
ld.global.cg.u64 %rd7151, [%rd7149];
	}
	// end inline asm
	// begin inline asm
	{	
ld.global.cg.u64 %rd7153, [%rd7151];
	}
	// end inline asm
	// begin inline asm
	{	
ld.global.cg.u64 %rd7155, [%rd7153];
	}
	// end inline asm
	// begin inline asm
	{	
ld.global.cg.u64 %rd7157, [%rd7155];
	}
	// end inline asm
	// begin inline asm
	{	
ld.global.cg.u64 %rd7159, [%rd7157];
	}
	// end inline asm
	// begin inline asm
	{	
ld.global.cg.u64 %rd7161, [%rd7159];
	}
	// end inline asm
	// begin inline asm
	{	
ld.global.cg.u64 %rd7163, [%rd7161];
	}
	// end inline asm
	// begin inline asm
	{	
ld.global.cg.u64 %rd7165, [%rd7163];
	}
	// end inline asm
	// begin inline asm
	{	
ld.global.cg.u64 %rd7167, [%rd7165];
	}
	// end inline asm
	// begin inline asm
	{	
ld.global.cg.u64 %rd7169, [%rd7167];
	}
	// end inline asm
	// begin inline asm
	{	
ld.global.cg.u64 %rd7171, [%rd7169];
	}
	// end inline asm
	// begin inline asm
	{	
ld.global.cg.u64 %rd7173, [%rd7171];
	}
	// end inline asm
	// begin inline asm
	{	
ld.global.cg.u64 %rd7175, [%rd7173];
	}
	// end inline asm
	// begin inline asm
	{	
ld.global.cg.u64 %rd7177, [%rd7175];
	}
	// end inline asm
	// begin inline asm
	{	
ld.global.cg.u64 %rd7179, [%rd7177];
	}
	// end inline asm
	// begin inline asm
	{	
ld.global.cg.u64 %rd7181, [%rd7179];
	}
	// end inline asm
	// begin inline asm
	{	
ld.global.cg.u64 %rd7183, [%rd7181];
	}
	// end inline asm
	// begin inline asm
	{	
ld.global.cg.u64 %rd7185, [%rd7183];
	}
	// end inline asm
	// begin inline asm
	{	
ld.global.cg.u64 %rd7187, [%rd7185];
	}
	// end inline asm
	// begin inline asm
	{	
ld.global.cg.u64 %rd7189, [%rd7187];
	}
	// end inline asm
	// begin inline asm
	{	
ld.global.cg.u64 %rd7191, [%rd7189];
	}
	// end inline asm
	// begin inline asm
	{	
ld.global.cg.u64 %rd7193, [%rd7191];
	}
	// end inline asm
	// begin inline asm
	{	
ld.global.cg.u64 %rd7195, [%rd7193];
	}
	// end inline asm
	// begin inline asm
	{	
ld.global.cg.u64 %rd7197, [%rd7195];
	}
	// end inline asm
	// begin inline asm
	{	
ld.global.cg.u64 %rd7199, [%rd7197];
	}
	// end inline asm
	// begin inline asm
	{	
ld.global.cg.u64 %rd7201, [%rd7199];
	}
	// end inline asm
	// begin inline asm
	{	
ld.global.cg.u64 %rd7203, [%rd7201];
	}
	// end inline asm
	// begin inline asm
	{	
ld.global.cg.u64 %rd7205, [%rd7203];
	}
	// end inline asm
	// begin inline asm
	{	
ld.global.cg.u64 %rd7207, [%rd7205];
	}
	// end inline asm
	// begin inline asm
	{	
ld.global.cg.u64 %rd7209, [%rd7207];
	}
	// end inline asm
	// begin inline asm
	{	
ld.global.cg.u64 %rd7211, [%rd7209];
	}
	// end inline asm
	// begin inline asm
	{	
ld.global.cg.u64 %rd7213, [%rd7211];
	}
	// end inline asm
	// begin inline asm
	{	
ld.global.cg.u64 %rd7215, [%rd7213];
	}
	// end inline asm
	// begin inline asm
	{	
ld.global.cg.u64 %rd7217, [%rd7215];
	}
	// end inline asm
	// begin inline asm
	{	
ld.global.cg.u64 %rd7219, [%rd7217];
	}
	// end inline asm
	// begin inline asm
	{	
ld.global.cg.u64 %rd7221, [%rd7219];
	}
	// end inline asm
	// begin inline asm
	{	
ld.global.cg.u64 %rd7223, [%rd7221];
	}
	// end inline asm
	// begin inline asm
	{	
ld.global.cg.u64 %rd7225, [%rd7223];
	}
	// end inline asm
	// begin inline asm
	{	
ld.global.cg.u64 %rd7227, [%rd7225];
	}
	// end inline asm
	// begin inline asm
	{	
ld.global.cg.u64 %rd7229, [%rd7227];
	}
	// end inline asm
	// begin inline asm
	{	
ld.global.cg.u64 %rd7231, [%rd7229];
	}
	// end inline asm
	// begin inline asm
	{	
ld.global.cg.u64 %rd7233, [%rd7231];
	}
	// end inline asm
	// begin inline asm
	{	
ld.global.cg.u64 %rd7235, [%rd7233];
	}
	// end inline asm
	// begin inline asm
	{	
ld.global.cg.u64 %rd7237, [%rd7235];
	}
	// end inline asm
	// begin inline asm
	{	
ld.global.cg.u64 %rd7239, [%rd7237];
	}
	// end inline asm
	// begin inline asm
	{	
ld.global.cg.u64 %rd7241, [%rd7239];
	}
	// end inline asm
	// begin inline asm
	{	
ld.global.cg.u64 %rd7243, [%rd7241];
	}
	// end inline asm
	// begin inline asm
	{	
ld.global.cg.u64 %rd7245, [%rd7243];
	}
	// end inline asm
	// begin inline asm
	{	
ld.global.cg.u64 %rd7247, [%rd7245];
	}
	// end inline asm
	// begin inline asm
	{	
ld.global.cg.u64 %rd7249, [%rd7247];
	}
	// end inline asm
	// begin inline asm
	{	
ld.global.cg.u64 %rd7251, [%rd7249];
	}
	// end inline asm
	// begin inline asm
	{	
ld.global.cg.u64 %rd7253, [%rd7251];
	}
	// end inline asm
	// begin inline asm
	{	
ld.global.cg.u64 %rd7255, [%rd7253];
	}
	// end inline asm
	// begin inline asm
	{	
ld.global.cg.u64 %rd7257, [%rd7255];
	}
	// end inline asm
	// begin inline asm
	{	
ld.global.cg.u64 %rd7259, [%rd7257];
	}
	// end inline asm
	// begin inline asm
	{	
ld.global.cg.u64 %rd7261, [%rd7259];
	}
	// end inline asm
	// begin inline asm
	{	
ld.global.cg.u64 %rd7263, [%rd7261];
	}
	// end inline asm
	// begin inline asm
	{	
ld.global.cg.u64 %rd7265, [%rd7263];
	}
	// end inline asm
	// begin inline asm
	{	
ld.global.cg.u64 %rd7267, [%rd7265];
	}
	// end inline asm
	// begin inline asm
	{	
ld.global.cg.u64 %rd7269, [%rd7267];
	}
	// end inline asm
	// begin inline asm
	{	
ld.global.cg.u64 %rd7271, [%rd7269];
	}
	// end inline asm
	// begin inline asm
	{	
ld.global.cg.u64 %rd7273, [%rd7271];
	}
	// end inline asm
	// begin inline asm
	{	
ld.global.cg.u64 %rd7275, [%rd7273];
	}
	// end inline asm
	// begin inline asm
	{	
ld.global.cg.u64 %rd7277, [%rd7275];
	}
	// end inline asm
	// begin inline asm
	{	
ld.global.cg.u64 %rd7279, [%rd7277];
	}
	// end inline asm
	// begin inline asm
	{	
ld.global.cg.u64 %rd7281, [%rd7279];
	}
	// end inline asm
	// begin inline asm
	{	
ld.global.cg.u64 %rd7283, [%rd7281];
	}
	// end inline asm
	// begin inline asm
	{	
ld.global.cg.u64 %rd7285, [%rd7283];
	}
	// end inline asm
	// begin inline asm
	{	
ld.global.cg.u64 %rd7287, [%rd7285];
	}
	// end inline asm
	// begin inline asm
	{	
ld.global.cg.u64 %rd7289, [%rd7287];
	}
	// end inline asm
	// begin inline asm
	{	
ld.global.cg.u64 %rd7291, [%rd7289];
	}
	// end inline asm
	// begin inline asm
	{	
ld.global.cg.u64 %rd7293, [%rd7291];
	}
	// end inline asm
	// begin inline asm
	{	
ld.global.cg.u64 %rd7295, [%rd7293];
	}
	// end inline asm
	// begin inline asm
	{	
ld.global.cg.u64 %rd7297, [%rd7295];
	}
	// end inline asm
	// begin inline asm
	{	
ld.global.cg.u64 %rd7299, [%rd7297];
	}
	// end inline asm
	// begin inline asm
	{	
ld.global.cg.u64 %rd7301, [%rd7299];
	}
	// end inline asm
	// begin inline asm
	{	
ld.global.cg.u64 %rd7303, [%rd7301];
	}
	// end inline asm
	// begin inline asm
	{	
ld.global.cg.u64 %rd7305, [%rd7303];
	}
	// end inline asm
	// begin inline asm
	{	
ld.global.cg.u64 %rd7307, [%rd7305];
	}
	// end inline asm
	// begin inline asm
	{	
ld.global.cg.u64 %rd7309, [%rd7307];
	}
	// end inline asm
	// begin inline asm
	{	
ld.global.cg.u64 %rd7311, [%rd7309];
	}
	// end inline asm
	// begin inline asm
	{	
ld.global.cg.u64 %rd7313, [%rd7311];
	}
	// end inline asm
	// begin inline asm
	{	
ld.global.cg.u64 %rd7315, [%rd7313];
	}
	// end inline asm
	// begin inline asm
	{	
ld.global.cg.u64 %rd7317, [%rd7315];
	}
	// end inline asm
	// begin inline asm
	{	
ld.global.cg.u64 %rd7319, [%rd7317];
	}
	// end inline asm
	// begin inline asm
	{	
ld.global.cg.u64 %rd7321, [%rd7319];
	}
	// end inline asm
	// begin inline asm
	{	
ld.global.cg.u64 %rd7323, [%rd7321];
	}
	// end inline asm
	// begin inline asm
	{	
ld.global.cg.u64 %rd7325, [%rd7323];
	}
	// end inline asm
	// begin inline asm
	{	
ld.global.cg.u64 %rd7327, [%rd7325];
	}
	// end inline asm
	// begin inline asm
	{	
ld.global.cg.u64 %rd7329, [%rd7327];
	}
	// end inline asm
	// begin inline asm
	{	
ld.global.cg.u64 %rd7331, [%rd7329];
	}
	// end inline asm
	// begin inline asm
	{	
ld.global.cg.u64 %rd7333, [%rd7331];
	}
	// end inline asm
	// begin inline asm
	{	
ld.global.cg.u64 %rd7335, [%rd7333];
	}
	// end inline asm
	// begin inline asm
	{	
ld.global.cg.u64 %rd7337, [%rd7335];
	}
	// end inline asm
	// begin inline asm
	{	
ld.global.cg.u64 %rd7339, [%rd7337];
	}
	// end inline asm
	// begin inline asm
	{	
ld.global.cg.u64 %rd7341, [%rd7339];
	}
	// end inline asm
	// begin inline asm
	{	
ld.global.cg.u64 %rd7343, [%rd7341];
	}
	// end inline asm
	// begin inline asm
	{	
ld.global.cg.u64 %rd7345, [%rd7343];
	}
	// end inline asm
	// begin inline asm
	{	
ld.global.cg.u64 %rd7347, [%rd7345];
	}
	// end inline asm
	// begin inline asm
	{	
ld.global.cg.u64 %rd7349, [%rd7347];
	}
	// end inline asm
	// begin inline asm
	{	
ld.global.cg.u64 %rd7351, [%rd7349];
	}
	// end inline asm
	// begin inline asm
	{	
ld.global.cg.u64 %rd7353, [%rd7351];
	}
	// end inline asm
	// begin inline asm
	{	
ld.global.cg.u64 %rd7355, [%rd7353];
	}
	// end inline asm
	// begin inline asm
	{	
ld.global.cg.u64 %rd7357, [%rd7355];
	}
	// end inline asm
	// begin inline asm
	{	
ld.global.cg.u64 %rd7359, [%rd7357];
	}
	// end inline asm
	// begin inline asm
	{	
ld.global.cg.u64 %rd7361, [%rd7359];
	}
	// end inline asm
	// begin inline asm
	{	
ld.global.cg.u64 %rd7363, [%rd7361];
	}
	// end inline asm
	// begin inline asm
	{	
ld.global.cg.u64 %rd7365, [%rd7363];
	}
	// end inline asm
	// begin inline asm
	{	
ld.global.cg.u64 %rd7367, [%rd7365];
	}
	// end inline asm
	// begin inline asm
	{	
ld.global.cg.u64 %rd7369, [%rd7367];
	}
	// end inline asm
	// begin inline asm
	{	
ld.global.cg.u64 %rd7371, [%rd7369];
	}
	// end inline asm
	// begin inline asm
	{	
ld.global.cg.u64 %rd7373, [%rd7371];
	}
	// end inline asm
	// begin inline asm
	{	
ld.global.cg.u64 %rd7375, [%rd7373];
	}
	// end inline asm
	// begin inline asm
	{	
ld.global.cg.u64 %rd7377, [%rd7375];
	}
	// end inline asm
	// begin inline asm
	{	
ld.global.cg.u64 %rd7379, [%rd7377];
	}
	// end inline asm
	// begin inline asm
	{	
ld.global.cg.u64 %rd7381, [%rd7379];
	}
	// end inline asm
	// begin inline asm
	{	
ld.global.cg.u64 %rd7383, [%rd7381];
	}
	// end inline asm
	// begin inline asm
	{	
ld.global.cg.u64 %rd7385, [%rd7383];
	}
	// end inline asm
	// begin inline asm
	{	
ld.global.cg.u64 %rd7387, [%rd7385];
	}
	// end inline asm
	// begin inline asm
	{	
ld.global.cg.u64 %rd7389, [%rd7387];
	}
	// end inline asm
	// begin inline asm
	{	
ld.global.cg.u64 %rd7391, [%rd7389];
	}
	// end inline asm
	// begin inline asm
	{	
ld.global.cg.u64 %rd7393, [%rd7391];
	}
	// end inline asm
	// begin inline asm
	{	
ld.global.cg.u64 %rd7395, [%rd7393];
	}
	// end inline asm
	// begin inline asm
	{	
ld.global.cg.u64 %rd7397, [%rd7395];
	}
	// end inline asm
	// begin inline asm
	{	
ld.global.cg.u64 %rd7399, [%rd7397];
	}
	// end inline asm
	// begin inline asm
	{	
ld.global.cg.u64 %rd7401, [%rd7399];
	}
	// end inline asm
	// begin inline asm
	{	
ld.global.cg.u64 %rd7403, [%rd7401];
	}
	// end inline asm
	// begin inline asm
	{	
ld.global.cg.u64 %rd7405, [%rd7403];
	}
	// end inline asm
	// begin inline asm
	{	
ld.global.cg.u64 %rd7407, [%rd7405];
	}
	// end inline asm
	// begin inline asm
	{	
ld.global.cg.u64 %rd7409, [%rd7407];
	}
	// end inline asm
	// begin inline asm
	{	
ld.global.cg.u64 %rd7411, [%rd7409];
	}
	// end inline asm
	// begin inline asm
	{	
ld.global.cg.u64 %rd7413, [%rd7411];
	}
	// end inline asm
	// begin inline asm
	{	
ld.global.cg.u64 %rd7415, [%rd7413];
	}
	// end inline asm
	// begin inline asm
	{	
ld.global.cg.u64 %rd7417, [%rd7415];
	}
	// end inline asm
	// begin inline asm
	{	
ld.global.cg.u64 %rd7419, [%rd7417];
	}
	// end inline asm
	// begin inline asm
	{	
ld.global.cg.u64 %rd7421, [%rd7419];
	}
	// end inline asm
	// begin inline asm
	{	
ld.global.cg.u64 %rd7423, [%rd7421];
	}
	// end inline asm
	// begin inline asm
	{	
ld.global.cg.u64 %rd7425, [%rd7423];
	}
	// end inline asm
	// begin inline asm
	{	
ld.global.cg.u64 %rd7427, [%rd7425];
	}
	// end inline asm
	// begin inline asm
	{	
ld.global.cg.u64 %rd7429, [%rd7427];
	}
	// end inline asm
	// begin inline asm
	{	
ld.global.cg.u64 %rd7431, [%rd7429];
	}
	// end inline asm
	// begin inline asm
	{	
ld.global.cg.u64 %rd7433, [%rd7431];
	}
	// end inline asm
	// begin inline asm
	{	
ld.global.cg.u64 %rd7435, [%rd7433];
	}
	// end inline asm
	// begin inline asm
	{	
ld.global.cg.u64 %rd7437, [%rd7435];
	}
	// end inline asm
	// begin inline asm
	{	
ld.global.cg.u64 %rd7439, [%rd7437];
	}
	// end inline asm
	// begin inline asm
	{	
ld.global.cg.u64 %rd7441, [%rd7439];
	}
	// end inline asm
	// begin inline asm
	{	
ld.global.cg.u64 %rd7443, [%rd7441];
	}
	// end inline asm
	// begin inline asm
	{	
ld.global.cg.u64 %rd7445, [%rd7443];
	}
	// end inline asm
	// begin inline asm
	{	
ld.global.cg.u64 %rd7447, [%rd7445];
	}
	// end inline asm
	// begin inline asm
	{	
ld.global.cg.u64 %rd7449, [%rd7447];
	}
	// end inline asm
	// begin inline asm
	{	
ld.global.cg.u64 %rd7451, [%rd7449];
	}
	// end inline asm
	// begin inline asm
	{	
ld.global.cg.u64 %rd7453, [%rd7451];
	}
	// end inline asm
	// begin inline asm
	{	
ld.global.cg.u64 %rd7455, [%rd7453];
	}
	// end inline asm
	// begin inline asm
	{	
ld.global.cg.u64 %rd7457, [%rd7455];
	}
	// end inline asm
	// begin inline asm
	{	
ld.global.cg.u64 %rd7459, [%rd7457];
	}
	// end inline asm
	// begin inline asm
	{	
ld.global.cg.u64 %rd7461, [%rd7459];
	}
	// end inline asm
	// begin inline asm
	{	
ld.global.cg.u64 %rd7463, [%rd7461];
	}
	// end inline asm
	// begin inline asm
	{	
ld.global.cg.u64 %rd7465, [%rd7463];
	}
	// end inline asm
	// begin inline asm
	{	
ld.global.cg.u64 %rd7467, [%rd7465];
	}
	// end inline asm
	// begin inline asm
	{	
ld.global.cg.u64 %rd7469, [%rd7467];
	}
	// end inline asm
	// begin inline asm
	{	
ld.global.cg.u64 %rd7471, [%rd7469];
	}
	// end inline asm
	// begin inline asm
	{	
ld.global.cg.u64 %rd7473, [%rd7471];
	}
	// end inline asm
	// begin inline asm
	{	
ld.global.cg.u64 %rd7475, [%rd7473];
	}
	// end inline asm
	// begin inline asm
	{	
ld.global.cg.u64 %rd7477, [%rd7475];
	}
	// end inline asm
	// begin inline asm
	{	
ld.global.cg.u64 %rd7479, [%rd7477];
	}
	// end inline asm
	// begin inline asm
	{	
ld.global.cg.u64 %rd7481, [%rd7479];
	}
	// end inline asm
	// begin inline asm
	{	
ld.global.cg.u64 %rd7483, [%rd7481];
	}
	// end inline asm
	// begin inline asm
	{	
ld.global.cg.u64 %rd7485, [%rd7483];
	}
	// end inline asm
	// begin inline asm
	{	
ld.global.cg.u64 %rd7487, [%rd7485];
	}
	// end inline asm
	// begin inline asm
	{	
ld.global.cg.u64 %rd7489, [%rd7487];
	}
	// end inline asm
	// begin inline asm
	{	
ld.global.cg.u64 %rd7491, [%rd7489];
	}
	// end inline asm
	// begin inline asm
	{	
ld.global.cg.u64 %rd7493, [%rd7491];
	}
	// end inline asm
	// begin inline asm
	{	
ld.global.cg.u64 %rd7495, [%rd7493];
	}
	// end inline asm
	// begin inline asm
	{	
ld.global.cg.u64 %rd7497, [%rd7495];
	}
	// end inline asm
	// begin inline asm
	{	
ld.global.cg.u64 %rd7499, [%rd7497];
	}
	// end inline asm
	// begin inline asm
	{	
ld.global.cg.u64 %rd7501, [%rd7499];
	}
	// end inline asm
	// begin inline asm
	{	
ld.global.cg.u64 %rd7503, [%rd7501];
	}
	// end inline asm
	// begin inline asm
	{	
ld.global.cg.u64 %rd7505, [%rd7503];
	}
	// end inline asm
	// begin inline asm
	{	
ld.global.cg.u64 %rd7507, [%rd7505];
	}
	// end inline asm
	// begin inline asm
	{	
ld.global.cg.u64 %rd7509, [%rd7507];
	}
	// end inline asm
	// begin inline asm
	{	
ld.global.cg.u64 %rd7511, [%rd7509];
	}
	// end inline asm
	// begin inline asm
	{	
ld.global.cg.u64 %rd7513, [%rd7511];
	}
	// end inline asm
	// begin inline asm
	{	
ld.global.cg.u64 %rd7515, [%rd7513];
	}
	// end inline asm
	// begin inline asm
	{	
ld.global.cg.u64 %rd7517, [%rd7515];
	}
	// end inline asm
	// begin inline asm
	{	
ld.global.cg.u64 %rd7519, [%rd7517];
	}
	// end inline asm
	// begin inline asm
	{	
ld.global.cg.u64 %rd7521, [%rd7519];
	}
	// end inline asm
	// begin inline asm
	{	
ld.global.cg.u64 %rd7523, [%rd7521];
	}
	// end inline asm
	// begin inline asm
	{	
ld.global.cg.u64 %rd7525, [%rd7523];
	}
	// end inline asm
	// begin inline asm
	{	
ld.global.cg.u64 %rd7527, [%rd7525];
	}
	// end inline asm
	// begin inline asm
	{	
ld.global.cg.u64 %rd7529, [%rd7527];
	}
	// end inline asm
	// begin inline asm
	{	
ld.global.cg.u64 %rd7531, [%rd7529];
	}
	// end inline asm
	// begin inline asm
	{	
ld.global.cg.u64 %rd7533, [%rd7531];
	}
	// end inline asm
	// begin inline asm
	{	
ld.global.cg.u64 %rd7535, [%rd7533];
	}
	// end inline asm
	// begin inline asm
	{	
ld.global.cg.u64 %rd7537, [%rd7535];
	}
	// end inline asm
	// begin inline asm
	{	
ld.global.cg.u64 %rd7539, [%rd7537];
	}
	// end inline asm
	// begin inline asm
	{	
ld.global.cg.u64 %rd7541, [%rd7539];
	}
	// end inline asm
	// begin inline asm
	{	
ld.global.cg.u64 %rd7543, [%rd7541];
	}
	// end inline asm
	// begin inline asm
	{	
ld.global.cg.u64 %rd7545, [%rd7543];
	}
	// end inline asm
	// begin inline asm
	{	
ld.global.cg.u64 %rd7547, [%rd7545];
	}
	// end inline asm
	// begin inline asm
	{	
ld.global.cg.u64 %rd7549, [%rd7547];
	}
	// end inline asm
	// begin inline asm
	{	
ld.global.cg.u64 %rd7551, [%rd7549];
	}
	// end inline asm
	// begin inline asm
	{	
ld.global.cg.u64 %rd7553, [%rd7551];
	}
	// end inline asm
	// begin inline asm
	{	
ld.global.cg.u64 %rd7555, [%rd7553];
	}
	// end inline asm
	// begin inline asm
	{	
ld.global.cg.u64 %rd7557, [%rd7555];
	}
	// end inline asm
	// begin inline asm
	{	
ld.global.cg.u64 %rd7559, [%rd7557];
	}
	// end inline asm
	// begin inline asm
	{	
ld.global.cg.u64 %rd7561, [%rd7559];
	}
	// end inline asm
	// begin inline asm
	{	
ld.global.cg.u64 %rd7563, [%rd7561];
	}
	// end inline asm
	// begin inline asm
	{	
ld.global.cg.u64 %rd7565, [%rd7563];
	}
	// end inline asm
	// begin inline asm
	{	
ld.global.cg.u64 %rd7567, [%rd7565];
	}
	// end inline asm
	// begin inline asm
	{	
ld.global.cg.u64 %rd7569, [%rd7567];
	}
	// end inline asm
	// begin inline asm
	{	
ld.global.cg.u64 %rd7571, [%rd7569];
	}
	// end inline asm
	// begin inline asm
	{	
ld.global.cg.u64 %rd7573, [%rd7571];
	}
	// end inline asm
	// begin inline asm
	{	
ld.global.cg.u64 %rd7575, [%rd7573];
	}
	// end inline asm
	// begin inline asm
	{	
ld.global.cg.u64 %rd7577, [%rd7575];
	}
	// end inline asm
	// begin inline asm
	{	
ld.global.cg.u64 %rd7579, [%rd7577];
	}
	// end inline asm
	// begin inline asm
	{	
ld.global.cg.u64 %rd7581, [%rd7579];
	}
	// end inline asm
	// begin inline asm
	{	
ld.global.cg.u64 %rd7583, [%rd7581];
	}
	// end inline asm
	// begin inline asm
	{	
ld.global.cg.u64 %rd7585, [%rd7583];
	}
	// end inline asm
	// begin inline asm
	{	
ld.global.cg.u64 %rd7587, [%rd7585];
	}
	// end inline asm
	// begin inline asm
	{	
ld.global.cg.u64 %rd7589, [%rd7587];
	}
	// end inline asm
	// begin inline asm
	{	
ld.global.cg.u64 %rd7591, [%rd7589];
	}
	// end inline asm
	// begin inline asm
	{	
ld.global.cg.u64 %rd7593, [%rd7591];
	}
	// end inline asm
	// begin inline asm
	{	
ld.global.cg.u64 %rd7595, [%rd7593];
	}
	// end inline asm
	// begin inline asm
	{	
ld.global.cg.u64 %rd7597, [%rd7595];
	}
	// end inline asm
	// begin inline asm
	{	
ld.global.cg.u64 %rd7599, [%rd7597];
	}
	// end inline asm
	// begin inline asm
	{	
ld.global.cg.u64 %rd7601, [%rd7599];
	}
	// end inline asm
	// begin inline asm
	{	
ld.global.cg.u64 %rd7603, [%rd7601];
	}
	// end inline asm
	// begin inline asm
	{	
ld.global.cg.u64 %rd7605, [%rd7603];
	}
	// end inline asm
	// begin inline asm
	{	
ld.global.cg.u64 %rd7607, [%rd7605];
	}
	// end inline asm
	// begin inline asm
	{	
ld.global.cg.u64 %rd7609, [%rd7607];
	}
	// end inline asm
	// begin inline asm
	{	
ld.global.cg.u64 %rd7611, [%rd7609];
	}
	// end inline asm
	// begin inline asm
	{	
ld.global.cg.u64 %rd7613, [%rd7611];
	}
	// end inline asm
	// begin inline asm
	{	
ld.global.cg.u64 %rd7615, [%rd7613];
	}
	// end inline asm
	// begin inline asm
	{	
ld.global.cg.u64 %rd7617, [%rd7615];
	}
	// end inline asm
	// begin inline asm
	{	
ld.global.cg.u64 %rd7619, [%rd7617];
	}
	// end inline asm
	// begin inline asm
	{	
ld.global.cg.u64 %rd7621, [%rd7619];
	}
	// end inline asm
	// begin inline asm
	{	
ld.global.cg.u64 %rd7623, [%rd7621];
	}
	// end inline asm
	// begin inline asm
	{	
ld.global.cg.u64 %rd7625, [%rd7623];
	}
	// end inline asm
	// begin inline asm
	{	
ld.global.cg.u64 %rd7627, [%rd7625];
	}
	// end inline asm
	// begin inline asm
	{	
ld.global.cg.u64 %rd7629, [%rd7627];
	}
	// end inline asm
	// begin inline asm
	{	
ld.global.cg.u64 %rd7631, [%rd7629];
	}
	// end inline asm
	// begin inline asm
	{	
ld.global.cg.u64 %rd7633, [%rd7631];
	}
	// end inline asm
	// begin inline asm
	{	
ld.global.cg.u64 %rd7635, [%rd7633];
	}
	// end inline asm
	// begin inline asm
	{	
ld.global.cg.u64 %rd7637, [%rd7635];
	}
	// end inline asm
	// begin inline asm
	{	
ld.global.cg.u64 %rd7639, [%rd7637];
	}
	// end inline asm
	// begin inline asm
	{	
ld.global.cg.u64 %rd7641, [%rd7639];
	}
	// end inline asm
	// begin inline asm
	{	
ld.global.cg.u64 %rd7643, [%rd7641];
	}
	// end inline asm
	// begin inline asm
	{	
ld.global.cg.u64 %rd7645, [%rd7643];
	}
	// end inline asm
	// begin inline asm
	{	
ld.global.cg.u64 %rd7647, [%rd7645];
	}
	// end inline asm
	// begin inline asm
	{	
ld.global.cg.u64 %rd7649, [%rd7647];
	}
	// end inline asm
	// begin inline asm
	{	
ld.global.cg.u64 %rd7651, [%rd7649];
	}
	// end inline asm
	// begin inline asm
	{	
ld.global.cg.u64 %rd7653, [%rd7651];
	}
	// end inline asm
	// begin inline asm
	{	
ld.global.cg.u64 %rd7655, [%rd7653];
	}
	// end inline asm
	// begin inline asm
	{	
ld.global.cg.u64 %rd7657, [%rd7655];
	}
	// end inline asm
	// begin inline asm
	{	
ld.global.cg.u64 %rd7659, [%rd7657];
	}
	// end inline asm
	// begin inline asm
	{	
ld.global.cg.u64 %rd7661, [%rd7659];
	}
	// end inline asm
	// begin inline asm
	{	
ld.global.cg.u64 %rd7663, [%rd7661];
	}
	// end inline asm
	// begin inline asm
	{	
ld.global.cg.u64 %rd7665, [%rd7663];
	}
	// end inline asm
	// begin inline asm
	{	
ld.global.cg.u64 %rd7667, [%rd7665];
	}
	// end inline asm
	// begin inline asm
	{	
ld.global.cg.u64 %rd7669, [%rd7667];
	}
	// end inline asm
	// begin inline asm
	{	
ld.global.cg.u64 %rd7671, [%rd7669];
	}
	// end inline asm
	// begin inline asm
	{	
ld.global.cg.u64 %rd7673, [%rd7671];
	}
	// end inline asm
	// begin inline asm
	{	
ld.global.cg.u64 %rd7675, [%rd7673];
	}
	// end inline asm
	// begin inline asm
	{	
ld.global.cg.u64 %rd7677, [%rd7675];
	}
	// end inline asm
	// begin inline asm
	{	
ld.global.cg.u64 %rd7679, [%rd7677];
	}
	// end inline asm
	// begin inline asm
	{	
ld.global.cg.u64 %rd7681, [%rd7679];
	}
	// end inline asm
	// begin inline asm
	{	
ld.global.cg.u64 %rd7683, [%rd7681];
	}
	// end inline asm
	// begin inline asm
	{	
ld.global.cg.u64 %rd7685, [%rd7683];
	}
	// end inline asm
	// begin inline asm
	{	
ld.global.cg.u64 %rd7687, [%rd7685];
	}
	// end inline asm
	// begin inline asm
	{	
ld.global.cg.u64 %rd7689, [%rd7687];
	}
	// end inline asm
	// begin inline asm
	{	
ld.global.cg.u64 %rd7691, [%rd7689];
	}
	// end inline asm
	// begin inline asm
	{	
ld.global.cg.u64 %rd7693, [%rd7691];
	}
	// end inline asm
	// begin inline asm
	{	
ld.global.cg.u64 %rd7695, [%rd7693];
	}
	// end inline asm
	// begin inline asm
	{	
ld.global.cg.u64 %rd7697, [%rd7695];
	}
	// end inline asm
	// begin inline asm
	{	
ld.global.cg.u64 %rd7699, [%rd7697];
	}
	// end inline asm
	// begin inline asm
	{	
ld.global.cg.u64 %rd7701, [%rd7699];
	}
	// end inline asm
	// begin inline asm
	{	
ld.global.cg.u64 %rd7703, [%rd7701];
	}
	// end inline asm
	// begin inline asm
	{	
ld.global.cg.u64 %rd7705, [%rd7703];
	}
	// end inline asm
	// begin inline asm
	{	
ld.global.cg.u64 %rd7707, [%rd7705];
	}
	// end inline asm
	// begin inline asm
	{	
ld.global.cg.u64 %rd7709, [%rd7707];
	}
	// end inline asm
	// begin inline asm
	{	
ld.global.cg.u64 %rd7711, [%rd7709];
	}
	// end inline asm
	// begin inline asm
	{	
ld.global.cg.u64 %rd7713, [%rd7711];
	}
	// end inline asm
	// begin inline asm
	{	
ld.global.cg.u64 %rd7715, [%rd7713];
	}
	// end inline asm
	// begin inline asm
	{	
ld.global.cg.u64 %rd7717, [%rd7715];
	}
	// end inline asm
	// begin inline asm
	{	
ld.global.cg.u64 %rd7719, [%rd7717];
	}
	// end inline asm
	// begin inline asm
	{	
ld.global.cg.u64 %rd7721, [%rd7719];
	}
	// end inline asm
	// begin inline asm
	{	
ld.global.cg.u64 %rd7723, [%rd7721];
	}
	// end inline asm
	// begin inline asm
	{	
ld.global.cg.u64 %rd7725, [%rd7723];
	}
	// end inline asm
	// begin inline asm
	{	
ld.global.cg.u64 %rd7727, [%rd7725];
	}
	// end inline asm
	// begin inline asm
	{	
ld.global.cg.u64 %rd7729, [%rd7727];
	}
	// end inline asm
	// begin inline asm
	{	
ld.global.cg.u64 %rd7731, [%rd7729];
	}
	// end inline asm
	// begin inline asm
	{	
ld.global.cg.u64 %rd7733, [%rd7731];
	}
	// end inline asm
	// begin inline asm
	{	
ld.global.cg.u64 %rd7735, [%rd7733];
	}
	// end inline asm
	// begin inline asm
	{	
ld.global.cg.u64 %rd7737, [%rd7735];
	}
	// end inline asm
	// begin inline asm
	{	
ld.global.cg.u64 %rd7739, [%rd7737];
	}
	// end inline asm
	// begin inline asm
	{	
ld.global.cg.u64 %rd7741, [%rd7739];
	}
	// end inline asm
	// begin inline asm
	{	
ld.global.cg.u64 %rd7743, [%rd7741];
	}
	// end inline asm
	// begin inline asm
	{	
ld.global.cg.u64 %rd7745, [%rd7743];
	}
	// end inline asm
	// begin inline asm
	{	
ld.global.cg.u64 %rd7747, [%rd7745];
	}
	// end inline asm
	// begin inline asm
	{	
ld.global.cg.u64 %rd7749, [%rd7747];
	}
	// end inline asm
	// begin inline asm
	{	
ld.global.cg.u64 %rd7751, [%rd7749];
	}
	// end inline asm
	// begin inline asm
	{	
ld.global.cg.u64 %rd7753, [%rd7751];
	}
	// end inline asm
	// begin inline asm
	{	
ld.global.cg.u64 %rd7755, [%rd7753];
	}
	// end inline asm
	// begin inline asm
	{	
ld.global.cg.u64 %rd7757, [%rd7755];
	}
	// end inline asm
	// begin inline asm
	{	
ld.global.cg.u64 %rd7759, [%rd7757];
	}
	// end inline asm
	// begin inline asm
	{	
ld.global.cg.u64 %rd7761, [%rd7759];
	}
	// end inline asm
	// begin inline asm
	{	
ld.global.cg.u64 %rd7763, [%rd7761];
	}
	// end inline asm
	// begin inline asm
	{	
ld.global.cg.u64 %rd7765, [%rd7763];
	}
	// end inline asm
	// begin inline asm
	{	
ld.global.cg.u64 %rd7767, [%rd7765];
	}
	// end inline asm
	// begin inline asm
	{	
ld.global.cg.u64 %rd7769, [%rd7767];
	}
	// end inline asm
	// begin inline asm
	{	
ld.global.cg.u64 %rd7771, [%rd7769];
	}
	// end inline asm
	// begin inline asm
	{	
ld.global.cg.u64 %rd7773, [%rd7771];
	}
	// end inline asm
	// begin inline asm
	{	
ld.global.cg.u64 %rd7775, [%rd7773];
	}
	// end inline asm
	// begin inline asm
	{	
ld.global.cg.u64 %rd7777, [%rd7775];
	}
	// end inline asm
	// begin inline asm
	{	
ld.global.cg.u64 %rd7779, [%rd7777];
	}
	// end inline asm
	// begin inline asm
	{	
ld.global.cg.u64 %rd7781, [%rd7779];
	}
	// end inline asm
	// begin inline asm
	{	
ld.global.cg.u64 %rd7783, [%rd7781];
	}
	// end inline asm
	// begin inline asm
	{	
ld.global.cg.u64 %rd7785, [%rd7783];
	}
	// end inline asm
	// begin inline asm
	{	
ld.global.cg.u64 %rd7787, [%rd7785];
	}
	// end inline asm
	// begin inline asm
	{	
ld.global.cg.u64 %rd7789, [%rd7787];
	}
	// end inline asm
	// begin inline asm
	{	
ld.global.cg.u64 %rd7791, [%rd7789];
	}
	// end inline asm
	// begin inline asm
	{	
ld.global.cg.u64 %rd7793, [%rd7791];
	}
	// end inline asm
	// begin inline asm
	{	
ld.global.cg.u64 %rd7795, [%rd7793];
	}
	// end inline asm
	// begin inline asm
	{	
ld.global.cg.u64 %rd7797, [%rd7795];
	}
	// end inline asm
	// begin inline asm
	{	
ld.global.cg.u64 %rd7799, [%rd7797];
	}
	// end inline asm
	// begin inline asm
	{	
ld.global.cg.u64 %rd7801, [%rd7799];
	}
	// end inline asm
	// begin inline asm
	{	
ld.global.cg.u64 %rd7803, [%rd7801];
	}
	// end inline asm
	// begin inline asm
	{	
ld.global.cg.u64 %rd7805, [%rd7803];
	}
	// end inline asm
	// begin inline asm
	{	
ld.global.cg.u64 %rd7807, [%rd7805];
	}
	// end inline asm
	// begin inline asm
	{	
ld.global.cg.u64 %rd7809, [%rd7807];
	}
	// end inline asm
	// begin inline asm
	{	
ld.global.cg.u64 %rd7811, [%rd7809];
	}
	// end inline asm
	// begin inline asm
	{	
ld.global.cg.u64 %rd7813, [%rd7811];
	}
	// end inline asm
	// begin inline asm
	{	
ld.global.cg.u64 %rd7815, [%rd7813];
	}
	// end inline asm
	// begin inline asm
	{	
ld.global.cg.u64 %rd7817, [%rd7815];
	}
	// end inline asm
	// begin inline asm
	{	
ld.global.cg.u64 %rd7819, [%rd7817];
	}
	// end inline asm
	// begin inline asm
	{	
ld.global.cg.u64 %rd7821, [%rd7819];
	}
	// end inline asm
	// begin inline asm
	{	
ld.global.cg.u64 %rd7823, [%rd7821];
	}
	// end inline asm
	// begin inline asm
	{	
ld.global.cg.u64 %rd7825, [%rd7823];
	}
	// end inline asm
	// begin inline asm
	{	
ld.global.cg.u64 %rd7827, [%rd7825];
	}
	// end inline asm
	// begin inline asm
	{	
ld.global.cg.u64 %rd7829, [%rd7827];
	}
	// end inline asm
	// begin inline asm
	{	
ld.global.cg.u64 %rd7831, [%rd7829];
	}
	// end inline asm
	// begin inline asm
	{	
ld.global.cg.u64 %rd7833, [%rd7831];
	}
	// end inline asm
	// begin inline asm
	{	
ld.global.cg.u64 %rd7835, [%rd7833];
	}
	// end inline asm
	// begin inline asm
	{	
ld.global.cg.u64 %rd7837, [%rd7835];
	}
	// end inline asm
	// begin inline asm
	{	
ld.global.cg.u64 %rd7839, [%rd7837];
	}
	// end inline asm
	// begin inline asm
	{	
ld.global.cg.u64 %rd7841, [%rd7839];
	}
	// end inline asm
	// begin inline asm
	{	
ld.global.cg.u64 %rd7843, [%rd7841];
	}
	// end inline asm
	// begin inline asm
	{	
ld.global.cg.u64 %rd7845, [%rd7843];
	}
	// end inline asm
	// begin inline asm
	{	
ld.global.cg.u64 %rd7847, [%rd7845];
	}
	// end inline asm
	// begin inline asm
	{	
ld.global.cg.u64 %rd7849, [%rd7847];
	}
	// end inline asm
	// begin inline asm
	{	
ld.global.cg.u64 %rd7851, [%rd7849];
	}
	// end inline asm
	// begin inline asm
	{	
ld.global.cg.u64 %rd7853, [%rd7851];
	}
	// end inline asm
	// begin inline asm
	{	
ld.global.cg.u64 %rd7855, [%rd7853];
	}
	// end inline asm
	// begin inline asm
	{	
ld.global.cg.u64 %rd7857, [%rd7855];
	}
	// end inline asm
	// begin inline asm
	{	
ld.global.cg.u64 %rd7859, [%rd7857];
	}
	// end inline asm
	// begin inline asm
	{	
ld.global.cg.u64 %rd7861, [%rd7859];
	}
	// end inline asm
	// begin inline asm
	{	
ld.global.cg.u64 %rd7863, [%rd7861];
	}
	// end inline asm
	// begin inline asm
	{	
ld.global.cg.u64 %rd7865, [%rd7863];
	}
	// end inline asm
	// begin inline asm
	{	
ld.global.cg.u64 %rd7867, [%rd7865];
	}
	// end inline asm
	// begin inline asm
	{	
ld.global.cg.u64 %rd7869, [%rd7867];
	}
	// end inline asm
	// begin inline asm
	{	
ld.global.cg.u64 %rd7871, [%rd7869];
	}
	// end inline asm
	// begin inline asm
	{	
ld.global.cg.u64 %rd7873, [%rd7871];
	}
	// end inline asm
	// begin inline asm
	{	
ld.global.cg.u64 %rd7875, [%rd7873];
	}
	// end inline asm
	// begin inline asm
	{	
ld.global.cg.u64 %rd7877, [%rd7875];
	}
	// end inline asm
	// begin inline asm
	{	
ld.global.cg.u64 %rd7879, [%rd7877];
	}
	// end inline asm
	// begin inline asm
	{	
ld.global.cg.u64 %rd7881, [%rd7879];
	}
	// end inline asm
	// begin inline asm
	{	
ld.global.cg.u64 %rd7883, [%rd7881];
	}
	// end inline asm
	// begin inline asm
	{	
ld.global.cg.u64 %rd7885, [%rd7883];
	}
	// end inline asm
	// begin inline asm
	{	
ld.global.cg.u64 %rd7887, [%rd7885];
	}
	// end inline asm
	// begin inline asm
	{	
ld.global.cg.u64 %rd7889, [%rd7887];
	}
	// end inline asm
	// begin inline asm
	{	
ld.global.cg.u64 %rd7891, [%rd7889];
	}
	// end inline asm
	// begin inline asm
	{	
ld.global.cg.u64 %rd7893, [%rd7891];
	}
	// end inline asm
	// begin inline asm
	{	
ld.global.cg.u64 %rd7895, [%rd7893];
	}
	// end inline asm
	// begin inline asm
	{	
ld.global.cg.u64 %rd7897, [%rd7895];
	}
	// end inline asm
	// begin inline asm
	{	
ld.global.cg.u64 %rd7899, [%rd7897];
	}
	// end inline asm
	// begin inline asm
	{	
ld.global.cg.u64 %rd7901, [%rd7899];
	}
	// end inline asm
	// begin inline asm
	{	
ld.global.cg.u64 %rd7903, [%rd7901];
	}
	// end inline asm
	// begin inline asm
	{	
ld.global.cg.u64 %rd7905, [%rd7903];
	}
	// end inline asm
	// begin inline asm
	{	
ld.global.cg.u64 %rd7907, [%rd7905];
	}
	// end inline asm
	// begin inline asm
	{	
ld.global.cg.u64 %rd7909, [%rd7907];
	}
	// end inline asm
	// begin inline asm
	{	
ld.global.cg.u64 %rd7911, [%rd7909];
	}
	// end inline asm
	// begin inline asm
	{	
ld.global.cg.u64 %rd7913, [%rd7911];
	}
	// end inline asm
	// begin inline asm
	{	
ld.global.cg.u64 %rd7915, [%rd7913];
	}
	// end inline asm
	// begin inline asm
	{	
ld.global.cg.u64 %rd7917, [%rd7915];
	}
	// end inline asm
	// begin inline asm
	{	
ld.global.cg.u64 %rd7919, [%rd7917];
	}
	// end inline asm
	// begin inline asm
	{	
ld.global.cg.u64 %rd7921, [%rd7919];
	}
	// end inline asm
	// begin inline asm
	{	
ld.global.cg.u64 %rd7923, [%rd7921];
	}
	// end inline asm
	// begin inline asm
	{	
ld.global.cg.u64 %rd7925, [%rd7923];
	}
	// end inline asm
	// begin inline asm
	{	
ld.global.cg.u64 %rd7927, [%rd7925];
	}
	// end inline asm
	// begin inline asm
	{	
ld.global.cg.u64 %rd7929, [%rd7927];
	}
	// end inline asm
	// begin inline asm
	{	
ld.global.cg.u64 %rd7931, [%rd7929];
	}
	// end inline asm
	// begin inline asm
	{	
ld.global.cg.u64 %rd7933, [%rd7931];
	}
	// end inline asm
	// begin inline asm
	{	
ld.global.cg.u64 %rd7935, [%rd7933];
	}
	// end inline asm
	// begin inline asm
	{	
ld.global.cg.u64 %rd7937, [%rd7935];
	}
	// end inline asm
	// begin inline asm
	{	
ld.global.cg.u64 %rd7939, [%rd7937];
	}
	// end inline asm
	// begin inline asm
	{	
ld.global.cg.u64 %rd7941, [%rd7939];
	}
	// end inline asm
	// begin inline asm
	{	
ld.global.cg.u64 %rd7943, [%rd7941];
	}
	// end inline asm
	// begin inline asm
	{	
ld.global.cg.u64 %rd7945, [%rd7943];
	}
	// end inline asm
	// begin inline asm
	{	
ld.global.cg.u64 %rd7947, [%rd7945];
	}
	// end inline asm
	// begin inline asm
	{	
ld.global.cg.u64 %rd7949, [%rd7947];
	}
	// end inline asm
	// begin inline asm
	{	
ld.global.cg.u64 %rd7951, [%rd7949];
	}
	// end inline asm
	// begin inline asm
	{	
ld.global.cg.u64 %rd7953, [%rd7951];
	}
	// end inline asm
	// begin inline asm
	{	
ld.global.cg.u64 %rd7955, [%rd7953];
	}
	// end inline asm
	// begin inline asm
	{	
ld.global.cg.u64 %rd7957, [%rd7955];
	}
	// end inline asm
	// begin inline asm
	{	
ld.global.cg.u64 %rd7959, [%rd7957];
	}
	// end inline asm
	// begin inline asm
	{	
ld.global.cg.u64 %rd7961, [%rd7959];
	}
	// end inline asm
	// begin inline asm
	{	
ld.global.cg.u64 %rd7963, [%rd7961];
	}
	// end inline asm
	// begin inline asm
	{	
ld.global.cg.u64 %rd7965, [%rd7963];
	}
	// end inline asm
	// begin inline asm
	{	
ld.global.cg.u64 %rd7967, [%rd7965];
	}
	// end inline asm
	// begin inline asm
	{	
ld.global.cg.u64 %rd7969, [%rd7967];
	}
	// end inline asm
	// begin inline asm
	{	
ld.global.cg.u64 %rd7971, [%rd7969];
	}
	// end inline asm
	// begin inline asm
	{	
ld.global.cg.u64 %rd7973, [%rd7971];
	}
	// end inline asm
	// begin inline asm
	{	
ld.global.cg.u64 %rd7975, [%rd7973];
	}
	// end inline asm
	// begin inline asm
	{	
ld.global.cg.u64 %rd7977, [%rd7975];
	}
	// end inline asm
	// begin inline asm
	{	
ld.global.cg.u64 %rd7979, [%rd7977];
	}
	// end inline asm
	// begin inline asm
	{	
ld.global.cg.u64 %rd7981, [%rd7979];
	}
	// end inline asm
	// begin inline asm
	{	
ld.global.cg.u64 %rd7983, [%rd7981];
	}
	// end inline asm
	// begin inline asm
	{	
ld.global.cg.u64 %rd7985, [%rd7983];
	}
	// end inline asm
	// begin inline asm
	{	
ld.global.cg.u64 %rd7987, [%rd7985];
	}
	// end inline asm
	// begin inline asm
	{	
ld.global.cg.u64 %rd7989, [%rd7987];
	}
	// end inline asm
	// begin inline asm
	{	
ld.global.cg.u64 %rd7991, [%rd7989];
	}
	// end inline asm
	// begin inline asm
	{	
ld.global.cg.u64 %rd7993, [%rd7991];
	}
	// end inline asm
	// begin inline asm
	{	
ld.global.cg.u64 %rd7995, [%rd7993];
	}
	// end inline asm
	// begin inline asm
	{	
ld.global.cg.u64 %rd7997, [%rd7995];
	}
	// end inline asm
	// begin inline asm
	{	
ld.global.cg.u64 %rd7999, [%rd7997];
	}
	// end inline asm
	// begin inline asm
	{	
ld.global.cg.u64 %rd8001, [%rd7999];
	}
	// end inline asm
	// begin inline asm
	{	
ld.global.cg.u64 %rd8003, [%rd8001];
	}
	// end inline asm
	// begin inline asm
	{	
ld.global.cg.u64 %rd8005, [%rd8003];
	}
	// end inline asm
	// begin inline asm
	{	
ld.global.cg.u64 %rd8007, [%rd8005];
	}
	// end inline asm
	// begin inline asm
	{	
ld.global.cg.u64 %rd8009, [%rd8007];
	}
	// end inline asm
	// begin inline asm
	{	
ld.global.cg.u64 %rd8011, [%rd8009];
	}
	// end inline asm
	// begin inline asm
	{	
ld.global.cg.u64 %rd8013, [%rd8011];
	}
	// end inline asm
	// begin inline asm
	{	
ld.global.cg.u64 %rd8015, [%rd8013];
	}
	// end inline asm
	// begin inline asm
	{	
ld.global.cg.u64 %rd8017, [%rd8015];
	}
	// end inline asm
	// begin inline asm
	{	
ld.global.cg.u64 %rd8019, [%rd8017];
	}
	// end inline asm
	// begin inline asm
	{	
ld.global.cg.u64 %rd8021, [%rd8019];
	}
	// end inline asm
	// begin inline asm
	{	
ld.global.cg.u64 %rd8023, [%rd8021];
	}
	// end inline asm
	// begin inline asm
	{	
ld.global.cg.u64 %rd8025, [%rd8023];
	}
	// end inline asm
	// begin inline asm
	{	
ld.global.cg.u64 %rd8027, [%rd8025];
	}
	// end inline asm
	// begin inline asm
	{	
ld.global.cg.u64 %rd8029, [%rd8027];
	}
	// end inline asm
	// begin inline asm
	{	
ld.global.cg.u64 %rd8031, [%rd8029];
	}
	// end inline asm
	// begin inline asm
	{	
ld.global.cg.u64 %rd8033, [%rd8031];
	}
	// end inline asm
	// begin inline asm
	{	
ld.global.cg.u64 %rd8035, [%rd8033];
	}
	// end inline asm
	// begin inline asm
	{	
ld.global.cg.u64 %rd8037, [%rd8035];
	}
	// end inline asm
	// begin inline asm
	{	
ld.global.cg.u64 %rd8039, [%rd8037];
	}
	// end inline asm
	// begin inline asm
	{	
ld.global.cg.u64 %rd8041, [%rd8039];
	}
	// end inline asm
	// begin inline asm
	{	
ld.global.cg.u64 %rd8043, [%rd8041];
	}
	// end inline asm
	// begin inline asm
	{	
ld.global.cg.u64 %rd8045, [%rd8043];
	}
	// end inline asm
	// begin inline asm
	{	
ld.global.cg.u64 %rd8047, [%rd8045];
	}
	// end inline asm
	// begin inline asm
	{	
ld.global.cg.u64 %rd8049, [%rd8047];
	}
	// end inline asm
	// begin inline asm
	{	
ld.global.cg.u64 %rd8051, [%rd8049];
	}
	// end inline asm
	// begin inline asm
	{	
ld.global.cg.u64 %rd8053, [%rd8051];
	}
	// end inline asm
	// begin inline asm
	{	
ld.global.cg.u64 %rd8055, [%rd8053];
	}
	// end inline asm
	// begin inline asm
	{	
ld.global.cg.u64 %rd8057, [%rd8055];
	}
	// end inline asm
	// begin inline asm
	{	
ld.global.cg.u64 %rd8059, [%rd8057];
	}
	// end inline asm
	// begin inline asm
	{	
ld.global.cg.u64 %rd8061, [%rd8059];
	}
	// end inline asm
	// begin inline asm
	{	
ld.global.cg.u64 %rd8063, [%rd8061];
	}
	// end inline asm
	// begin inline asm
	{	
ld.global.cg.u64 %rd8065, [%rd8063];
	}
	// end inline asm
	// begin inline asm
	{	
ld.global.cg.u64 %rd8067, [%rd8065];
	}
	// end inline asm
	// begin inline asm
	{	
ld.global.cg.u64 %rd8069, [%rd8067];
	}
	// end inline asm
	// begin inline asm
	{	
ld.global.cg.u64 %rd8071, [%rd8069];
	}
	// end inline asm
	// begin inline asm
	{	
ld.global.cg.u64 %rd8073, [%rd8071];
	}
	// end inline asm
	// begin inline asm
	{	
ld.global.cg.u64 %rd8075, [%rd8073];
	}
	// end inline asm
	// begin inline asm
	{	
ld.global.cg.u64 %rd8077, [%rd8075];
	}
	// end inline asm
	// begin inline asm
	{	
ld.global.cg.u64 %rd8079, [%rd8077];
	}
	// end inline asm
	// begin inline asm
	{	
ld.global.cg.u64 %rd8081, [%rd8079];
	}
	// end inline asm
	// begin inline asm
	{	
ld.global.cg.u64 %rd8083, [%rd8081];
	}
	// end inline asm
	// begin inline asm
	{	
ld.global.cg.u64 %rd8085, [%rd8083];
	}
	// end inline asm
	// begin inline asm
	{	
ld.global.cg.u64 %rd8087, [%rd8085];
	}
	// end inline asm
	// begin inline asm
	{	
ld.global.cg.u64 %rd8089, [%rd8087];
	}
	// end inline asm
	// begin inline asm
	{	
ld.global.cg.u64 %rd8091, [%rd8089];
	}
	// end inline asm
	// begin inline asm
	{	
ld.global.cg.u64 %rd8093, [%rd8091];
	}
	// end inline asm
	// begin inline asm
	{	
ld.global.cg.u64 %rd8095, [%rd8093];
	}
	// end inline asm
	// begin inline asm
	{	
ld.global.cg.u64 %rd8097, [%rd8095];
	}
	// end inline asm
	// begin inline asm
	{	
ld.global.cg.u64 %rd8099, [%rd8097];
	}
	// end inline asm
	// begin inline asm
	{	
ld.global.cg.u64 %rd8101, [%rd8099];
	}
	// end inline asm
	// begin inline asm
	{	
ld.global.cg.u64 %rd8103, [%rd8101];
	}
	// end inline asm
	// begin inline asm
	{	
ld.global.cg.u64 %rd8105, [%rd8103];
	}
	// end inline asm
	// begin inline asm
	{	
ld.global.cg.u64 %rd8107, [%rd8105];
	}
	// end inline asm
	// begin inline asm
	{	
ld.global.cg.u64 %rd8109, [%rd8107];
	}
	// end inline asm
	// begin inline asm
	{	
ld.global.cg.u64 %rd8111, [%rd8109];
	}
	// end inline asm
	// begin inline asm
	{	
ld.global.cg.u64 %rd8113, [%rd8111];
	}
	// end inline asm
	// begin inline asm
	{	
ld.global.cg.u64 %rd8115, [%rd8113];
	}
	// end inline asm
	// begin inline asm
	{	
ld.global.cg.u64 %rd8117, [%rd8115];
	}
	// end inline asm
	// begin inline asm
	{	
ld.global.cg.u64 %rd8119, [%rd8117];
	}
	// end inline asm
	// begin inline asm
	{	
ld.global.cg.u64 %rd8121, [%rd8119];
	}
	// end inline asm
	// begin inline asm
	{	
ld.global.cg.u64 %rd8123, [%rd8121];
	}
	// end inline asm
	// begin inline asm
	{	
ld.global.cg.u64 %rd8125, [%rd8123];
	}
	// end inline asm
	// begin inline asm
	{	
ld.global.cg.u64 %rd8127, [%rd8125];
	}
	// end inline asm
	// begin inline asm
	{	
ld.global.cg.u64 %rd8129, [%rd8127];
	}
	// end inline asm
	// begin inline asm
	{	
ld.global.cg.u64 %rd8131, [%rd8129];
	}
	// end inline asm
	// begin inline asm
	{	
ld.global.cg.u64 %rd8133, [%rd8131];
	}
	// end inline asm
	// begin inline asm
	{	
ld.global.cg.u64 %rd8135, [%rd8133];
	}
	// end inline asm
	// begin inline asm
	{	
ld.global.cg.u64 %rd8137, [%rd8135];
	}
	// end inline asm
	// begin inline asm
	{	
ld.global.cg.u64 %rd8139, [%rd8137];
	}
	// end inline asm
	// begin inline asm
	{	
ld.global.cg.u64 %rd8141, [%rd8139];
	}
	// end inline asm
	// begin inline asm
	{	
ld.global.cg.u64 %rd8143, [%rd8141];
	}
	// end inline asm
	// begin inline asm
	{	
ld.global.cg.u64 %rd8145, [%rd8143];
	}
	// end inline asm
	// begin inline asm
	{	
ld.global.cg.u64 %rd8147, [%rd8145];
	}
	// end inline asm
	// begin inline asm
	{	
ld.global.cg.u64 %rd8149, [%rd8147];
	}
	// end inline asm
	// begin inline asm
	{	
ld.global.cg.u64 %rd8151, [%rd8149];
	}
	// end inline asm
	// begin inline asm
	{	
ld.global.cg.u64 %rd8153, [%rd8151];
	}
	// end inline asm
	// begin inline asm
	{	
ld.global.cg.u64 %rd8155, [%rd8153];
	}
	// end inline asm
	// begin inline asm
	{	
ld.global.cg.u64 %rd8157, [%rd8155];
	}
	// end inline asm
	// begin inline asm
	{	
ld.global.cg.u64 %rd8159, [%rd8157];
	}
	// end inline asm
	// begin inline asm
	{	
ld.global.cg.u64 %rd8161, [%rd8159];
	}
	// end inline asm
	// begin inline asm
	{	
ld.global.cg.u64 %rd8163, [%rd8161];
	}
	// end inline asm
	// begin inline asm
	{	
ld.global.cg.u64 %rd8165, [%rd8163];
	}
	// end inline asm
	// begin inline asm
	{	
ld.global.cg.u64 %rd8167, [%rd8165];
	}
	// end inline asm
	// begin inline asm
	{	
ld.global.cg.u64 %rd8169, [%rd8167];
	}
	// end inline asm
	// begin inline asm
	{	
ld.global.cg.u64 %rd8171, [%rd8169];
	}
	// end inline asm
	// begin inline asm
	{	
ld.global.cg.u64 %rd8173, [%rd8171];
	}
	// end inline asm
	// begin inline asm
	{	
ld.global.cg.u64 %rd8175, [%rd8173];
	}
	// end inline asm
	// begin inline asm
	{	
ld.global.cg.u64 %rd8177, [%rd8175];
	}
	// end inline asm
	// begin inline asm
	{	
ld.global.cg.u64 %rd8179, [%rd8177];
	}
	// end inline asm
	// begin inline asm
	{	
ld.global.cg.u64 %rd8181, [%rd8179];
	}
	// end inline asm
	// begin inline asm
	{	
ld.global.cg.u64 %rd8183, [%rd8181];
	}
	// end inline asm
	// begin inline asm
	{	
ld.global.cg.u64 %rd8185, [%rd8183];
	}
	// end inline asm
	// begin inline asm
	{	
ld.global.cg.u64 %rd8187, [%rd8185];
	}
	// end inline asm
	// begin inline asm
	{	
ld.global.cg.u64 %rd8189, [%rd8187];
	}
	// end inline asm
	// begin inline asm
	{	
ld.global.cg.u64 %rd8191, [%rd8189];
	}
	// end inline asm
	// begin inline asm
	{	
ld.global.cg.u64 %rd8193, [%rd8191];
	}
	// end inline asm
	// begin inline asm
	{	
ld.global.cg.u64 %rd8195, [%rd8193];
	}
	// end inline asm
	// begin inline asm
	{	
ld.global.cg.u64 %rd8197, [%rd8195];
	}
	// end inline asm
	// begin inline asm
	{	
ld.global.cg.u64 %rd8199, [%rd8197];
	}
	// end inline asm
	// begin inline asm
	{	
ld.global.cg.u64 %rd8201, [%rd8199];
	}
	// end inline asm
	// begin inline asm
	{	
ld.global.cg.u64 %rd8203, [%rd8201];
	}
	// end inline asm
	// begin inline asm
	{	
ld.global.cg.u64 %rd8205, [%rd8203];
	}
	// end inline asm
	// begin inline asm
	{	
ld.global.cg.u64 %rd8207, [%rd8205];
	}
	// end inline asm
	// begin inline asm
	{	
ld.global.cg.u64 %rd8209, [%rd8207];
	}
	// end inline asm
	// begin inline asm
	{	
ld.global.cg.u64 %rd8211, [%rd8209];
	}
	// end inline asm
	// begin inline asm
	{	
ld.global.cg.u64 %rd8213, [%rd8211];
	}
	// end inline asm
	// begin inline asm
	{	
ld.global.cg.u64 %rd8215, [%rd8213];
	}
	// end inline asm
	// begin inline asm
	{	
ld.global.cg.u64 %rd8217, [%rd8215];
	}
	// end inline asm
	// begin inline asm
	{	
ld.global.cg.u64 %rd8219, [%rd8217];
	}
	// end inline asm
	// begin inline asm
	{	
ld.global.cg.u64 %rd8221, [%rd8219];
	}
	// end inline asm
	// begin inline asm
	{	
ld.global.cg.u64 %rd8223, [%rd8221];
	}
	// end inline asm
	// begin inline asm
	{	
ld.global.cg.u64 %rd8225, [%rd8223];
	}
	// end inline asm
	// begin inline asm
	{	
ld.global.cg.u64 %rd8227, [%rd8225];
	}
	// end inline asm
	// begin inline asm
	{	
ld.global.cg.u64 %rd8229, [%rd8227];
	}
	// end inline asm
	// begin inline asm
	{	
ld.global.cg.u64 %rd8231, [%rd8229];
	}
	// end inline asm
	// begin inline asm
	{	
ld.global.cg.u64 %rd8233, [%rd8231];
	}
	// end inline asm
	// begin inline asm
	{	
ld.global.cg.u64 %rd8235, [%rd8233];
	}
	// end inline asm
	// begin inline asm
	{	
ld.global.cg.u64 %rd8237, [%rd8235];
	}
	// end inline asm
	// begin inline asm
	{	
ld.global.cg.u64 %rd8239, [%rd8237];
	}
	// end inline asm
	// begin inline asm
	{	
ld.global.cg.u64 %rd8241, [%rd8239];
	}
	// end inline asm
	// begin inline asm
	{	
ld.global.cg.u64 %rd8243, [%rd8241];
	}
	// end inline asm
	// begin inline asm
	{	
ld.global.cg.u64 %rd8245, [%rd8243];
	}
	// end inline asm
	// begin inline asm
	{	
ld.global.cg.u64 %rd8247, [%rd8245];
	}
	// end inline asm
	// begin inline asm
	{	
ld.global.cg.u64 %rd8249, [%rd8247];
	}
	// end inline asm
	// begin inline asm
	{	
ld.global.cg.u64 %rd8251, [%rd8249];
	}
	// end inline asm
	// begin inline asm
	{	
ld.global.cg.u64 %rd8253, [%rd8251];
	}
	// end inline asm
	// begin inline asm
	{	
ld.global.cg.u64 %rd8255, [%rd8253];
	}
	// end inline asm
	// begin inline asm
	{	
ld.global.cg.u64 %rd8257, [%rd8255];
	}
	// end inline asm
	// begin inline asm
	{	
ld.global.cg.u64 %rd8259, [%rd8257];
	}
	// end inline asm
	// begin inline asm
	{	
ld.global.cg.u64 %rd8261, [%rd8259];
	}
	// end inline asm
	// begin inline asm
	{	
ld.global.cg.u64 %rd8263, [%rd8261];
	}
	// end inline asm
	// begin inline asm
	{	
ld.global.cg.u64 %rd8265, [%rd8263];
	}
	// end inline asm
	// begin inline asm
	{	
ld.global.cg.u64 %rd8267, [%rd8265];
	}
	// end inline asm
	// begin inline asm
	{	
ld.global.cg.u64 %rd8269, [%rd8267];
	}
	// end inline asm
	// begin inline asm
	{	
ld.global.cg.u64 %rd8271, [%rd8269];
	}
	// end inline asm
	// begin inline asm
	{	
ld.global.cg.u64 %rd8273, [%rd8271];
	}
	// end inline asm
	// begin inline asm
	{	
ld.global.cg.u64 %rd8275, [%rd8273];
	}
	// end inline asm
	// begin inline asm
	{	
ld.global.cg.u64 %rd8277, [%rd8275];
	}
	// end inline asm
	// begin inline asm
	{	
ld.global.cg.u64 %rd8279, [%rd8277];
	}
	// end inline asm
	// begin inline asm
	{	
ld.global.cg.u64 %rd8281, [%rd8279];
	}
	// end inline asm
	// begin inline asm
	{	
ld.global.cg.u64 %rd8283, [%rd8281];
	}
	// end inline asm
	// begin inline asm
	{	
ld.global.cg.u64 %rd8285, [%rd8283];
	}
	// end inline asm
	// begin inline asm
	{	
ld.global.cg.u64 %rd8287, [%rd8285];
	}
	// end inline asm
	// begin inline asm
	{	
ld.global.cg.u64 %rd8289, [%rd8287];
	}
	// end inline asm
	// begin inline asm
	{	
ld.global.cg.u64 %rd8291, [%rd8289];
	}
	// end inline asm
	// begin inline asm
	{	
ld.global.cg.u64 %rd8293, [%rd8291];
	}
	// end inline asm
	// begin inline asm
	{	
ld.global.cg.u64 %rd8295, [%rd8293];
	}
	// end inline asm
	// begin inline asm
	{	
ld.global.cg.u64 %rd8297, [%rd8295];
	}
	// end inline asm
	// begin inline asm
	{	
ld.global.cg.u64 %rd8299, [%rd8297];
	}
	// end inline asm
	// begin inline asm
	{	
ld.global.cg.u64 %rd8301, [%rd8299];
	}
	// end inline asm
	// begin inline asm
	{	
ld.global.cg.u64 %rd8303, [%rd8301];
	}
	// end inline asm
	// begin inline asm
	{	
ld.global.cg.u64 %rd8305, [%rd8303];
	}
	// end inline asm
	// begin inline asm
	{	
ld.global.cg.u64 %rd8307, [%rd8305];
	}
	// end inline asm
	// begin inline asm
	{	
ld.global.cg.u64 %rd8309, [%rd8307];
	}
	// end inline asm
	// begin inline asm
	{	
ld.global.cg.u64 %rd8311, [%rd8309];
	}
	// end inline asm
	// begin inline asm
	{	
ld.global.cg.u64 %rd8313, [%rd8311];
	}
	// end inline asm
	// begin inline asm
	{	
ld.global.cg.u64 %rd8315, [%rd8313];
	}
	// end inline asm
	// begin inline asm
	{	
ld.global.cg.u64 %rd8317, [%rd8315];
	}
	// end inline asm
	// begin inline asm
	{	
ld.global.cg.u64 %rd8319, [%rd8317];
	}
	// end inline asm
	// begin inline asm
	{	
ld.global.cg.u64 %rd8321, [%rd8319];
	}
	// end inline asm
	// begin inline asm
	{	
ld.global.cg.u64 %rd8323, [%rd8321];
	}
	// end inline asm
	// begin inline asm
	{	
ld.global.cg.u64 %rd8325, [%rd8323];
	}
	// end inline asm
	// begin inline asm
	{	
ld.global.cg.u64 %rd8327, [%rd8325];
	}
	// end inline asm
	// begin inline asm
	{	
ld.global.cg.u64 %rd8329, [%rd8327];
	}
	// end inline asm
	// begin inline asm
	{	
ld.global.cg.u64 %rd8331, [%rd8329];
	}
	// end inline asm
	// begin inline asm
	{	
ld.global.cg.u64 %rd8333, [%rd8331];
	}
	// end inline asm
	// begin inline asm
	{	
ld.global.cg.u64 %rd8335, [%rd8333];
	}
	// end inline asm
	// begin inline asm
	{	
ld.global.cg.u64 %rd8337, [%rd8335];
	}
	// end inline asm
	// begin inline asm
	{	
ld.global.cg.u64 %rd8339, [%rd8337];
	}
	// end inline asm
	// begin inline asm
	{	
ld.global.cg.u64 %rd8341, [%rd8339];
	}
	// end inline asm
	// begin inline asm
	{	
ld.global.cg.u64 %rd8343, [%rd8341];
	}
	// end inline asm
	// begin inline asm
	{	
ld.global.cg.u64 %rd8345, [%rd8343];
	}
	// end inline asm
	// begin inline asm
	{	
ld.global.cg.u64 %rd8347, [%rd8345];
	}
	// end inline asm
	// begin inline asm
	{	
ld.global.cg.u64 %rd8349, [%rd8347];
	}
	// end inline asm
	// begin inline asm
	{	
ld.global.cg.u64 %rd8351, [%rd8349];
	}
	// end inline asm
	// begin inline asm
	{	
ld.global.cg.u64 %rd8353, [%rd8351];
	}
	// end inline asm
	// begin inline asm
	{	
ld.global.cg.u64 %rd8355, [%rd8353];
	}
	// end inline asm
	// begin inline asm
	{	
ld.global.cg.u64 %rd8357, [%rd8355];
	}
	// end inline asm
	// begin inline asm
	{	
ld.global.cg.u64 %rd8359, [%rd8357];
	}
	// end inline asm
	// begin inline asm
	{	
ld.global.cg.u64 %rd8361, [%rd8359];
	}
	// end inline asm
	// begin inline asm
	{	
ld.global.cg.u64 %rd8363, [%rd8361];
	}
	// end inline asm
	// begin inline asm
	{	
ld.global.cg.u64 %rd8365, [%rd8363];
	}
	// end inline asm
	// begin inline asm
	{	
ld.global.cg.u64 %rd8367, [%rd8365];
	}
	// end inline asm
	// begin inline asm
	{	
ld.global.cg.u64 %rd8369, [%rd8367];
	}
	// end inline asm
	// begin inline asm
	{	
ld.global.cg.u64 %rd8371, [%rd8369];
	}
	// end inline asm
	// begin inline asm
	{	
ld.global.cg.u64 %rd8373, [%rd8371];
	}
	// end inline asm
	// begin inline asm
	{	
ld.global.cg.u64 %rd8375, [%rd8373];
	}
	// end inline asm
	// begin inline asm
	{	
ld.global.cg.u64 %rd8377, [%rd8375];
	}
	// end inline asm
	// begin inline asm
	{	
ld.global.cg.u64 %rd8379, [%rd8377];
	}
	// end inline asm
	// begin inline asm
	{	
ld.global.cg.u64 %rd8381, [%rd8379];
	}
	// end inline asm
	// begin inline asm
	{	
ld.global.cg.u64 %rd8383, [%rd8381];
	}
	// end inline asm
	// begin inline asm
	{	
ld.global.cg.u64 %rd8385, [%rd8383];
	}
	// end inline asm
	// begin inline asm
	{	
ld.global.cg.u64 %rd8387, [%rd8385];
	}
	// end inline asm
	// begin inline asm
	{	
ld.global.cg.u64 %rd8389, [%rd8387];
	}
	// end inline asm
	// begin inline asm
	{	
ld.global.cg.u64 %rd8391, [%rd8389];
	}
	// end inline asm
	// begin inline asm
	{	
ld.global.cg.u64 %rd8393, [%rd8391];
	}
	// end inline asm
	// begin inline asm
	{	
ld.global.cg.u64 %rd8395, [%rd8393];
	}
	// end inline asm
	// begin inline asm
	{	
ld.global.cg.u64 %rd8397, [%rd8395];
	}
	// end inline asm
	// begin inline asm
	{	
ld.global.cg.u64 %rd8399, [%rd8397];
	}
	// end inline asm
	// begin inline asm
	{	
ld.global.cg.u64 %rd8401, [%rd8399];
	}
	// end inline asm
	// begin inline asm
	{	
ld.global.cg.u64 %rd8403, [%rd8401];
	}
	// end inline asm
	// begin inline asm
	{	
ld.global.cg.u64 %rd8405, [%rd8403];
	}
	// end inline asm
	// begin inline asm
	{	
ld.global.cg.u64 %rd8407, [%rd8405];
	}
	// end inline asm
	// begin inline asm
	{	
ld.global.cg.u64 %rd8409, [%rd8407];
	}
	// end inline asm
	// begin inline asm
	{	
ld.global.cg.u64 %rd8411, [%rd8409];
	}
	// end inline asm
	// begin inline asm
	{	
ld.global.cg.u64 %rd8413, [%rd8411];
	}
	// end inline asm
	// begin inline asm
	{	
ld.global.cg.u64 %rd8415, [%rd8413];
	}
	// end inline asm
	// begin inline asm
	{	
ld.global.cg.u64 %rd8417, [%rd8415];
	}
	// end inline asm
	// begin inline asm
	{	
ld.global.cg.u64 %rd8419, [%rd8417];
	}
	// end inline asm
	// begin inline asm
	{	
ld.global.cg.u64 %rd8421, [%rd8419];
	}
	// end inline asm
	// begin inline asm
	{	
ld.global.cg.u64 %rd8423, [%rd8421];
	}
	// end inline asm
	// begin inline asm
	{	
ld.global.cg.u64 %rd8425, [%rd8423];
	}
	// end inline asm
	// begin inline asm
	{	
ld.global.cg.u64 %rd8427, [%rd8425];
	}
	// end inline asm
	// begin inline asm
	{	
ld.global.cg.u64 %rd8429, [%rd8427];
	}
	// end inline asm
	// begin inline asm
	{	
ld.global.cg.u64 %rd8431, [%rd8429];
	}
	// end inline asm
	// begin inline asm
	{	
ld.global.cg.u64 %rd8433, [%rd8431];
	}
	// end inline asm
	// begin inline asm
	{	
ld.global.cg.u64 %rd8435, [%rd8433];
	}
	// end inline asm
	// begin inline asm
	{	
ld.global.cg.u64 %rd8437, [%rd8435];
	}
	// end inline asm
	// begin inline asm
	{	
ld.global.cg.u64 %rd8439, [%rd8437];
	}
	// end inline asm
	// begin inline asm
	{	
ld.global.cg.u64 %rd8441, [%rd8439];
	}
	// end inline asm
	// begin inline asm
	{	
ld.global.cg.u64 %rd8443, [%rd8441];
	}
	// end inline asm
	// begin inline asm
	{	
ld.global.cg.u64 %rd8445, [%rd8443];
	}
	// end inline asm
	// begin inline asm
	{	
ld.global.cg.u64 %rd8447, [%rd8445];
	}
	// end inline asm
	// begin inline asm
	{	
ld.global.cg.u64 %rd8449, [%rd8447];
	}
	// end inline asm
	// begin inline asm
	{	
ld.global.cg.u64 %rd8451, [%rd8449];
	}
	// end inline asm
	// begin inline asm
	{	
ld.global.cg.u64 %rd8453, [%rd8451];
	}
	// end inline asm
	// begin inline asm
	{	
ld.global.cg.u64 %rd8455, [%rd8453];
	}
	// end inline asm
	// begin inline asm
	{	
ld.global.cg.u64 %rd8457, [%rd8455];
	}
	// end inline asm
	// begin inline asm
	{	
ld.global.cg.u64 %rd8459, [%rd8457];
	}
	// end inline asm
	// begin inline asm
	{	
ld.global.cg.u64 %rd8461, [%rd8459];
	}
	// end inline asm
	// begin inline asm
	{	
ld.global.cg.u64 %rd8463, [%rd8461];
	}
	// end inline asm
	// begin inline asm
	{	
ld.global.cg.u64 %rd8465, [%rd8463];
	}
	// end inline asm
	// begin inline asm
	{	
ld.global.cg.u64 %rd8467, [%rd8465];
	}
	// end inline asm
	// begin inline asm
	{	
ld.global.cg.u64 %rd8469, [%rd8467];
	}
	// end inline asm
	// begin inline asm
	{	
ld.global.cg.u64 %rd8471, [%rd8469];
	}
	// end inline asm
	// begin inline asm
	{	
ld.global.cg.u64 %rd8473, [%rd8471];
	}
	// end inline asm
	// begin inline asm
	{	
ld.global.cg.u64 %rd8475, [%rd8473];
	}
	// end inline asm
	// begin inline asm
	{	
ld.global.cg.u64 %rd8477, [%rd8475];
	}
	// end inline asm
	// begin inline asm
	{	
ld.global.cg.u64 %rd8479, [%rd8477];
	}
	// end inline asm
	// begin inline asm
	{	
ld.global.cg.u64 %rd8481, [%rd8479];
	}
	// end inline asm
	// begin inline asm
	{	
ld.global.cg.u64 %rd8483, [%rd8481];
	}
	// end inline asm
	// begin inline asm
	{	
ld.global.cg.u64 %rd8485, [%rd8483];
	}
	// end inline asm
	// begin inline asm
	{	
ld.global.cg.u64 %rd8487, [%rd8485];
	}
	// end inline asm
	// begin inline asm
	{	
ld.global.cg.u64 %rd8489, [%rd8487];
	}
	// end inline asm
	// begin inline asm
	{	
ld.global.cg.u64 %rd8491, [%rd8489];
	}
	// end inline asm
	// begin inline asm
	{	
ld.global.cg.u64 %rd8493, [%rd8491];
	}
	// end inline asm
	// begin inline asm
	{	
ld.global.cg.u64 %rd8495, [%rd8493];
	}
	// end inline asm
	// begin inline asm
	{	
ld.global.cg.u64 %rd8497, [%rd8495];
	}
	// end inline asm
	// begin inline asm
	{	
ld.global.cg.u64 %rd8499, [%rd8497];
	}
	// end inline asm
	// begin inline asm
	{	
ld.global.cg.u64 %rd8501, [%rd8499];
	}
	// end inline asm
	// begin inline asm
	{	
ld.global.cg.u64 %rd8503, [%rd8501];
	}
	// end inline asm
	// begin inline asm
	{	
ld.global.cg.u64 %rd8505, [%rd8503];
	}
	// end inline asm
	// begin inline asm
	{	
ld.global.cg.u64 %rd8507, [%rd8505];
	}
	// end inline asm
	// begin inline asm
	{	
ld.global.cg.u64 %rd8509, [%rd8507];
	}
	// end inline asm
	// begin inline asm
	{	
ld.global.cg.u64 %rd8511, [%rd8509];
	}
	// end inline asm
	// begin inline asm
	{	
ld.global.cg.u64 %rd8513, [%rd8511];
	}
	// end inline asm
	// begin inline asm
	{	
ld.global.cg.u64 %rd8515, [%rd8513];
	}
	// end inline asm
	// begin inline asm
	{	
ld.global.cg.u64 %rd8517, [%rd8515];
	}
	// end inline asm
	// begin inline asm
	{	
ld.global.cg.u64 %rd8519, [%rd8517];
	}
	// end inline asm
	// begin inline asm
	{	
ld.global.cg.u64 %rd8521, [%rd8519];
	}
	// end inline asm
	// begin inline asm
	{	
ld.global.cg.u64 %rd8523, [%rd8521];
	}
	// end inline asm
	// begin inline asm
	{	
ld.global.cg.u64 %rd8525, [%rd8523];
	}
	// end inline asm
	// begin inline asm
	{	
ld.global.cg.u64 %rd8527, [%rd8525];
	}
	// end inline asm
	// begin inline asm
	{	
ld.global.cg.u64 %rd8529, [%rd8527];
	}
	// end inline asm
	// begin inline asm
	{	
ld.global.cg.u64 %rd8531, [%rd8529];
	}
	// end inline asm
	// begin inline asm
	{	
ld.global.cg.u64 %rd8533, [%rd8531];
	}
	// end inline asm
	// begin inline asm
	{	
ld.global.cg.u64 %rd8535, [%rd8533];
	}
	// end inline asm
	// begin inline asm
	{	
ld.global.cg.u64 %rd8537, [%rd8535];
	}
	// end inline asm
	// begin inline asm
	{	
ld.global.cg.u64 %rd8539, [%rd8537];
	}
	// end inline asm
	// begin inline asm
	{	
ld.global.cg.u64 %rd8541, [%rd8539];
	}
	// end inline asm
	// begin inline asm
	{	
ld.global.cg.u64 %rd8543, [%rd8541];
	}
	// end inline asm
	// begin inline asm
	{	
ld.global.cg.u64 %rd8545, [%rd8543];
	}
	// end inline asm
	// begin inline asm
	{	
ld.global.cg.u64 %rd8547, [%rd8545];
	}
	// end inline asm
	// begin inline asm
	{	
ld.global.cg.u64 %rd8549, [%rd8547];
	}
	// end inline asm
	// begin inline asm
	{	
ld.global.cg.u64 %rd8551, [%rd8549];
	}
	// end inline asm
	// begin inline asm
	{	
ld.global.cg.u64 %rd8553, [%rd8551];
	}
	// end inline asm
	// begin inline asm
	{	
ld.global.cg.u64 %rd8555, [%rd8553];
	}
	// end inline asm
	// begin inline asm
	{	
ld.global.cg.u64 %rd8557, [%rd8555];
	}
	// end inline asm
	// begin inline asm
	{	
ld.global.cg.u64 %rd8559, [%rd8557];
	}
	// end inline asm
	// begin inline asm
	{	
ld.global.cg.u64 %rd8561, [%rd8559];
	}
	// end inline asm
	// begin inline asm
	{	
ld.global.cg.u64 %rd8563, [%rd8561];
	}
	// end inline asm
	// begin inline asm
	{	
ld.global.cg.u64 %rd8565, [%rd8563];
	}
	// end inline asm
	// begin inline asm
	{	
ld.global.cg.u64 %rd8567, [%rd8565];
	}
	// end inline asm
	// begin inline asm
	{	
ld.global.cg.u64 %rd8569, [%rd8567];
	}
	// end inline asm
	// begin inline asm
	{	
ld.global.cg.u64 %rd8571, [%rd8569];
	}
	// end inline asm
	// begin inline asm
	{	
ld.global.cg.u64 %rd8573, [%rd8571];
	}
	// end inline asm
	// begin inline asm
	{	
ld.global.cg.u64 %rd8575, [%rd8573];
	}
	// end inline asm
	// begin inline asm
	{	
ld.global.cg.u64 %rd8577, [%rd8575];
	}
	// end inline asm
	// begin inline asm
	{	
ld.global.cg.u64 %rd8579, [%rd8577];
	}
	// end inline asm
	// begin inline asm
	{	
ld.global.cg.u64 %rd8581, [%rd8579];
	}
	// end inline asm
	// begin inline asm
	{	
ld.global.cg.u64 %rd8583, [%rd8581];
	}
	// end inline asm
	// begin inline asm
	{	
ld.global.cg.u64 %rd8585, [%rd8583];
	}
	// end inline asm
	// begin inline asm
	{	
ld.global.cg.u64 %rd8587, [%rd8585];
	}
	// end inline asm
	// begin inline asm
	{	
ld.global.cg.u64 %rd8589, [%rd8587];
	}
	// end inline asm
	// begin inline asm
	{	
ld.global.cg.u64 %rd8591, [%rd8589];
	}
	// end inline asm
	// begin inline asm
	{	
ld.global.cg.u64 %rd8593, [%rd8591];
	}
	// end inline asm
	// begin inline asm
	{	
ld.global.cg.u64 %rd8595, [%rd8593];
	}
	// end inline asm
	// begin inline asm
	{	
ld.global.cg.u64 %rd8597, [%rd8595];
	}
	// end inline asm
	// begin inline asm
	{	
ld.global.cg.u64 %rd8599, [%rd8597];
	}
	// end inline asm
	// begin inline asm
	{	
ld.global.cg.u64 %rd8601, [%rd8599];
	}
	// end inline asm
	// begin inline asm
	{	
ld.global.cg.u64 %rd8603, [%rd8601];
	}
	// end inline asm
	// begin inline asm
	{	
ld.global.cg.u64 %rd8605, [%rd8603];
	}
	// end inline asm
	// begin inline asm
	{	
ld.global.cg.u64 %rd8607, [%rd8605];
	}
	// end inline asm
	// begin inline asm
	{	
ld.global.cg.u64 %rd8609, [%rd8607];
	}
	// end inline asm
	// begin inline asm
	{	
ld.global.cg.u64 %rd8611, [%rd8609];
	}
	// end inline asm
	// begin inline asm
	{	
ld.global.cg.u64 %rd8613, [%rd8611];
	}
	// end inline asm
	// begin inline asm
	{	
ld.global.cg.u64 %rd8615, [%rd8613];
	}
	// end inline asm
	// begin inline asm
	{	
ld.global.cg.u64 %rd8617, [%rd8615];
	}
	// end inline asm
	// begin inline asm
	{	
ld.global.cg.u64 %rd8619, [%rd8617];
	}
	// end inline asm
	// begin inline asm
	{	
ld.global.cg.u64 %rd8621, [%rd8619];
	}
	// end inline asm
	// begin inline asm
	{	
ld.global.cg.u64 %rd8623, [%rd8621];
	}
	// end inline asm
	// begin inline asm
	{	
ld.global.cg.u64 %rd8625, [%rd8623];
	}
	// end inline asm
	// begin inline asm
	{	
ld.global.cg.u64 %rd8627, [%rd8625];
	}
	// end inline asm
	// begin inline asm
	{	
ld.global.cg.u64 %rd8629, [%rd8627];
	}
	// end inline asm
	// begin inline asm
	{	
ld.global.cg.u64 %rd8631, [%rd8629];
	}
	// end inline asm
	// begin inline asm
	{	
ld.global.cg.u64 %rd8633, [%rd8631];
	}
	// end inline asm
	// begin inline asm
	{	
ld.global.cg.u64 %rd8635, [%rd8633];
	}
	// end inline asm
	// begin inline asm
	{	
ld.global.cg.u64 %rd8637, [%rd8635];
	}
	// end inline asm
	// begin inline asm
	{	
ld.global.cg.u64 %rd8639, [%rd8637];
	}
	// end inline asm
	// begin inline asm
	{	
ld.global.cg.u64 %rd8641, [%rd8639];
	}
	// end inline asm
	// begin inline asm
	{	
ld.global.cg.u64 %rd8643, [%rd8641];
	}
	// end inline asm
	// begin inline asm
	{	
ld.global.cg.u64 %rd8645, [%rd8643];
	}
	// end inline asm
	// begin inline asm
	{	
ld.global.cg.u64 %rd8647, [%rd8645];
	}
	// end inline asm
	// begin inline asm
	{	
ld.global.cg.u64 %rd8649, [%rd8647];
	}
	// end inline asm
	// begin inline asm
	{	
ld.global.cg.u64 %rd8651, [%rd8649];
	}
	// end inline asm
	// begin inline asm
	{	
ld.global.cg.u64 %rd8653, [%rd8651];
	}
	// end inline asm
	// begin inline asm
	{	
ld.global.cg.u64 %rd8655, [%rd8653];
	}
	// end inline asm
	// begin inline asm
	{	
ld.global.cg.u64 %rd8657, [%rd8655];
	}
	// end inline asm
	// begin inline asm
	{	
ld.global.cg.u64 %rd8659, [%rd8657];
	}
	// end inline asm
	// begin inline asm
	{	
ld.global.cg.u64 %rd8661, [%rd8659];
	}
	// end inline asm
	// begin inline asm
	{	
ld.global.cg.u64 %rd8663, [%rd8661];
	}
	// end inline asm
	// begin inline asm
	{	
ld.global.cg.u64 %rd8665, [%rd8663];
	}
	// end inline asm
	// begin inline asm
	{	
ld.global.cg.u64 %rd8667, [%rd8665];
	}
	// end inline asm
	// begin inline asm
	{	
ld.global.cg.u64 %rd8669, [%rd8667];
	}
	// end inline asm
	// begin inline asm
	{	
ld.global.cg.u64 %rd8671, [%rd8669];
	}
	// end inline asm
	// begin inline asm
	{	
ld.global.cg.u64 %rd8673, [%rd8671];
	}
	// end inline asm
	// begin inline asm
	{	
ld.global.cg.u64 %rd8675, [%rd8673];
	}
	// end inline asm
	// begin inline asm
	{	
ld.global.cg.u64 %rd8677, [%rd8675];
	}
	// end inline asm
	// begin inline asm
	{	
ld.global.cg.u64 %rd8679, [%rd8677];
	}
	// end inline asm
	// begin inline asm
	{	
ld.global.cg.u64 %rd8681, [%rd8679];
	}
	// end inline asm
	// begin inline asm
	{	
ld.global.cg.u64 %rd8683, [%rd8681];
	}
	// end inline asm
	// begin inline asm
	{	
ld.global.cg.u64 %rd8685, [%rd8683];
	}
	// end inline asm
	// begin inline asm
	{	
ld.global.cg.u64 %rd8687, [%rd8685];
	}
	// end inline asm
	// begin inline asm
	{	
ld.global.cg.u64 %rd8689, [%rd8687];
	}
	// end inline asm
	// begin inline asm
	{	
ld.global.cg.u64 %rd8691, [%rd8689];
	}
	// end inline asm
	// begin inline asm
	{	
ld.global.cg.u64 %rd8693, [%rd8691];
	}
	// end inline asm
	// begin inline asm
	{	
ld.global.cg.u64 %rd8695, [%rd8693];
	}
	// end inline asm
	// begin inline asm
	{	
ld.global.cg.u64 %rd8697, [%rd8695];
	}
	// end inline asm
	// begin inline asm
	{	
ld.global.cg.u64 %rd8699, [%rd8697];
	}
	// end inline asm
	// begin inline asm
	{	
ld.global.cg.u64 %rd8701, [%rd8699];
	}
	// end inline asm
	// begin inline asm
	{	
ld.global.cg.u64 %rd8703, [%rd8701];
	}
	// end inline asm
	// begin inline asm
	{	
ld.global.cg.u64 %rd8705, [%rd8703];
	}
	// end inline asm
	// begin inline asm
	{	
ld.global.cg.u64 %rd8707, [%rd8705];
	}
	// end inline asm
	// begin inline asm
	{	
ld.global.cg.u64 %rd8709, [%rd8707];
	}
	// end inline asm
	// begin inline asm
	{	
ld.global.cg.u64 %rd8711, [%rd8709];
	}
	// end inline asm
	// begin inline asm
	{	
ld.global.cg.u64 %rd8713, [%rd8711];
	}
	// end inline asm
	// begin inline asm
	{	
ld.global.cg.u64 %rd8715, [%rd8713];
	}
	// end inline asm
	// begin inline asm
	{	
ld.global.cg.u64 %rd8717, [%rd8715];
	}
	// end inline asm
	// begin inline asm
	{	
ld.global.cg.u64 %rd8719, [%rd8717];
	}
	// end inline asm
	// begin inline asm
	{	
ld.global.cg.u64 %rd8721, [%rd8719];
	}
	// end inline asm
	// begin inline asm
	{	
ld.global.cg.u64 %rd8723, [%rd8721];
	}
	// end inline asm
	// begin inline asm
	{	
ld.global.cg.u64 %rd8725, [%rd8723];
	}
	// end inline asm
	// begin inline asm
	{	
ld.global.cg.u64 %rd8727, [%rd8725];
	}
	// end inline asm
	// begin inline asm
	{	
ld.global.cg.u64 %rd8729, [%rd8727];
	}
	// end inline asm
	// begin inline asm
	{	
ld.global.cg.u64 %rd8731, [%rd8729];
	}
	// end inline asm
	// begin inline asm
	{	
ld.global.cg.u64 %rd8733, [%rd8731];
	}
	// end inline asm
	// begin inline asm
	{	
ld.global.cg.u64 %rd8735, [%rd8733];
	}
	// end inline asm
	// begin inline asm
	{	
ld.global.cg.u64 %rd8737, [%rd8735];
	}
	// end inline asm
	// begin inline asm
	{	
ld.global.cg.u64 %rd8739, [%rd8737];
	}
	// end inline asm
	// begin inline asm
	{	
ld.global.cg.u64 %rd8741, [%rd8739];
	}
	// end inline asm
	// begin inline asm
	{	
ld.global.cg.u64 %rd8743, [%rd8741];
	}
	// end inline asm
	// begin inline asm
	{	
ld.global.cg.u64 %rd8745, [%rd8743];
	}
	// end inline asm
	// begin inline asm
	{	
ld.global.cg.u64 %rd8747, [%rd8745];
	}
	// end inline asm
	// begin inline asm
	{	
ld.global.cg.u64 %rd8749, [%rd8747];
	}
	// end inline asm
	// begin inline asm
	{	
ld.global.cg.u64 %rd8751, [%rd8749];
	}
	// end inline asm
	// begin inline asm
	{	
ld.global.cg.u64 %rd8753, [%rd8751];
	}
	// end inline asm
	// begin inline asm
	{	
ld.global.cg.u64 %rd8755, [%rd8753];
	}
	// end inline asm
	// begin inline asm
	{	
ld.global.cg.u64 %rd8757, [%rd8755];
	}
	// end inline asm
	// begin inline asm
	{	
ld.global.cg.u64 %rd8759, [%rd8757];
	}
	// end inline asm
	// begin inline asm
	{	
ld.global.cg.u64 %rd8761, [%rd8759];
	}
	// end inline asm
	// begin inline asm
	{	
ld.global.cg.u64 %rd8763, [%rd8761];
	}
	// end inline asm
	// begin inline asm
	{	
ld.global.cg.u64 %rd8765, [%rd8763];
	}
	// end inline asm
	// begin inline asm
	{	
ld.global.cg.u64 %rd8767, [%rd8765];
	}
	// end inline asm
	// begin inline asm
	{	
ld.global.cg.u64 %rd8769, [%rd8767];
	}
	// end inline asm
	// begin inline asm
	{	
ld.global.cg.u64 %rd8771, [%rd8769];
	}
	// end inline asm
	// begin inline asm
	{	
ld.global.cg.u64 %rd8773, [%rd8771];
	}
	// end inline asm
	// begin inline asm
	{	
ld.global.cg.u64 %rd8775, [%rd8773];
	}
	// end inline asm
	// begin inline asm
	{	
ld.global.cg.u64 %rd8777, [%rd8775];
	}
	// end inline asm
	// begin inline asm
	{	
ld.global.cg.u64 %rd8779, [%rd8777];
	}
	// end inline asm
	// begin inline asm
	{	
ld.global.cg.u64 %rd8781, [%rd8779];
	}
	// end inline asm
	// begin inline asm
	{	
ld.global.cg.u64 %rd8783, [%rd8781];
	}
	// end inline asm
	// begin inline asm
	{	
ld.global.cg.u64 %rd8785, [%rd8783];
	}
	// end inline asm
	// begin inline asm
	{	
ld.global.cg.u64 %rd8787, [%rd8785];
	}
	// end inline asm
	// begin inline asm
	{	
ld.global.cg.u64 %rd8789, [%rd8787];
	}
	// end inline asm
	// begin inline asm
	{	
ld.global.cg.u64 %rd8791, [%rd8789];
	}
	// end inline asm
	// begin inline asm
	{	
ld.global.cg.u64 %rd8793, [%rd8791];
	}
	// end inline asm
	// begin inline asm
	{	
ld.global.cg.u64 %rd8795, [%rd8793];
	}
	// end inline asm
	// begin inline asm
	{	
ld.global.cg.u64 %rd8797, [%rd8795];
	}
	// end inline asm
	// begin inline asm
	{	
ld.global.cg.u64 %rd8799, [%rd8797];
	}
	// end inline asm
	// begin inline asm
	{	
ld.global.cg.u64 %rd8801, [%rd8799];
	}
	// end inline asm
	// begin inline asm
	{	
ld.global.cg.u64 %rd8803, [%rd8801];
	}
	// end inline asm
	// begin inline asm
	{	
ld.global.cg.u64 %rd8805, [%rd8803];
	}
	// end inline asm
	// begin inline asm
	{	
ld.global.cg.u64 %rd8807, [%rd8805];
	}
	// end inline asm
	// begin inline asm
	{	
ld.global.cg.u64 %rd8809, [%rd8807];
	}
	// end inline asm
	// begin inline asm
	{	
ld.global.cg.u64 %rd8811, [%rd8809];
	}
	// end inline asm
	// begin inline asm
	{	
ld.global.cg.u64 %rd8813, [%rd8811];
	}
	// end inline asm
	// begin inline asm
	{	
ld.global.cg.u64 %rd8815, [%rd8813];
	}
	// end inline asm
	// begin inline asm
	{	
ld.global.cg.u64 %rd8817, [%rd8815];
	}
	// end inline asm
	// begin inline asm
	{	
ld.global.cg.u64 %rd8819, [%rd8817];
	}
	// end inline asm
	// begin inline asm
	{	
ld.global.cg.u64 %rd8821, [%rd8819];
	}
	// end inline asm
	// begin inline asm
	{	
ld.global.cg.u64 %rd8823, [%rd8821];
	}
	// end inline asm
	// begin inline asm
	{	
ld.global.cg.u64 %rd8825, [%rd8823];
	}
	// end inline asm
	// begin inline asm
	{	
ld.global.cg.u64 %rd8827, [%rd8825];
	}
	// end inline asm
	// begin inline asm
	{	
ld.global.cg.u64 %rd8829, [%rd8827];
	}
	// end inline asm
	// begin inline asm
	{	
ld.global.cg.u64 %rd8831, [%rd8829];
	}
	// end inline asm
	// begin inline asm
	{	
ld.global.cg.u64 %rd8833, [%rd8831];
	}
	// end inline asm
	// begin inline asm
	{	
ld.global.cg.u64 %rd8835, [%rd8833];
	}
	// end inline asm
	// begin inline asm
	{	
ld.global.cg.u64 %rd8837, [%rd8835];
	}
	// end inline asm
	// begin inline asm
	{	
ld.global.cg.u64 %rd8839, [%rd8837];
	}
	// end inline asm
	// begin inline asm
	{	
ld.global.cg.u64 %rd8841, [%rd8839];
	}
	// end inline asm
	// begin inline asm
	{	
ld.global.cg.u64 %rd8843, [%rd8841];
	}
	// end inline asm
	// begin inline asm
	{	
ld.global.cg.u64 %rd8845, [%rd8843];
	}
	// end inline asm
	// begin inline asm
	{	
ld.global.cg.u64 %rd8847, [%rd8845];
	}
	// end inline asm
	// begin inline asm
	{	
ld.global.cg.u64 %rd8849, [%rd8847];
	}
	// end inline asm
	// begin inline asm
	{	
ld.global.cg.u64 %rd8851, [%rd8849];
	}
	// end inline asm
	// begin inline asm
	{	
ld.global.cg.u64 %rd8853, [%rd8851];
	}
	// end inline asm
	// begin inline asm
	{	
ld.global.cg.u64 %rd8855, [%rd8853];
	}
	// end inline asm
	// begin inline asm
	{	
ld.global.cg.u64 %rd8857, [%rd8855];
	}
	// end inline asm
	// begin inline asm
	{	
ld.global.cg.u64 %rd8859, [%rd8857];
	}
	// end inline asm
	// begin inline asm
	{	
ld.global.cg.u64 %rd8861, [%rd8859];
	}
	// end inline asm
	// begin inline asm
	{	
ld.global.cg.u64 %rd8863, [%rd8861];
	}
	// end inline asm
	// begin inline asm
	{	
ld.global.cg.u64 %rd8865, [%rd8863];
	}
	// end inline asm
	// begin inline asm
	{	
ld.global.cg.u64 %rd8867, [%rd8865];
	}
	// end inline asm
	// begin inline asm
	{	
ld.global.cg.u64 %rd8869, [%rd8867];
	}
	// end inline asm
	// begin inline asm
	{	
ld.global.cg.u64 %rd8871, [%rd8869];
	}
	// end inline asm
	// begin inline asm
	{	
ld.global.cg.u64 %rd8873, [%rd8871];
	}
	// end inline asm
	// begin inline asm
	{	
ld.global.cg.u64 %rd8875, [%rd8873];
	}
	// end inline asm
	// begin inline asm
	{	
ld.global.cg.u64 %rd8877, [%rd8875];
	}
	// end inline asm
	// begin inline asm
	{	
ld.global.cg.u64 %rd8879, [%rd8877];
	}
	// end inline asm
	// begin inline asm
	{	
ld.global.cg.u64 %rd8881, [%rd8879];
	}
	// end inline asm
	// begin inline asm
	{	
ld.global.cg.u64 %rd8883, [%rd8881];
	}
	// end inline asm
	// begin inline asm
	{	
ld.global.cg.u64 %rd8885, [%rd8883];
	}
	// end inline asm
	// begin inline asm
	{	
ld.global.cg.u64 %rd8887, [%rd8885];
	}
	// end inline asm
	// begin inline asm
	{	
ld.global.cg.u64 %rd8889, [%rd8887];
	}
	// end inline asm
	// begin inline asm
	{	
ld.global.cg.u64 %rd8891, [%rd8889];
	}
	// end inline asm
	// begin inline asm
	{	
ld.global.cg.u64 %rd8893, [%rd8891];
	}
	// end inline asm
	// begin inline asm
	{	
ld.global.cg.u64 %rd8895, [%rd8893];
	}
	// end inline asm
	// begin inline asm
	{	
ld.global.cg.u64 %rd8897, [%rd8895];
	}
	// end inline asm
	// begin inline asm
	{	
ld.global.cg.u64 %rd8899, [%rd8897];
	}
	// end inline asm
	// begin inline asm
	{	
ld.global.cg.u64 %rd8901, [%rd8899];
	}
	// end inline asm
	// begin inline asm
	{	
ld.global.cg.u64 %rd8903, [%rd8901];
	}
	// end inline asm
	// begin inline asm
	{	
ld.global.cg.u64 %rd8905, [%rd8903];
	}
	// end inline asm
	// begin inline asm
	{	
ld.global.cg.u64 %rd8907, [%rd8905];
	}
	// end inline asm
	// begin inline asm
	{	
ld.global.cg.u64 %rd8909, [%rd8907];
	}
	// end inline asm
	// begin inline asm
	{	
ld.global.cg.u64 %rd8911, [%rd8909];
	}
	// end inline asm
	// begin inline asm
	{	
ld.global.cg.u64 %rd8913, [%rd8911];
	}
	// end inline asm
	// begin inline asm
	{	
ld.global.cg.u64 %rd8915, [%rd8913];
	}
	// end inline asm
	// begin inline asm
	{	
ld.global.cg.u64 %rd8917, [%rd8915];
	}
	// end inline asm
	// begin inline asm
	{	
ld.global.cg.u64 %rd8919, [%rd8917];
	}
	// end inline asm
	// begin inline asm
	{	
ld.global.cg.u64 %rd8921, [%rd8919];
	}
	// end inline asm
	// begin inline asm
	{	
ld.global.cg.u64 %rd8923, [%rd8921];
	}
	// end inline asm
	// begin inline asm
	{	
ld.global.cg.u64 %rd8925, [%rd8923];
	}
	// end inline asm
	// begin inline asm
	{	
ld.global.cg.u64 %rd8927, [%rd8925];
	}
	// end inline asm
	// begin inline asm
	{	
ld.global.cg.u64 %rd8929, [%rd8927];
	}
	// end inline asm
	// begin inline asm
	{	
ld.global.cg.u64 %rd8931, [%rd8929];
	}
	// end inline asm
	// begin inline asm
	{	
ld.global.cg.u64 %rd8933, [%rd8931];
	}
	// end inline asm
	// begin inline asm
	{	
ld.global.cg.u64 %rd8935, [%rd8933];
	}
	// end inline asm
	// begin inline asm
	{	
ld.global.cg.u64 %rd8937, [%rd8935];
	}
	// end inline asm
	// begin inline asm
	{	
ld.global.cg.u64 %rd8939, [%rd8937];
	}
	// end inline asm
	// begin inline asm
	{	
ld.global.cg.u64 %rd8941, [%rd8939];
	}
	// end inline asm
	// begin inline asm
	{	
ld.global.cg.u64 %rd8943, [%rd8941];
	}
	// end inline asm
	// begin inline asm
	{	
ld.global.cg.u64 %rd8945, [%rd8943];
	}
	// end inline asm
	// begin inline asm
	{	
ld.global.cg.u64 %rd8947, [%rd8945];
	}
	// end inline asm
	// begin inline asm
	{	
ld.global.cg.u64 %rd8949, [%rd8947];
	}
	// end inline asm
	// begin inline asm
	{	
ld.global.cg.u64 %rd8951, [%rd8949];
	}
	// end inline asm
	// begin inline asm
	{	
ld.global.cg.u64 %rd8953, [%rd8951];
	}
	// end inline asm
	// begin inline asm
	{	
ld.global.cg.u64 %rd8955, [%rd8953];
	}
	// end inline asm
	// begin inline asm
	{	
ld.global.cg.u64 %rd8957, [%rd8955];
	}
	// end inline asm
	// begin inline asm
	{	
ld.global.cg.u64 %rd8959, [%rd8957];
	}
	// end inline asm
	// begin inline asm
	{	
ld.global.cg.u64 %rd8961, [%rd8959];
	}
	// end inline asm
	// begin inline asm
	{	
ld.global.cg.u64 %rd8963, [%rd8961];
	}
	// end inline asm
	// begin inline asm
	{	
ld.global.cg.u64 %rd8965, [%rd8963];
	}
	// end inline asm
	// begin inline asm
	{	
ld.global.cg.u64 %rd8967, [%rd8965];
	}
	// end inline asm
	// begin inline asm
	{	
ld.global.cg.u64 %rd8969, [%rd8967];
	}
	// end inline asm
	// begin inline asm
	{	
ld.global.cg.u64 %rd8971, [%rd8969];
	}
	// end inline asm
	// begin inline asm
	{	
ld.global.cg.u64 %rd8973, [%rd8971];
	}
	// end inline asm
	// begin inline asm
	{	
ld.global.cg.u64 %rd8975, [%rd8973];
	}
	// end inline asm
	// begin inline asm
	{	
ld.global.cg.u64 %rd8977, [%rd8975];
	}
	// end inline asm
	// begin inline asm
	{	
ld.global.cg.u64 %rd8979, [%rd8977];
	}
	// end inline asm
	// begin inline asm
	{	
ld.global.cg.u64 %rd8981, [%rd8979];
	}
	// end inline asm
	// begin inline asm
	{	
ld.global.cg.u64 %rd8983, [%rd8981];
	}
	// end inline asm
	// begin inline asm
	{	
ld.global.cg.u64 %rd8985, [%rd8983];
	}
	// end inline asm
	// begin inline asm
	{	
ld.global.cg.u64 %rd8987, [%rd8985];
	}
	// end inline asm
	// begin inline asm
	{	
ld.global.cg.u64 %rd8989, [%rd8987];
	}
	// end inline asm
	// begin inline asm
	{	
ld.global.cg.u64 %rd8991, [%rd8989];
	}
	// end inline asm
	// begin inline asm
	{	
ld.global.cg.u64 %rd8993, [%rd8991];
	}
	// end inline asm
	// begin inline asm
	{	
ld.global.cg.u64 %rd8995, [%rd8993];
	}
	// end inline asm
	// begin inline asm
	{	
ld.global.cg.u64 %rd8997, [%rd8995];
	}
	// end inline asm
	// begin inline asm
	{	
ld.global.cg.u64 %rd8999, [%rd8997];
	}
	// end inline asm
	// begin inline asm
	{	
ld.global.cg.u64 %rd9001, [%rd8999];
	}
	// end inline asm
	// begin inline asm
	{	
ld.global.cg.u64 %rd9003, [%rd9001];
	}
	// end inline asm
	// begin inline asm
	{	
ld.global.cg.u64 %rd9005, [%rd9003];
	}
	// end inline asm
	// begin inline asm
	{	
ld.global.cg.u64 %rd9007, [%rd9005];
	}
	// end inline asm
	// begin inline asm
	{	
ld.global.cg.u64 %rd9009, [%rd9007];
	}
	// end inline asm
	// begin inline asm
	{	
ld.global.cg.u64 %rd9011, [%rd9009];
	}
	// end inline asm
	// begin inline asm
	{	
ld.global.cg.u64 %rd9013, [%rd9011];
	}
	// end inline asm
	// begin inline asm
	{	
ld.global.cg.u64 %rd9015, [%rd9013];
	}
	// end inline asm
	// begin inline asm
	{	
ld.global.cg.u64 %rd9017, [%rd9015];
	}
	// end inline asm
	// begin inline asm
	{	
ld.global.cg.u64 %rd9019, [%rd9017];
	}
	// end inline asm
	// begin inline asm
	{	
ld.global.cg.u64 %rd9021, [%rd9019];
	}
	// end inline asm
	// begin inline asm
	{	
ld.global.cg.u64 %rd9023, [%rd9021];
	}
	// end inline asm
	// begin inline asm
	{	
ld.global.cg.u64 %rd9025, [%rd9023];
	}
	// end inline asm
	// begin inline asm
	{	
ld.global.cg.u64 %rd9027, [%rd9025];
	}
	// end inline asm
	// begin inline asm
	{	
ld.global.cg.u64 %rd9029, [%rd9027];
	}
	// end inline asm
	// begin inline asm
	{	
ld.global.cg.u64 %rd9031, [%rd9029];
	}
	// end inline asm
	// begin inline asm
	{	
ld.global.cg.u64 %rd9033, [%rd9031];
	}
	// end inline asm
	// begin inline asm
	{	
ld.global.cg.u64 %rd9035, [%rd9033];
	}
	// end inline asm
	// begin inline asm
	{	
ld.global.cg.u64 %rd9037, [%rd9035];
	}
	// end inline asm
	// begin inline asm
	{	
ld.global.cg.u64 %rd9039, [%rd9037];
	}
	// end inline asm
	// begin inline asm
	{	
ld.global.cg.u64 %rd9041, [%rd9039];
	}
	// end inline asm
	// begin inline asm
	{	
ld.global.cg.u64 %rd9043, [%rd9041];
	}
	// end inline asm
	// begin inline asm
	{	
ld.global.cg.u64 %rd9045, [%rd9043];
	}
	// end inline asm
	// begin inline asm
	{	
ld.global.cg.u64 %rd9047, [%rd9045];
	}
	// end inline asm
	// begin inline asm
	{	
ld.global.cg.u64 %rd9049, [%rd9047];
	}
	// end inline asm
	// begin inline asm
	{	
ld.global.cg.u64 %rd9051, [%rd9049];
	}
	// end inline asm
	// begin inline asm
	{	
ld.global.cg.u64 %rd9053, [%rd9051];
	}
	// end inline asm
	// begin inline asm
	{	
ld.global.cg.u64 %rd9055, [%rd9053];
	}
	// end inline asm
	// begin inline asm
	{	
ld.global.cg.u64 %rd9057, [%rd9055];
	}
	// end inline asm
	// begin inline asm
	{	
ld.global.cg.u64 %rd9059, [%rd9057];
	}
	// end inline asm
	// begin inline asm
	{	
ld.global.cg.u64 %rd9061, [%rd9059];
	}
	// end inline asm
	// begin inline asm
	{	
ld.global.cg.u64 %rd9063, [%rd9061];
	}
	// end inline asm
	// begin inline asm
	{	
ld.global.cg.u64 %rd9065, [%rd9063];
	}
	// end inline asm
	// begin inline asm
	{	
ld.global.cg.u64 %rd9067, [%rd9065];
	}
	// end inline asm
	// begin inline asm
	{	
ld.global.cg.u64 %rd9069, [%rd9067];
	}
	// end inline asm
	// begin inline asm
	{	
ld.global.cg.u64 %rd9071, [%rd9069];
	}
	// end inline asm
	// begin inline asm
	{	
ld.global.cg.u64 %rd9073, [%rd9071];
	}
	// end inline asm
	// begin inline asm
	{	
ld.global.cg.u64 %rd9075, [%rd9073];
	}
	// end inline asm
	// begin inline asm
	{	
ld.global.cg.u64 %rd9077, [%rd9075];
	}
	// end inline asm
	// begin inline asm
	{	
ld.global.cg.u64 %rd9079, [%rd9077];
	}
	// end inline asm
	// begin inline asm
	{	
ld.global.cg.u64 %rd9081, [%rd9079];
	}
	// end inline asm
	// begin inline asm
	{	
ld.global.cg.u64 %rd9083, [%rd9081];
	}
	// end inline asm
	// begin inline asm
	{	
ld.global.cg.u64 %rd9085, [%rd9083];
	}
	// end inline asm
	// begin inline asm
	{	
ld.global.cg.u64 %rd9087, [%rd9085];
	}
	// end inline asm
	// begin inline asm
	{	
ld.global.cg.u64 %rd9089, [%rd9087];
	}
	// end inline asm
	// begin inline asm
	{	
ld.global.cg.u64 %rd9091, [%rd9089];
	}
	// end inline asm
	// begin inline asm
	{	
ld.global.cg.u64 %rd9093, [%rd9091];
	}
	// end inline asm
	// begin inline asm
	{	
ld.global.cg.u64 %rd9095, [%rd9093];
	}
	// end inline asm
	// begin inline asm
	{	
ld.global.cg.u64 %rd9097, [%rd9095];
	}
	// end inline asm
	// begin inline asm
	{	
ld.global.cg.u64 %rd9099, [%rd9097];
	}
	// end inline asm
	// begin inline asm
	{	
ld.global.cg.u64 %rd9101, [%rd9099];
	}
	// end inline asm
	// begin inline asm
	{	
ld.global.cg.u64 %rd9103, [%rd9101];
	}
	// end inline asm
	// begin inline asm
	{	
ld.global.cg.u64 %rd9105, [%rd9103];
	}
	// end inline asm
	// begin inline asm
	{	
ld.global.cg.u64 %rd9107, [%rd9105];
	}
	// end inline asm
	// begin inline asm
	{	
ld.global.cg.u64 %rd9109, [%rd9107];
	}
	// end inline asm
	// begin inline asm
	{	
ld.global.cg.u64 %rd9111, [%rd9109];
	}
	// end inline asm
	// begin inline asm
	{	
ld.global.cg.u64 %rd9113, [%rd9111];
	}
	// end inline asm
	// begin inline asm
	{	
ld.global.cg.u64 %rd9115, [%rd9113];
	}
	// end inline asm
	// begin inline asm
	{	
ld.global.cg.u64 %rd9117, [%rd9115];
	}
	// end inline asm
	// begin inline asm
	{	
ld.global.cg.u64 %rd9119, [%rd9117];
	}
	// end inline asm
	// begin inline asm
	{	
ld.global.cg.u64 %rd9121, [%rd9119];
	}
	// end inline asm
	// begin inline asm
	{	
ld.global.cg.u64 %rd9123, [%rd9121];
	}
	// end inline asm
	// begin inline asm
	{	
ld.global.cg.u64 %rd9125, [%rd9123];
	}
	// end inline asm
	// begin inline asm
	{	
ld.global.cg.u64 %rd9127, [%rd9125];
	}
	// end inline asm
	// begin inline asm
	{	
ld.global.cg.u64 %rd9129, [%rd9127];
	}
	// end inline asm
	// begin inline asm
	{	
ld.global.cg.u64 %rd9131, [%rd9129];
	}
	// end inline asm
	// begin inline asm
	{	
ld.global.cg.u64 %rd9133, [%rd9131];
	}
	// end inline asm
	// begin inline asm
	{	
ld.global.cg.u64 %rd9135, [%rd9133];
	}
	// end inline asm
	// begin inline asm
	{	
ld.global.cg.u64 %rd9137, [%rd9135];
	}
	// end inline asm
	// begin inline asm
	{	
ld.global.cg.u64 %rd9139, [%rd9137];
	}
	// end inline asm
	// begin inline asm
	{	
ld.global.cg.u64 %rd9141, [%rd9139];
	}
	// end inline asm
	// begin inline asm
	{	
ld.global.cg.u64 %rd9143, [%rd9141];
	}
	// end inline asm
	// begin inline asm
	{	
ld.global.cg.u64 %rd9145, [%rd9143];
	}
	// end inline asm
	// begin inline asm
	{	
ld.global.cg.u64 %rd9147, [%rd9145];
	}
	// end inline asm
	// begin inline asm
	{	
ld.global.cg.u64 %rd9149, [%rd9147];
	}
	// end inline asm
	// begin inline asm
	{	
ld.global.cg.u64 %rd9151, [%rd9149];
	}
	// end inline asm
	// begin inline asm
	{	
ld.global.cg.u64 %rd9153, [%rd9151];
	}
	// end inline asm
	// begin inline asm
	{	
ld.global.cg.u64 %rd9155, [%rd9153];
	}
	// end inline asm
	// begin inline asm
	{	
ld.global.cg.u64 %rd9157, [%rd9155];
	}
	// end inline asm
	// begin inline asm
	{	
ld.global.cg.u64 %rd9159, [%rd9157];
	}
	// end inline asm
	// begin inline asm
	{	
ld.global.cg.u64 %rd9161, [%rd9159];
	}
	// end inline asm
	// begin inline asm
	{	
ld.global.cg.u64 %rd9163, [%rd9161];
	}
	// end inline asm
	// begin inline asm
	{	
ld.global.cg.u64 %rd9165, [%rd9163];
	}
	// end inline asm
	// begin inline asm
	{	
ld.global.cg.u64 %rd9167, [%rd9165];
	}
	// end inline asm
	// begin inline asm
	{	
ld.global.cg.u64 %rd9169, [%rd9167];
	}
	// end inline asm
	// begin inline asm
	{	
ld.global.cg.u64 %rd9171, [%rd9169];
	}
	// end inline asm
	// begin inline asm
	{	
ld.global.cg.u64 %rd9173, [%rd9171];
	}
	// end inline asm
	// begin inline asm
	{	
ld.global.cg.u64 %rd9175, [%rd9173];
	}
	// end inline asm
	// begin inline asm
	{	
ld.global.cg.u64 %rd9177, [%rd9175];
	}
	// end inline asm
	// begin inline asm
	{	
ld.global.cg.u64 %rd9179, [%rd9177];
	}
	// end inline asm
	// begin inline asm
	{	
ld.global.cg.u64 %rd9181, [%rd9179];
	}
	// end inline asm
	// begin inline asm
	{	
ld.global.cg.u64 %rd9183, [%rd9181];
	}
	// end inline asm
	// begin inline asm
	{	
ld.global.cg.u64 %rd9185, [%rd9183];
	}
	// end inline asm
	// begin inline asm
	{	
ld.global.cg.u64 %rd9187, [%rd9185];
	}
	// end inline asm
	// begin inline asm
	{	
ld.global.cg.u64 %rd9189, [%rd9187];
	}
	// end inline asm
	// begin inline asm
	{	
ld.global.cg.u64 %rd9191, [%rd9189];
	}
	// end inline asm
	// begin inline asm
	{	
ld.global.cg.u64 %rd9193, [%rd9191];
	}
	// end inline asm
	// begin inline asm
	{	
ld.global.cg.u64 %rd9195, [%rd9193];
	}
	// end inline asm
	// begin inline asm
	{	
ld.global.cg.u64 %rd9197, [%rd9195];
	}
	// end inline asm
	// begin inline asm
	{	
ld.global.cg.u64 %rd9199, [%rd9197];
	}
	// end inline asm
	// begin inline asm
	{	
ld.global.cg.u64 %rd9201, [%rd9199];
	}
	// end inline asm
	// begin inline asm
	{	
ld.global.cg.u64 %rd9203, [%rd9201];
	}
	// end inline asm
	// begin inline asm
	{	
ld.global.cg.u64 %rd9205, [%rd9203];
	}
	// end inline asm
	// begin inline asm
	{	
ld.global.cg.u64 %rd9207, [%rd9205];
	}
	// end inline asm
	// begin inline asm
	{	
ld.global.cg.u64 %rd9209, [%rd9207];
	}
	// end inline asm
	// begin inline asm
	{	
ld.global.cg.u64 %rd9211, [%rd9209];
	}
	// end inline asm
	// begin inline asm
	{	
ld.global.cg.u64 %rd9213, [%rd9211];
	}
	// end inline asm
	// begin inline asm
	{	
ld.global.cg.u64 %rd9215, [%rd9213];
	}
	// end inline asm
	// begin inline asm
	{	
ld.global.cg.u64 %rd9217, [%rd9215];
	}
	// end inline asm
	// begin inline asm
	{	
ld.global.cg.u64 %rd9219, [%rd9217];
	}
	// end inline asm
	// begin inline asm
	{	
ld.global.cg.u64 %rd9221, [%rd9219];
	}
	// end inline asm
	// begin inline asm
	{	
ld.global.cg.u64 %rd9223, [%rd9221];
	}
	// end inline asm
	// begin inline asm
	{	
ld.global.cg.u64 %rd9225, [%rd9223];
	}
	// end inline asm
	// begin inline asm
	{	
ld.global.cg.u64 %rd9227, [%rd9225];
	}
	// end inline asm
	// begin inline asm
	{	
ld.global.cg.u64 %rd9229, [%rd9227];
	}
	// end inline asm
	// begin inline asm
	{	
ld.global.cg.u64 %rd9231, [%rd9229];
	}
	// end inline asm
	// begin inline asm
	{	
ld.global.cg.u64 %rd9233, [%rd9231];
	}
	// end inline asm
	// begin inline asm
	{	
ld.global.cg.u64 %rd9235, [%rd9233];
	}
	// end inline asm
	// begin inline asm
	{	
ld.global.cg.u64 %rd9237, [%rd9235];
	}
	// end inline asm
	// begin inline asm
	{	
ld.global.cg.u64 %rd9239, [%rd9237];
	}
	// end inline asm
	// begin inline asm
	{	
ld.global.cg.u64 %rd9241, [%rd9239];
	}
	// end inline asm
	// begin inline asm
	{	
ld.global.cg.u64 %rd9243, [%rd9241];
	}
	// end inline asm
	// begin inline asm
	{	
ld.global.cg.u64 %rd9245, [%rd9243];
	}
	// end inline asm
	// begin inline asm
	{	
ld.global.cg.u64 %rd9247, [%rd9245];
	}
	// end inline asm
	// begin inline asm
	{	
ld.global.cg.u64 %rd9249, [%rd9247];
	}
	// end inline asm
	// begin inline asm
	{	
ld.global.cg.u64 %rd9251, [%rd9249];
	}
	// end inline asm
	// begin inline asm
	{	
ld.global.cg.u64 %rd9253, [%rd9251];
	}
	// end inline asm
	// begin inline asm
	{	
ld.global.cg.u64 %rd9255, [%rd9253];
	}
	// end inline asm
	// begin inline asm
	{	
ld.global.cg.u64 %rd9257, [%rd9255];
	}
	// end inline asm
	// begin inline asm
	{	
ld.global.cg.u64 %rd9259, [%rd9257];
	}
	// end inline asm
	// begin inline asm
	{	
ld.global.cg.u64 %rd9261, [%rd9259];
	}
	// end inline asm
	// begin inline asm
	{	
ld.global.cg.u64 %rd9263, [%rd9261];
	}
	// end inline asm
	// begin inline asm
	{	
ld.global.cg.u64 %rd9265, [%rd9263];
	}
	// end inline asm
	// begin inline asm
	{	
ld.global.cg.u64 %rd9267, [%rd9265];
	}
	// end inline asm
	// begin inline asm
	{	
ld.global.cg.u64 %rd9269, [%rd9267];
	}
	// end inline asm
	// begin inline asm
	{	
ld.global.cg.u64 %rd9271, [%rd9269];
	}
	// end inline asm
	// begin inline asm
	{	
ld.global.cg.u64 %rd9273, [%rd9271];
	}
	// end inline asm
	// begin inline asm
	{	
ld.global.cg.u64 %rd9275, [%rd9273];
	}
	// end inline asm
	// begin inline asm
	{	
ld.global.cg.u64 %rd9277, [%rd9275];
	}
	// end inline asm
	// begin inline asm
	{	
ld.global.cg.u64 %rd9279, [%rd9277];
	}
	// end inline asm
	// begin inline asm
	{	
ld.global.cg.u64 %rd9281, [%rd9279];
	}
	// end inline asm
	// begin inline asm
	{	
ld.global.cg.u64 %rd9283, [%rd9281];
	}
	// end inline asm
	// begin inline asm
	{	
ld.global.cg.u64 %rd9285, [%rd9283];
	}
	// end inline asm
	// begin inline asm
	{	
ld.global.cg.u64 %rd9287, [%rd9285];
	}
	// end inline asm
	// begin inline asm
	{	
ld.global.cg.u64 %rd9289, [%rd9287];
	}
	// end inline asm
	// begin inline asm
	{	
ld.global.cg.u64 %rd9291, [%rd9289];
	}
	// end inline asm
	// begin inline asm
	{	
ld.global.cg.u64 %rd9293, [%rd9291];
	}
	// end inline asm
	// begin inline asm
	{	
ld.global.cg.u64 %rd9295, [%rd9293];
	}
	// end inline asm
	// begin inline asm
	{	
ld.global.cg.u64 %rd9297, [%rd9295];
	}
	// end inline asm
	// begin inline asm
	{	
ld.global.cg.u64 %rd9299, [%rd9297];
	}
	// end inline asm
	// begin inline asm
	{	
ld.global.cg.u64 %rd9301, [%rd9299];
	}
	// end inline asm
	// begin inline asm
	{	
ld.global.cg.u64 %rd9303, [%rd9301];
	}
	// end inline asm
	// begin inline asm
	{	
ld.global.cg.u64 %rd9305, [%rd9303];
	}
	// end inline asm
	// begin inline asm
	{	
ld.global.cg.u64 %rd9307, [%rd9305];
	}
	// end inline asm
	// begin inline asm
	{	
ld.global.cg.u64 %rd9309, [%rd9307];
	}
	// end inline asm
	// begin inline asm
	{	
ld.global.cg.u64 %rd9311, [%rd9309];
	}
	// end inline asm
	// begin inline asm
	{	
ld.global.cg.u64 %rd9313, [%rd9311];
	}
	// end inline asm
	// begin inline asm
	{	
ld.global.cg.u64 %rd9315, [%rd9313];
	}
	// end inline asm
	// begin inline asm
	{	
ld.global.cg.u64 %rd9317, [%rd9315];
	}
	// end inline asm
	// begin inline asm
	{	
ld.global.cg.u64 %rd9319, [%rd9317];
	}
	// end inline asm
	// begin inline asm
	{	
ld.global.cg.u64 %rd9321, [%rd9319];
	}
	// end inline asm
	// begin inline asm
	{	
ld.global.cg.u64 %rd9323, [%rd9321];
	}
	// end inline asm
	// begin inline asm
	{	
ld.global.cg.u64 %rd9325, [%rd9323];
	}
	// end inline asm
	// begin inline asm
	{	
ld.global.cg.u64 %rd9327, [%rd9325];
	}
	// end inline asm
	// begin inline asm
	{	
ld.global.cg.u64 %rd9329, [%rd9327];
	}
	// end inline asm
	// begin inline asm
	{	
ld.global.cg.u64 %rd9331, [%rd9329];
	}
	// end inline asm
	// begin inline asm
	{	
ld.global.cg.u64 %rd9333, [%rd9331];
	}
	// end inline asm
	// begin inline asm
	{	
ld.global.cg.u64 %rd9335, [%rd9333];
	}
	// end inline asm
	// begin inline asm
	{	
ld.global.cg.u64 %rd9337, [%rd9335];
	}
	// end inline asm
	// begin inline asm
	{	
ld.global.cg.u64 %rd9339, [%rd9337];
	}
	// end inline asm
	// begin inline asm
	{	
ld.global.cg.u64 %rd9341, [%rd9339];
	}
	// end inline asm
	// begin inline asm
	{	
ld.global.cg.u64 %rd9343, [%rd9341];
	}
	// end inline asm
	// begin inline asm
	{	
ld.global.cg.u64 %rd9345, [%rd9343];
	}
	// end inline asm
	// begin inline asm
	{	
ld.global.cg.u64 %rd9347, [%rd9345];
	}
	// end inline asm
	// begin inline asm
	{	
ld.global.cg.u64 %rd9349, [%rd9347];
	}
	// end inline asm
	// begin inline asm
	{	
ld.global.cg.u64 %rd9351, [%rd9349];
	}
	// end inline asm
	// begin inline asm
	{	
ld.global.cg.u64 %rd9353, [%rd9351];
	}
	// end inline asm
	// begin inline asm
	{	
ld.global.cg.u64 %rd9355, [%rd9353];
	}
	// end inline asm
	// begin inline asm
	{	
ld.global.cg.u64 %rd9357, [%rd9355];
	}
	// end inline asm
	// begin inline asm
	{	
ld.global.cg.u64 %rd9359, [%rd9357];
	}
	// end inline asm
	// begin inline asm
	{	
ld.global.cg.u64 %rd9361, [%rd9359];
	}
	// end inline asm
	// begin inline asm
	{	
ld.global.cg.u64 %rd9363, [%rd9361];
	}
	// end inline asm
	// begin inline asm
	{	
ld.global.cg.u64 %rd9365, [%rd9363];
	}
	// end inline asm
	// begin inline asm
	{	
ld.global.cg.u64 %rd9367, [%rd9365];
	}
	// end inline asm
	// begin inline asm
	{	
ld.global.cg.u64 %rd9369, [%rd9367];
	}
	// end inline asm
	// begin inline asm
	{	
ld.global.cg.u64 %rd9371, [%rd9369];
	}
	// end inline asm
	// begin inline asm
	{	
ld.global.cg.u64 %rd9373, [%rd9371];
	}
	// end inline asm
	// begin inline asm
	{	
ld.global.cg.u64 %rd9375, [%rd9373];
	}
	// end inline asm
	// begin inline asm
	{	
ld.global.cg.u64 %rd9377, [%rd9375];
	}
	// end inline asm
	// begin inline asm
	{	
ld.global.cg.u64 %rd9379, [%rd9377];
	}
	// end inline asm
	// begin inline asm
	{	
ld.global.cg.u64 %rd9381, [%rd9379];
	}
	// end inline asm
	// begin inline asm
	{	
ld.global.cg.u64 %rd9383, [%rd9381];
	}
	// end inline asm
	// begin inline asm
	{	
ld.global.cg.u64 %rd9385, [%rd9383];
	}
	// end inline asm
	// begin inline asm
	{	
ld.global.cg.u64 %rd9387, [%rd9385];
	}
	// end inline asm
	// begin inline asm
	{	
ld.global.cg.u64 %rd9389, [%rd9387];
	}
	// end inline asm
	// begin inline asm
	{	
ld.global.cg.u64 %rd9391, [%rd9389];
	}
	// end inline asm
	// begin inline asm
	{	
ld.global.cg.u64 %rd9393, [%rd9391];
	}
	// end inline asm
	// begin inline asm
	{	
ld.global.cg.u64 %rd9395, [%rd9393];
	}
	// end inline asm
	// begin inline asm
	{	
ld.global.cg.u64 %rd9397, [%rd9395];
	}
	// end inline asm
	// begin inline asm
	{	
ld.global.cg.u64 %rd9399, [%rd9397];
	}
	// end inline asm
	// begin inline asm
	{	
ld.global.cg.u64 %rd9401, [%rd9399];
	}
	// end inline asm
	// begin inline asm
	{	
ld.global.cg.u64 %rd9403, [%rd9401];
	}
	// end inline asm
	// begin inline asm
	{	
ld.global.cg.u64 %rd9405, [%rd9403];
	}
	// end inline asm
	// begin inline asm
	{	
ld.global.cg.u64 %rd9407, [%rd9405];
	}
	// end inline asm
	// begin inline asm
	{	
ld.global.cg.u64 %rd9409, [%rd9407];
	}
	// end inline asm
	// begin inline asm
	{	
ld.global.cg.u64 %rd9411, [%rd9409];
	}
	// end inline asm
	// begin inline asm
	{	
ld.global.cg.u64 %rd9413, [%rd9411];
	}
	// end inline asm
	// begin inline asm
	{	
ld.global.cg.u64 %rd9415, [%rd9413];
	}
	// end inline asm
	// begin inline asm
	{	
ld.global.cg.u64 %rd9417, [%rd9415];
	}
	// end inline asm
	// begin inline asm
	{	
ld.global.cg.u64 %rd9419, [%rd9417];
	}
	// end inline asm
	// begin inline asm
	{	
ld.global.cg.u64 %rd9421, [%rd9419];
	}
	// end inline asm
	// begin inline asm
	{	
ld.global.cg.u64 %rd9423, [%rd9421];
	}
	// end inline asm
	// begin inline asm
	{	
ld.global.cg.u64 %rd9425, [%rd9423];
	}
	// end inline asm
	// begin inline asm
	{	
ld.global.cg.u64 %rd9427, [%rd9425];
	}
	// end inline asm
	// begin inline asm
	{	
ld.global.cg.u64 %rd9429, [%rd9427];
	}
	// end inline asm
	// begin inline asm
	{	
ld.global.cg.u64 %rd9431, [%rd9429];
	}
	// end inline asm
	// begin inline asm
	{	
ld.global.cg.u64 %rd9433, [%rd9431];
	}
	// end inline asm
	// begin inline asm
	{	
ld.global.cg.u64 %rd9435, [%rd9433];
	}
	// end inline asm
	// begin inline asm
	{	
ld.global.cg.u64 %rd9437, [%rd9435];
	}
	// end inline asm
	// begin inline asm
	{	
ld.global.cg.u64 %rd9439, [%rd9437];
	}
	// end inline asm
	// begin inline asm
	{	
ld.global.cg.u64 %rd9441, [%rd9439];
	}
	// end inline asm
	// begin inline asm
	{	
ld.global.cg.u64 %rd9443, [%rd9441];
	}
	// end inline asm
	// begin inline asm
	{	
ld.global.cg.u64 %rd9445, [%rd9443];
	}
	// end inline asm
	// begin inline asm
	{	
ld.global.cg.u64 %rd9447, [%rd9445];
	}
	// end inline asm
	// begin inline asm
	{	
ld.global.cg.u64 %rd9449, [%rd9447];
	}
	// end inline asm
	// begin inline asm
	{	
ld.global.cg.u64 %rd9451, [%rd9449];
	}
	// end inline asm
	// begin inline asm
	{	
ld.global.cg.u64 %rd9453, [%rd9451];
	}
	// end inline asm
	// begin inline asm
	{	
ld.global.cg.u64 %rd9455, [%rd9453];
	}
	// end inline asm
	// begin inline asm
	{	
ld.global.cg.u64 %rd9457, [%rd9455];
	}
	// end inline asm
	// begin inline asm
	{	
ld.global.cg.u64 %rd9459, [%rd9457];
	}
	// end inline asm
	// begin inline asm
	{	
ld.global.cg.u64 %rd9461, [%rd9459];
	}
	// end inline asm
	// begin inline asm
	{	
ld.global.cg.u64 %rd9463, [%rd9461];
	}
	// end inline asm
	// begin inline asm
	{	
ld.global.cg.u64 %rd9465, [%rd9463];
	}
	// end inline asm
	// begin inline asm
	{	
ld.global.cg.u64 %rd9467, [%rd9465];
	}
	// end inline asm
	// begin inline asm
	{	
ld.global.cg.u64 %rd9469, [%rd9467];
	}
	// end inline asm
	// begin inline asm
	{	
ld.global.cg.u64 %rd9471, [%rd9469];
	}
	// end inline asm
	// begin inline asm
	{	
ld.global.cg.u64 %rd9473, [%rd9471];
	}
	// end inline asm
	// begin inline asm
	{	
ld.global.cg.u64 %rd9475, [%rd9473];
	}
	// end inline asm
	// begin inline asm
	{	
ld.global.cg.u64 %rd9477, [%rd9475];
	}
	// end inline asm
	// begin inline asm
	{	
ld.global.cg.u64 %rd9479, [%rd9477];
	}
	// end inline asm
	// begin inline asm
	{	
ld.global.cg.u64 %rd9481, [%rd9479];
	}
	// end inline asm
	// begin inline asm
	{	
ld.global.cg.u64 %rd9483, [%rd9481];
	}
	// end inline asm
	// begin inline asm
	{	
ld.global.cg.u64 %rd9485, [%rd9483];
	}
	// end inline asm
	// begin inline asm
	{	
ld.global.cg.u64 %rd9487, [%rd9485];
	}
	// end inline asm
	// begin inline asm
	{	
ld.global.cg.u64 %rd9489, [%rd9487];
	}
	// end inline asm
	// begin inline asm
	{	
ld.global.cg.u64 %rd9491, [%rd9489];
	}
	// end inline asm
	// begin inline asm
	{	
ld.global.cg.u64 %rd9493, [%rd9491];
	}
	// end inline asm
	// begin inline asm
	{	
ld.global.cg.u64 %rd9495, [%rd9493];
	}
	// end inline asm
	// begin inline asm
	{	
ld.global.cg.u64 %rd9497, [%rd9495];
	}
	// end inline asm
	// begin inline asm
	{	
ld.global.cg.u64 %rd9499, [%rd9497];
	}
	// end inline asm
	// begin inline asm
	{	
ld.global.cg.u64 %rd9501, [%rd9499];
	}
	// end inline asm
	// begin inline asm
	{	
ld.global.cg.u64 %rd9503, [%rd9501];
	}
	// end inline asm
	// begin inline asm
	{	
ld.global.cg.u64 %rd9505, [%rd9503];
	}
	// end inline asm
	// begin inline asm
	{	
ld.global.cg.u64 %rd9507, [%rd9505];
	}
	// end inline asm
	// begin inline asm
	{	
ld.global.cg.u64 %rd9509, [%rd9507];
	}
	// end inline asm
	// begin inline asm
	{	
ld.global.cg.u64 %rd9511, [%rd9509];
	}
	// end inline asm
	// begin inline asm
	{	
ld.global.cg.u64 %rd9513, [%rd9511];
	}
	// end inline asm
	// begin inline asm
	{	
ld.global.cg.u64 %rd9515, [%rd9513];
	}
	// end inline asm
	// begin inline asm
	{	
ld.global.cg.u64 %rd9517, [%rd9515];
	}
	// end inline asm
	// begin inline asm
	{	
ld.global.cg.u64 %rd9519, [%rd9517];
	}
	// end inline asm
	// begin inline asm
	{	
ld.global.cg.u64 %rd9521, [%rd9519];
	}
	// end inline asm
	// begin inline asm
	{	
ld.global.cg.u64 %rd9523, [%rd9521];
	}
	// end inline asm
	// begin inline asm
	{	
ld.global.cg.u64 %rd9525, [%rd9523];
	}
	// end inline asm
	// begin inline asm
	{	
ld.global.cg.u64 %rd9527, [%rd9525];
	}
	// end inline asm
	// begin inline asm
	{	
ld.global.cg.u64 %rd9529, [%rd9527];
	}
	// end inline asm
	// begin inline asm
	{	
ld.global.cg.u64 %rd9531, [%rd9529];
	}
	// end inline asm
	// begin inline asm
	{	
ld.global.cg.u64 %rd9533, [%rd9531];
	}
	// end inline asm
	// begin inline asm
	{	
ld.global.cg.u64 %rd9535, [%rd9533];
	}
	// end inline asm
	// begin inline asm
	{	
ld.global.cg.u64 %rd9537, [%rd9535];
	}
	// end inline asm
	// begin inline asm
	{	
ld.global.cg.u64 %rd9539, [%rd9537];
	}
	// end inline asm
	// begin inline asm
	{	
ld.global.cg.u64 %rd9541, [%rd9539];
	}
	// end inline asm
	// begin inline asm
	{	
ld.global.cg.u64 %rd9543, [%rd9541];
	}
	// end inline asm
	// begin inline asm
	{	
ld.global.cg.u64 %rd9545, [%rd9543];
	}
	// end inline asm
	// begin inline asm
	{	
ld.global.cg.u64 %rd9547, [%rd9545];
	}
	// end inline asm
	// begin inline asm
	{	
ld.global.cg.u64 %rd9549, [%rd9547];
	}
	// end inline asm
	// begin inline asm
	{	
ld.global.cg.u64 %rd9551, [%rd9549];
	}
	// end inline asm
	// begin inline asm
	{	
ld.global.cg.u64 %rd9553, [%rd9551];
	}
	// end inline asm
	// begin inline asm
	{	
ld.global.cg.u64 %rd9555, [%rd9553];
	}
	// end inline asm
	// begin inline asm
	{	
ld.global.cg.u64 %rd9557, [%rd9555];
	}
	// end inline asm
	// begin inline asm
	{	
ld.global.cg.u64 %rd9559, [%rd9557];
	}
	// end inline asm
	// begin inline asm
	{	
ld.global.cg.u64 %rd9561, [%rd9559];
	}
	// end inline asm
	// begin inline asm
	{	
ld.global.cg.u64 %rd9563, [%rd9561];
	}
	// end inline asm
	// begin inline asm
	{	
ld.global.cg.u64 %rd9565, [%rd9563];
	}
	// end inline asm
	// begin inline asm
	{	
ld.global.cg.u64 %rd9567, [%rd9565];
	}
	// end inline asm
	// begin inline asm
	{	
ld.global.cg.u64 %rd9569, [%rd9567];
	}
	// end inline asm
	// begin inline asm
	{	
ld.global.cg.u64 %rd9571, [%rd9569];
	}
	// end inline asm
	// begin inline asm
	{	
ld.global.cg.u64 %rd9573, [%rd9571];
	}
	// end inline asm
	// begin inline asm
	{	
ld.global.cg.u64 %rd9575, [%rd9573];
	}
	// end inline asm
	// begin inline asm
	{	
ld.global.cg.u64 %rd9577, [%rd9575];
	}
	// end inline asm
	// begin inline asm
	{	
ld.global.cg.u64 %rd9579, [%rd9577];
	}
	// end inline asm
	// begin inline asm
	{	
ld.global.cg.u64 %rd9581, [%rd9579];
	}
	// end inline asm
	// begin inline asm
	{	
ld.global.cg.u64 %rd9583, [%rd9581];
	}
	// end inline asm
	// begin inline asm
	{	
ld.global.cg.u64 %rd9585, [%rd9583];
	}
	// end inline asm
	// begin inline asm
	{	
ld.global.cg.u64 %rd9587, [%rd9585];
	}
	// end inline asm
	// begin inline asm
	{	
ld.global.cg.u64 %rd9589, [%rd9587];
	}
	// end inline asm
	// begin inline asm
	{	
ld.global.cg.u64 %rd9591, [%rd9589];
	}
	// end inline asm
	// begin inline asm
	{	
ld.global.cg.u64 %rd9593, [%rd9591];
	}
	// end inline asm
	// begin inline asm
	{	
ld.global.cg.u64 %rd9595, [%rd9593];
	}
	// end inline asm
	// begin inline asm
	{	
ld.global.cg.u64 %rd9597, [%rd9595];
	}
	// end inline asm
	// begin inline asm
	{	
ld.global.cg.u64 %rd9599, [%rd9597];
	}
	// end inline asm
	// begin inline asm
	{	
ld.global.cg.u64 %rd9601, [%rd9599];
	}
	// end inline asm
	// begin inline asm
	{	
ld.global.cg.u64 %rd9603, [%rd9601];
	}
	// end inline asm
	// begin inline asm
	{	
ld.global.cg.u64 %rd9605, [%rd9603];
	}
	// end inline asm
	// begin inline asm
	{	
ld.global.cg.u64 %rd9607, [%rd9605];
	}
	// end inline asm
	// begin inline asm
	{	
ld.global.cg.u64 %rd9609, [%rd9607];
	}
	// end inline asm
	// begin inline asm
	{	
ld.global.cg.u64 %rd9611, [%rd9609];
	}
	// end inline asm
	// begin inline asm
	{	
ld.global.cg.u64 %rd9613, [%rd9611];
	}
	// end inline asm
	// begin inline asm
	{	
ld.global.cg.u64 %rd9615, [%rd9613];
	}
	// end inline asm
	// begin inline asm
	{	
ld.global.cg.u64 %rd9617, [%rd9615];
	}
	// end inline asm
	// begin inline asm
	{	
ld.global.cg.u64 %rd9619, [%rd9617];
	}
	// end inline asm
	// begin inline asm
	{	
ld.global.cg.u64 %rd9621, [%rd9619];
	}
	// end inline asm
	// begin inline asm
	{	
ld.global.cg.u64 %rd9623, [%rd9621];
	}
	// end inline asm
	// begin inline asm
	{	
ld.global.cg.u64 %rd9625, [%rd9623];
	}
	// end inline asm
	// begin inline asm
	{	
ld.global.cg.u64 %rd9627, [%rd9625];
	}
	// end inline asm
	// begin inline asm
	{	
ld.global.cg.u64 %rd9629, [%rd9627];
	}
	// end inline asm
	// begin inline asm
	{	
ld.global.cg.u64 %rd9631, [%rd9629];
	}
	// end inline asm
	// begin inline asm
	{	
ld.global.cg.u64 %rd9633, [%rd9631];
	}
	// end inline asm
	// begin inline asm
	{	
ld.global.cg.u64 %rd9635, [%rd9633];
	}
	// end inline asm
	// begin inline asm
	{	
ld.global.cg.u64 %rd9637, [%rd9635];
	}
	// end inline asm
	// begin inline asm
	{	
ld.global.cg.u64 %rd9639, [%rd9637];
	}
	// end inline asm
	// begin inline asm
	{	
ld.global.cg.u64 %rd9641, [%rd9639];
	}
	// end inline asm
	// begin inline asm
	{	
ld.global.cg.u64 %rd9643, [%rd9641];
	}
	// end inline asm
	// begin inline asm
	{	
ld.global.cg.u64 %rd9645, [%rd9643];
	}
	// end inline asm
	// begin inline asm
	{	
ld.global.cg.u64 %rd9647, [%rd9645];
	}
	// end inline asm
	// begin inline asm
	{	
ld.global.cg.u64 %rd9649, [%rd9647];
	}
	// end inline asm
	// begin inline asm
	{	
ld.global.cg.u64 %rd9651, [%rd9649];
	}
	// end inline asm
	// begin inline asm
	{	
ld.global.cg.u64 %rd9653, [%rd9651];
	}
	// end inline asm
	// begin inline asm
	{	
ld.global.cg.u64 %rd9655, [%rd9653];
	}
	// end inline asm
	// begin inline asm
	{	
ld.global.cg.u64 %rd9657, [%rd9655];
	}
	// end inline asm
	// begin inline asm
	{	
ld.global.cg.u64 %rd9659, [%rd9657];
	}
	// end inline asm
	// begin inline asm
	{	
ld.global.cg.u64 %rd9661, [%rd9659];
	}
	// end inline asm
	// begin inline asm
	{	
ld.global.cg.u64 %rd9663, [%rd9661];
	}
	// end inline asm
	// begin inline asm
	{	
ld.global.cg.u64 %rd9665, [%rd9663];
	}
	// end inline asm
	// begin inline asm
	{	
ld.global.cg.u64 %rd9667, [%rd9665];
	}
	// end inline asm
	// begin inline asm
	{	
ld.global.cg.u64 %rd9669, [%rd9667];
	}
	// end inline asm
	// begin inline asm
	{	
ld.global.cg.u64 %rd9671, [%rd9669];
	}
	// end inline asm
	// begin inline asm
	{	
ld.global.cg.u64 %rd9673, [%rd9671];
	}
	// end inline asm
	// begin inline asm
	{	
ld.global.cg.u64 %rd9675, [%rd9673];
	}
	// end inline asm
	// begin inline asm
	{	
ld.global.cg.u64 %rd9677, [%rd9675];
	}
	// end inline asm
	// begin inline asm
	{	
ld.global.cg.u64 %rd9679, [%rd9677];
	}
	// end inline asm
	// begin inline asm
	{	
ld.global.cg.u64 %rd9681, [%rd9679];
	}
	// end inline asm
	// begin inline asm
	{	
ld.global.cg.u64 %rd9683, [%rd9681];
	}
	// end inline asm
	// begin inline asm
	{	
ld.global.cg.u64 %rd9685, [%rd9683];
	}
	// end inline asm
	// begin inline asm
	{	
ld.global.cg.u64 %rd9687, [%rd9685];
	}
	// end inline asm
	// begin inline asm
	{	
ld.global.cg.u64 %rd9689, [%rd9687];
	}
	// end inline asm
	// begin inline asm
	{	
ld.global.cg.u64 %rd9691, [%rd9689];
	}
	// end inline asm
	// begin inline asm
	{	
ld.global.cg.u64 %rd9693, [%rd9691];
	}
	// end inline asm
	// begin inline asm
	{	
ld.global.cg.u64 %rd9695, [%rd9693];
	}
	// end inline asm
	// begin inline asm
	{	
ld.global.cg.u64 %rd9697, [%rd9695];
	}
	// end inline asm
	// begin inline asm
	{	
ld.global.cg.u64 %rd9699, [%rd9697];
	}
	// end inline asm
	// begin inline asm
	{	
ld.global.cg.u64 %rd9701, [%rd9699];
	}
	// end inline asm
	// begin inline asm
	{	
ld.global.cg.u64 %rd9703, [%rd9701];
	}
	// end inline asm
	// begin inline asm
	{	
ld.global.cg.u64 %rd9705, [%rd9703];
	}
	// end inline asm
	// begin inline asm
	{	
ld.global.cg.u64 %rd9707, [%rd9705];
	}
	// end inline asm
	// begin inline asm
	{	
ld.global.cg.u64 %rd9709, [%rd9707];
	}
	// end inline asm
	// begin inline asm
	{	
ld.global.cg.u64 %rd9711, [%rd9709];
	}
	// end inline asm
	// begin inline asm
	{	
ld.global.cg.u64 %rd9713, [%rd9711];
	}
	// end inline asm
	// begin inline asm
	{	
ld.global.cg.u64 %rd9715, [%rd9713];
	}
	// end inline asm
	// begin inline asm
	{	
ld.global.cg.u64 %rd9717, [%rd9715];
	}
	// end inline asm
	// begin inline asm
	{	
ld.global.cg.u64 %rd9719, [%rd9717];
	}
	// end inline asm
	// begin inline asm
	{	
ld.global.cg.u64 %rd9721, [%rd9719];
	}
	// end inline asm
	// begin inline asm
	{	
ld.global.cg.u64 %rd9723, [%rd9721];
	}
	// end inline asm
	// begin inline asm
	{	
ld.global.cg.u64 %rd9725, [%rd9723];
	}
	// end inline asm
	// begin inline asm
	{	
ld.global.cg.u64 %rd9727, [%rd9725];
	}
	// end inline asm
	// begin inline asm
	{	
ld.global.cg.u64 %rd9729, [%rd9727];
	}
	// end inline asm
	// begin inline asm
	{	
ld.global.cg.u64 %rd9731, [%rd9729];
	}
	// end inline asm
	// begin inline asm
	{	
ld.global.cg.u64 %rd9733, [%rd9731];
	}
	// end inline asm
	// begin inline asm
	{	
ld.global.cg.u64 %rd9735, [%rd9733];
	}
	// end inline asm
	// begin inline asm
	{	
ld.global.cg.u64 %rd9737, [%rd9735];
	}
	// end inline asm
	// begin inline asm
	{	
ld.global.cg.u64 %rd9739, [%rd9737];
	}
	// end inline asm
	// begin inline asm
	{	
ld.global.cg.u64 %rd9741, [%rd9739];
	}
	// end inline asm
	// begin inline asm
	{	
ld.global.cg.u64 %rd9743, [%rd9741];
	}
	// end inline asm
	// begin inline asm
	{	
ld.global.cg.u64 %rd9745, [%rd9743];
	}
	// end inline asm
	// begin inline asm
	{	
ld.global.cg.u64 %rd9747, [%rd9745];
	}
	// end inline asm
	// begin inline asm
	{	
ld.global.cg.u64 %rd9749, [%rd9747];
	}
	// end inline asm
	// begin inline asm
	{	
ld.global.cg.u64 %rd9751, [%rd9749];
	}
	// end inline asm
	// begin inline asm
	{	
ld.global.cg.u64 %rd9753, [%rd9751];
	}
	// end inline asm
	// begin inline asm
	{	
ld.global.cg.u64 %rd9755, [%rd9753];
	}
	// end inline asm
	// begin inline asm
	{	
ld.global.cg.u64 %rd9757, [%rd9755];
	}
	// end inline asm
	// begin inline asm
	{	
ld.global.cg.u64 %rd9759, [%rd9757];
	}
	// end inline asm
	// begin inline asm
	{	
ld.global.cg.u64 %rd9761, [%rd9759];
	}
	// end inline asm
	// begin inline asm
	{	
ld.global.cg.u64 %rd9763, [%rd9761];
	}
	// end inline asm
	// begin inline asm
	{	
ld.global.cg.u64 %rd9765, [%rd9763];
	}
	// end inline asm
	// begin inline asm
	{	
ld.global.cg.u64 %rd9767, [%rd9765];
	}
	// end inline asm
	// begin inline asm
	{	
ld.global.cg.u64 %rd9769, [%rd9767];
	}
	// end inline asm
	// begin inline asm
	{	
ld.global.cg.u64 %rd9771, [%rd9769];
	}
	// end inline asm
	// begin inline asm
	{	
ld.global.cg.u64 %rd9773, [%rd9771];
	}
	// end inline asm
	// begin inline asm
	{	
ld.global.cg.u64 %rd9775, [%rd9773];
	}
	// end inline asm
	// begin inline asm
	{	
ld.global.cg.u64 %rd9777, [%rd9775];
	}
	// end inline asm
	// begin inline asm
	{	
ld.global.cg.u64 %rd9779, [%rd9777];
	}
	// end inline asm
	// begin inline asm
	{	
ld.global.cg.u64 %rd9781, [%rd9779];
	}
	// end inline asm
	// begin inline asm
	{	
ld.global.cg.u64 %rd9783, [%rd9781];
	}
	// end inline asm
	// begin inline asm
	{	
ld.global.cg.u64 %rd9785, [%rd9783];
	}
	// end inline asm
	// begin inline asm
	{	
ld.global.cg.u64 %rd9787, [%rd9785];
	}
	// end inline asm
	// begin inline asm
	{	
ld.global.cg.u64 %rd9789, [%rd9787];
	}
	// end inline asm
	// begin inline asm
	{	
ld.global.cg.u64 %rd9791, [%rd9789];
	}
	// end inline asm
	// begin inline asm
	{	
ld.global.cg.u64 %rd9793, [%rd9791];
	}
	// end inline asm
	// begin inline asm
	{	
ld.global.cg.u64 %rd9795, [%rd9793];
	}
	// end inline asm
	// begin inline asm
	{	
ld.global.cg.u64 %rd9797, [%rd9795];
	}
	// end inline asm
	// begin inline asm
	{	
ld.global.cg.u64 %rd9799, [%rd9797];
	}
	// end inline asm
	// begin inline asm
	{	
ld.global.cg.u64 %rd9801, [%rd9799];
	}
	// end inline asm
	// begin inline asm
	{	
ld.global.cg.u64 %rd9803, [%rd9801];
	}
	// end inline asm
	// begin inline asm
	{	
ld.global.cg.u64 %rd9805, [%rd9803];
	}
	// end inline asm
	// begin inline asm
	{	
ld.global.cg.u64 %rd9807, [%rd9805];
	}
	// end inline asm
	// begin inline asm
	{	
ld.global.cg.u64 %rd9809, [%rd9807];
	}
	// end inline asm
	// begin inline asm
	{	
ld.global.cg.u64 %rd9811, [%rd9809];
	}
	// end inline asm
	// begin inline asm
	{	
ld.global.cg.u64 %rd9813, [%rd9811];
	}
	// end inline asm
	// begin inline asm
	{	
ld.global.cg.u64 %rd9815, [%rd9813];
	}
	// end inline asm
	// begin inline asm
	{	
ld.global.cg.u64 %rd9817, [%rd9815];
	}
	// end inline asm
	// begin inline asm
	{	
ld.global.cg.u64 %rd9819, [%rd9817];
	}
	// end inline asm
	// begin inline asm
	{	
ld.global.cg.u64 %rd9821, [%rd9819];
	}
	// end inline asm
	// begin inline asm
	{	
ld.global.cg.u64 %rd9823, [%rd9821];
	}
	// end inline asm
	// begin inline asm
	{	
ld.global.cg.u64 %rd9825, [%rd9823];
	}
	// end inline asm
	// begin inline asm
	{	
ld.global.cg.u64 %rd9827, [%rd9825];
	}
	// end inline asm
	// begin inline asm
	{	
ld.global.cg.u64 %rd9829, [%rd9827];
	}
	// end inline asm
	// begin inline asm
	{	
ld.global.cg.u64 %rd9831, [%rd9829];
	}
	// end inline asm
	// begin inline asm
	{	
ld.global.cg.u64 %rd9833, [%rd9831];
	}
	// end inline asm
	// begin inline asm
	{	
ld.global.cg.u64 %rd9835, [%rd9833];
	}
	// end inline asm
	// begin inline asm
	{	
ld.global.cg.u64 %rd9837, [%rd9835];
	}
	// end inline asm
	// begin inline asm
	{	
ld.global.cg.u64 %rd9839, [%rd9837];
	}
	// end inline asm
	// begin inline asm
	{	
ld.global.cg.u64 %rd9841, [%rd9839];
	}
	// end inline asm
	// begin inline asm
	{	
ld.global.cg.u64 %rd9843, [%rd9841];
	}
	// end inline asm
	// begin inline asm
	{	
ld.global.cg.u64 %rd9845, [%rd9843];
	}
	// end inline asm
	// begin inline asm
	{	
ld.global.cg.u64 %rd9847, [%rd9845];
	}
	// end inline asm
	// begin inline asm
	{	
ld.global.cg.u64 %rd9849, [%rd9847];
	}
	// end inline asm
	// begin inline asm
	{	
ld.global.cg.u64 %rd9851, [%rd9849];
	}
	// end inline asm
	// begin inline asm
	{	
ld.global.cg.u64 %rd9853, [%rd9851];
	}
	// end inline asm
	// begin inline asm
	{	
ld.global.cg.u64 %rd9855, [%rd9853];
	}
	// end inline asm
	// begin inline asm
	{	
ld.global.cg.u64 %rd9857, [%rd9855];
	}
	// end inline asm
	// begin inline asm
	{	
ld.global.cg.u64 %rd9859, [%rd9857];
	}
	// end inline asm
	// begin inline asm
	{	
ld.global.cg.u64 %rd9861, [%rd9859];
	}
	// end inline asm
	// begin inline asm
	{	
ld.global.cg.u64 %rd9863, [%rd9861];
	}
	// end inline asm
	// begin inline asm
	{	
ld.global.cg.u64 %rd9865, [%rd9863];
	}
	// end inline asm
	// begin inline asm
	{	
ld.global.cg.u64 %rd9867, [%rd9865];
	}
	// end inline asm
	// begin inline asm
	{	
ld.global.cg.u64 %rd9869, [%rd9867];
	}
	// end inline asm
	// begin inline asm
	{	
ld.global.cg.u64 %rd9871, [%rd9869];
	}
	// end inline asm
	// begin inline asm
	{	
ld.global.cg.u64 %rd9873, [%rd9871];
	}
	// end inline asm
	// begin inline asm
	{	
ld.global.cg.u64 %rd9875, [%rd9873];
	}
	// end inline asm
	// begin inline asm
	{	
ld.global.cg.u64 %rd9877, [%rd9875];
	}
	// end inline asm
	// begin inline asm
	{	
ld.global.cg.u64 %rd9879, [%rd9877];
	}
	// end inline asm
	// begin inline asm
	{	
ld.global.cg.u64 %rd9881, [%rd9879];
	}
	// end inline asm
	// begin inline asm
	{	
ld.global.cg.u64 %rd9883, [%rd9881];
	}
	// end inline asm
	// begin inline asm
	{	
ld.global.cg.u64 %rd9885, [%rd9883];
	}
	// end inline asm
	// begin inline asm
	{	
ld.global.cg.u64 %rd9887, [%rd9885];
	}
	// end inline asm
	// begin inline asm
	{	
ld.global.cg.u64 %rd9889, [%rd9887];
	}
	// end inline asm
	// begin inline asm
	{	
ld.global.cg.u64 %rd9891, [%rd9889];
	}
	// end inline asm
	// begin inline asm
	{	
ld.global.cg.u64 %rd9893, [%rd9891];
	}
	// end inline asm
	// begin inline asm
	{	
ld.global.cg.u64 %rd9895, [%rd9893];
	}
	// end inline asm
	// begin inline asm
	{	
ld.global.cg.u64 %rd9897, [%rd9895];
	}
	// end inline asm
	// begin inline asm
	{	
ld.global.cg.u64 %rd9899, [%rd9897];
	}
	// end inline asm
	// begin inline asm
	{	
ld.global.cg.u64 %rd9901, [%rd9899];
	}
	// end inline asm
	// begin inline asm
	{	
ld.global.cg.u64 %rd9903, [%rd9901];
	}
	// end inline asm
	// begin inline asm
	{	
ld.global.cg.u64 %rd9905, [%rd9903];
	}
	// end inline asm
	// begin inline asm
	{	
ld.global.cg.u64 %rd9907, [%rd9905];
	}
	// end inline asm
	// begin inline asm
	{	
ld.global.cg.u64 %rd9909, [%rd9907];
	}
	// end inline asm
	// begin inline asm
	{	
ld.global.cg.u64 %rd9911, [%rd9909];
	}
	// end inline asm
	// begin inline asm
	{	
ld.global.cg.u64 %rd9913, [%rd9911];
	}
	// end inline asm
	// begin inline asm
	{	
ld.global.cg.u64 %rd9915, [%rd9913];
	}
	// end inline asm
	// begin inline asm
	{	
ld.global.cg.u64 %rd9917, [%rd9915];
	}
	// end inline asm
	// begin inline asm
	{	
ld.global.cg.u64 %rd9919, [%rd9917];
	}
	// end inline asm
	// begin inline asm
	{	
ld.global.cg.u64 %rd9921, [%rd9919];
	}
	// end inline asm
	// begin inline asm
	{	
ld.global.cg.u64 %rd9923, [%rd9921];
	}
	// end inline asm
	// begin inline asm
	{	
ld.global.cg.u64 %rd9925, [%rd9923];
	}
	// end inline asm
	// begin inline asm
	{	
ld.global.cg.u64 %rd9927, [%rd9925];
	}
	// end inline asm
	// begin inline asm
	{	
ld.global.cg.u64 %rd9929, [%rd9927];
	}
	// end inline asm
	// begin inline asm
	{	
ld.global.cg.u64 %rd9931, [%rd9929];
	}
	// end inline asm
	// begin inline asm
	{	
ld.global.cg.u64 %rd9933, [%rd9931];
	}
	// end inline asm
	// begin inline asm
	{	
ld.global.cg.u64 %rd9935, [%rd9933];
	}
	// end inline asm
	// begin inline asm
	{	
ld.global.cg.u64 %rd9937, [%rd9935];
	}
	// end inline asm
	// begin inline asm
	{	
ld.global.cg.u64 %rd9939, [%rd9937];
	}
	// end inline asm
	// begin inline asm
	{	
ld.global.cg.u64 %rd9941, [%rd9939];
	}
	// end inline asm
	// begin inline asm
	{	
ld.global.cg.u64 %rd9943, [%rd9941];
	}
	// end inline asm
	// begin inline asm
	{	
ld.global.cg.u64 %rd9945, [%rd9943];
	}
	// end inline asm
	// begin inline asm
	{	
ld.global.cg.u64 %rd9947, [%rd9945];
	}
	// end inline asm
	// begin inline asm
	{	
ld.global.cg.u64 %rd9949, [%rd9947];
	}
	// end inline asm
	// begin inline asm
	{	
ld.global.cg.u64 %rd9951, [%rd9949];
	}
	// end inline asm
	// begin inline asm
	{	
ld.global.cg.u64 %rd9953, [%rd9951];
	}
	// end inline asm
	// begin inline asm
	{	
ld.global.cg.u64 %rd9955, [%rd9953];
	}
	// end inline asm
	// begin inline asm
	{	
ld.global.cg.u64 %rd9957, [%rd9955];
	}
	// end inline asm
	// begin inline asm
	{	
ld.global.cg.u64 %rd9959, [%rd9957];
	}
	// end inline asm
	// begin inline asm
	{	
ld.global.cg.u64 %rd9961, [%rd9959];
	}
	// end inline asm
	// begin inline asm
	{	
ld.global.cg.u64 %rd9963, [%rd9961];
	}
	// end inline asm
	// begin inline asm
	{	
ld.global.cg.u64 %rd9965, [%rd9963];
	}
	// end inline asm
	// begin inline asm
	{	
ld.global.cg.u64 %rd9967, [%rd9965];
	}
	// end inline asm
	// begin inline asm
	{	
ld.global.cg.u64 %rd9969, [%rd9967];
	}
	// end inline asm
	// begin inline asm
	{	
ld.global.cg.u64 %rd9971, [%rd9969];
	}
	// end inline asm
	// begin inline asm
	{	
ld.global.cg.u64 %rd9973, [%rd9971];
	}
	// end inline asm
	// begin inline asm
	{	
ld.global.cg.u64 %rd9975, [%rd9973];
	}
	// end inline asm
	// begin inline asm
	{	
ld.global.cg.u64 %rd9977, [%rd9975];
	}
	// end inline asm
	// begin inline asm
	{	
ld.global.cg.u64 %rd9979, [%rd9977];
	}
	// end inline asm
	// begin inline asm
	{	
ld.global.cg.u64 %rd9981, [%rd9979];
	}
	// end inline asm
	// begin inline asm
	{	
ld.global.cg.u64 %rd9983, [%rd9981];
	}
	// end inline asm
	// begin inline asm
	{	
ld.global.cg.u64 %rd9985, [%rd9983];
	}
	// end inline asm
	// begin inline asm
	{	
ld.global.cg.u64 %rd9987, [%rd9985];
	}
	// end inline asm
	// begin inline asm
	{	
ld.global.cg.u64 %rd9989, [%rd9987];
	}
	// end inline asm
	// begin inline asm
	{	
ld.global.cg.u64 %rd9991, [%rd9989];
	}
	// end inline asm
	// begin inline asm
	{	
ld.global.cg.u64 %rd9993, [%rd9991];
	}
	// end inline asm
	// begin inline asm
	{	
ld.global.cg.u64 %rd9995, [%rd9993];
	}
	// end inline asm
	// begin inline asm
	{	
ld.global.cg.u64 %rd9997, [%rd9995];
	}
	// end inline asm
	// begin inline asm
	{	
ld.global.cg.u64 %rd9999, [%rd9997];
	}
	// end inline asm
	// begin inline asm
	{	
ld.global.cg.u64 %rd10001, [%rd9999];
	}
	// end inline asm
	// begin inline asm
	{	
ld.global.cg.u64 %rd10003, [%rd10001];
	}
	// end inline asm
	// begin inline asm
	{	
ld.global.cg.u64 %rd10005, [%rd10003];
	}
	// end inline asm
	// begin inline asm
	{	
ld.global.cg.u64 %rd10007, [%rd10005];
	}
	// end inline asm
	// begin inline asm
	{	
ld.global.cg.u64 %rd10009, [%rd10007];
	}
	// end inline asm
	// begin inline asm
	{	
ld.global.cg.u64 %rd10011, [%rd10009];
	}
	// end inline asm
	// begin inline asm
	{	
ld.global.cg.u64 %rd10013, [%rd10011];
	}
	// end inline asm
	// begin inline asm
	{	
ld.global.cg.u64 %rd10015, [%rd10013];
	}
	// end inline asm
	// begin inline asm
	{	
ld.global.cg.u64 %rd10017, [%rd10015];
	}
	// end inline asm
	// begin inline asm
	{	
ld.global.cg.u64 %rd10019, [%rd10017];
	}
	// end inline asm
	// begin inline asm
	{	
ld.global.cg.u64 %rd10021, [%rd10019];
	}
	// end inline asm
	// begin inline asm
	{	
ld.global.cg.u64 %rd10023, [%rd10021];
	}
	// end inline asm
	// begin inline asm
	{	
ld.global.cg.u64 %rd10025, [%rd10023];
	}
	// end inline asm
	// begin inline asm
	{	
ld.global.cg.u64 %rd10027, [%rd10025];
	}
	// end inline asm
	// begin inline asm
	{	
ld.global.cg.u64 %rd10029, [%rd10027];
	}
	// end inline asm
	// begin inline asm
	{	
ld.global.cg.u64 %rd10031, [%rd10029];
	}
	// end inline asm
	// begin inline asm
	{	
ld.global.cg.u64 %rd10033, [%rd10031];
	}
	// end inline asm
	// begin inline asm
	{	
ld.global.cg.u64 %rd10035, [%rd10033];
	}
	// end inline asm
	// begin inline asm
	{	
ld.global.cg.u64 %rd10037, [%rd10035];
	}
	// end inline asm
	// begin inline asm
	{	
ld.global.cg.u64 %rd10039, [%rd10037];
	}
	// end inline asm
	// begin inline asm
	{	
ld.global.cg.u64 %rd10041, [%rd10039];
	}
	// end inline asm
	// begin inline asm
	{	
ld.global.cg.u64 %rd10043, [%rd10041];
	}
	// end inline asm
	// begin inline asm
	{	
ld.global.cg.u64 %rd10045, [%rd10043];
	}
	// end inline asm
	// begin inline asm
	{	
ld.global.cg.u64 %rd10047, [%rd10045];
	}
	// end inline asm
	// begin inline asm
	{	
ld.global.cg.u64 %rd10049, [%rd10047];
	}
	// end inline asm
	// begin inline asm
	{	
ld.global.cg.u64 %rd10051, [%rd10049];
	}
	// end inline asm
	// begin inline asm
	{	
ld.global.cg.u64 %rd10053, [%rd10051];
	}
	// end inline asm
	// begin inline asm
	{	
ld.global.cg.u64 %rd10055, [%rd10053];
	}
	// end inline asm
	// begin inline asm
	{	
ld.global.cg.u64 %rd10057, [%rd10055];
	}
	// end inline asm
	// begin inline asm
	{	
ld.global.cg.u64 %rd10059, [%rd10057];
	}
	// end inline asm
	// begin inline asm
	{	
ld.global.cg.u64 %rd10061, [%rd10059];
	}
	// end inline asm
	// begin inline asm
	{	
ld.global.cg.u64 %rd10063, [%rd10061];
	}
	// end inline asm
	// begin inline asm
	{	
ld.global.cg.u64 %rd10065, [%rd10063];
	}
	// end inline asm
	// begin inline asm
	{	
ld.global.cg.u64 %rd10067, [%rd10065];
	}
	// end inline asm
	// begin inline asm
	{	
ld.global.cg.u64 %rd10069, [%rd10067];
	}
	// end inline asm
	// begin inline asm
	{	
ld.global.cg.u64 %rd10071, [%rd10069];
	}
	// end inline asm
	// begin inline asm
	{	
ld.global.cg.u64 %rd10073, [%rd10071];
	}
	// end inline asm
	// begin inline asm
	{	
ld.global.cg.u64 %rd10075, [%rd10073];
	}
	// end inline asm
	// begin inline asm
	{	
ld.global.cg.u64 %rd10077, [%rd10075];
	}
	// end inline asm
	// begin inline asm
	{	
ld.global.cg.u64 %rd10079, [%rd10077];
	}
	// end inline asm
	// begin inline asm
	{	
ld.global.cg.u64 %rd10081, [%rd10079];
	}
	// end inline asm
	// begin inline asm
	{	
ld.global.cg.u64 %rd10083, [%rd10081];
	}
	// end inline asm
	// begin inline asm
	{	
ld.global.cg.u64 %rd10085, [%rd10083];
	}
	// end inline asm
	// begin inline asm
	{	
ld.global.cg.u64 %rd10087, [%rd10085];
	}
	// end inline asm
	// begin inline asm
	{	
ld.global.cg.u64 %rd10089, [%rd10087];
	}
	// end inline asm
	// begin inline asm
	{	
ld.global.cg.u64 %rd10091, [%rd10089];
	}
	// end inline asm
	// begin inline asm
	{	
ld.global.cg.u64 %rd10093, [%rd10091];
	}
	// end inline asm
	// begin inline asm
	{	
ld.global.cg.u64 %rd10095, [%rd10093];
	}
	// end inline asm
	// begin inline asm
	{	
ld.global.cg.u64 %rd10097, [%rd10095];
	}
	// end inline asm
	// begin inline asm
	{	
ld.global.cg.u64 %rd10099, [%rd10097];
	}
	// end inline asm
	// begin inline asm
	{	
ld.global.cg.u64 %rd10101, [%rd10099];
	}
	// end inline asm
	// begin inline asm
	{	
ld.global.cg.u64 %rd10103, [%rd10101];
	}
	// end inline asm
	// begin inline asm
	{	
ld.global.cg.u64 %rd10105, [%rd10103];
	}
	// end inline asm
	// begin inline asm
	{	
ld.global.cg.u64 %rd10107, [%rd10105];
	}
	// end inline asm
	// begin inline asm
	{	
ld.global.cg.u64 %rd10109, [%rd10107];
	}
	// end inline asm
	// begin inline asm
	{	
ld.global.cg.u64 %rd10111, [%rd10109];
	}
	// end inline asm
	// begin inline asm
	{	
ld.global.cg.u64 %rd10113, [%rd10111];
	}
	// end inline asm
	// begin inline asm
	{	
ld.global.cg.u64 %rd10115, [%rd10113];
	}
	// end inline asm
	// begin inline asm
	{	
ld.global.cg.u64 %rd10117, [%rd10115];
	}
	// end inline asm
	// begin inline asm
	{	
ld.global.cg.u64 %rd10119, [%rd10117];
	}
	// end inline asm
	// begin inline asm
	{	
ld.global.cg.u64 %rd10121, [%rd10119];
	}
	// end inline asm
	// begin inline asm
	{	
ld.global.cg.u64 %rd10123, [%rd10121];
	}
	// end inline asm
	// begin inline asm
	{	
ld.global.cg.u64 %rd10125, [%rd10123];
	}
	// end inline asm
	// begin inline asm
	{	
ld.global.cg.u64 %rd10127, [%rd10125];
	}
	// end inline asm
	// begin inline asm
	{	
ld.global.cg.u64 %rd10129, [%rd10127];
	}
	// end inline asm
	// begin inline asm
	{	
ld.global.cg.u64 %rd10131, [%rd10129];
	}
	// end inline asm
	// begin inline asm
	{	
ld.global.cg.u64 %rd10133, [%rd10131];
	}
	// end inline asm
	// begin inline asm
	{	
ld.global.cg.u64 %rd10135, [%rd10133];
	}
	// end inline asm
	// begin inline asm
	{	
ld.global.cg.u64 %rd10137, [%rd10135];
	}
	// end inline asm
	// begin inline asm
	{	
ld.global.cg.u64 %rd10139, [%rd10137];
	}
	// end inline asm
	// begin inline asm
	{	
ld.global.cg.u64 %rd10141, [%rd10139];
	}
	// end inline asm
	// begin inline asm
	{	
ld.global.cg.u64 %rd10143, [%rd10141];
	}
	// end inline asm
	// begin inline asm
	{	
ld.global.cg.u64 %rd10145, [%rd10143];
	}
	// end inline asm
	// begin inline asm
	{	
ld.global.cg.u64 %rd10147, [%rd10145];
	}
	// end inline asm
	// begin inline asm
	{	
ld.global.cg.u64 %rd10149, [%rd10147];
	}
	// end inline asm
	// begin inline asm
	{	
ld.global.cg.u64 %rd10151, [%rd10149];
	}
	// end inline asm
	// begin inline asm
	{	
ld.global.cg.u64 %rd10153, [%rd10151];
	}
	// end inline asm
	// begin inline asm
	{	
ld.global.cg.u64 %rd10155, [%rd10153];
	}
	// end inline asm
	// begin inline asm
	{	
ld.global.cg.u64 %rd10157, [%rd10155];
	}
	// end inline asm
	// begin inline asm
	{	
ld.global.cg.u64 %rd10159, [%rd10157];
	}
	// end inline asm
	// begin inline asm
	{	
ld.global.cg.u64 %rd10161, [%rd10159];
	}
	// end inline asm
	// begin inline asm
	{	
ld.global.cg.u64 %rd10163, [%rd10161];
	}
	// end inline asm
	// begin inline asm
	{	
ld.global.cg.u64 %rd10165, [%rd10163];
	}
	// end inline asm
	// begin inline asm
	{	
ld.global.cg.u64 %rd10167, [%rd10165];
	}
	// end inline asm
	// begin inline asm
	{	
ld.global.cg.u64 %rd10169, [%rd10167];
	}
	// end inline asm
	// begin inline asm
	{	
ld.global.cg.u64 %rd10171, [%rd10169];
	}
	// end inline asm
	// begin inline asm
	{	
ld.global.cg.u64 %rd10173, [%rd10171];
	}
	// end inline asm
	// begin inline asm
	{	
ld.global.cg.u64 %rd10175, [%rd10173];
	}
	// end inline asm
	// begin inline asm
	{	
ld.global.cg.u64 %rd10177, [%rd10175];
	}
	// end inline asm
	// begin inline asm
	{	
ld.global.cg.u64 %rd10179, [%rd10177];
	}
	// end inline asm
	// begin inline asm
	{	
ld.global.cg.u64 %rd10181, [%rd10179];
	}
	// end inline asm
	// begin inline asm
	{	
ld.global.cg.u64 %rd10183, [%rd10181];
	}
	// end inline asm
	// begin inline asm
	{	
ld.global.cg.u64 %rd10185, [%rd10183];
	}
	// end inline asm
	// begin inline asm
	{	
ld.global.cg.u64 %rd10187, [%rd10185];
	}
	// end inline asm
	// begin inline asm
	{	
ld.global.cg.u64 %rd10189, [%rd10187];
	}
	// end inline asm
	// begin inline asm
	{	
ld.global.cg.u64 %rd10191, [%rd10189];
	}
	// end inline asm
	// begin inline asm
	{	
ld.global.cg.u64 %rd10193, [%rd10191];
	}
	// end inline asm
	// begin inline asm
	{	
ld.global.cg.u64 %rd10195, [%rd10193];
	}
	// end inline asm
	// begin inline asm
	{	
ld.global.cg.u64 %rd10197, [%rd10195];
	}
	// end inline asm
	// begin inline asm
	{	
ld.global.cg.u64 %rd10199, [%rd10197];
	}
	// end inline asm
	// begin inline asm
	{	
ld.global.cg.u64 %rd10201, [%rd10199];
	}
	// end inline asm
	// begin inline asm
	{	
ld.global.cg.u64 %rd10203, [%rd10201];
	}
	// end inline asm
	// begin inline asm
	{	
ld.global.cg.u64 %rd10205, [%rd10203];
	}
	// end inline asm
	// begin inline asm
	{	
ld.global.cg.u64 %rd10207, [%rd10205];
	}
	// end inline asm
	// begin inline asm
	{	
ld.global.cg.u64 %rd10209, [%rd10207];
	}
	// end inline asm
	// begin inline asm
	{	
ld.global.cg.u64 %rd10211, [%rd10209];
	}
	// end inline asm
	// begin inline asm
	{	
ld.global.cg.u64 %rd10213, [%rd10211];
	}
	// end inline asm
	// begin inline asm
	{	
ld.global.cg.u64 %rd10215, [%rd10213];
	}
	// end inline asm
	// begin inline asm
	{	
ld.global.cg.u64 %rd10217, [%rd10215];
	}
	// end inline asm
	// begin inline asm
	{	
ld.global.cg.u64 %rd10219, [%rd10217];
	}
	// end inline asm
	// begin inline asm
	{	
ld.global.cg.u64 %rd10221, [%rd10219];
	}
	// end inline asm
	// begin inline asm
	{	
ld.global.cg.u64 %rd10223, [%rd10221];
	}
	// end inline asm
	// begin inline asm
	{	
ld.global.cg.u64 %rd10225, [%rd10223];
	}
	// end inline asm
	// begin inline asm
	{	
ld.global.cg.u64 %rd10227, [%rd10225];
	}
	// end inline asm
	// begin inline asm
	{	
ld.global.cg.u64 %rd10229, [%rd10227];
	}
	// end inline asm
	// begin inline asm
	{	
ld.global.cg.u64 %rd10231, [%rd10229];
	}
	// end inline asm
	// begin inline asm
	{	
ld.global.cg.u64 %rd10233, [%rd10231];
	}
	// end inline asm
	// begin inline asm
	{	
ld.global.cg.u64 %rd10235, [%rd10233];
	}
	// end inline asm
	// begin inline asm
	{	
ld.global.cg.u64 %rd10237, [%rd10235];
	}
	// end inline asm
	// begin inline asm
	{	
ld.global.cg.u64 %rd10239, [%rd10237];
	}
	// end inline asm
	// begin inline asm
	{	
ld.global.cg.u64 %rd10241, [%rd10239];
	}
	// end inline asm
	// begin inline asm
	{	
ld.global.cg.u64 %rd10243, [%rd10241];
	}
	// end inline asm
	// begin inline asm
	{	
ld.global.cg.u64 %rd10245, [%rd10243];
	}
	// end inline asm
	// begin inline asm
	{	
ld.global.cg.u64 %rd10247, [%rd10245];
	}
	// end inline asm
	// begin inline asm
	{	
ld.global.cg.u64 %rd10249, [%rd10247];
	}
	// end inline asm
	// begin inline asm
	{	
ld.global.cg.u64 %rd10251, [%rd10249];
	}
	// end inline asm
	// begin inline asm
	{	
ld.global.cg.u64 %rd10253, [%rd10251];
	}
	// end inline asm
	// begin inline asm
	{	
ld.global.cg.u64 %rd10255, [%rd10253];
	}
	// end inline asm
	// begin inline asm
	{	
ld.global.cg.u64 %rd10257, [%rd10255];
	}
	// end inline asm
	// begin inline asm
	{	
ld.global.cg.u64 %rd10259, [%rd10257];
	}
	// end inline asm
	// begin inline asm
	{	
ld.global.cg.u64 %rd10261, [%rd10259];
	}
	// end inline asm
	// begin inline asm
	{	
ld.global.cg.u64 %rd10263, [%rd10261];
	}
	// end inline asm
	// begin inline asm
	{	
ld.global.cg.u64 %rd10265, [%rd10263];
	}
	// end inline asm
	// begin inline asm
	{	
ld.global.cg.u64 %rd10267, [%rd10265];
	}
	// end inline asm
	// begin inline asm
	{	
ld.global.cg.u64 %rd10269, [%rd10267];
	}
	// end inline asm
	// begin inline asm
	{	
ld.global.cg.u64 %rd10271, [%rd10269];
	}
	// end inline asm
	// begin inline asm
	{	
ld.global.cg.u64 %rd10273, [%rd10271];
	}
	// end inline asm
	// begin inline asm
	{	
ld.global.cg.u64 %rd10275, [%rd10273];
	}
	// end inline asm
	// begin inline asm
	{	
ld.global.cg.u64 %rd10277, [%rd10275];
	}
	// end inline asm
	// begin inline asm
	{	
ld.global.cg.u64 %rd10279, [%rd10277];
	}
	// end inline asm
	// begin inline asm
	{	
ld.global.cg.u64 %rd10281, [%rd10279];
	}
	// end inline asm
	// begin inline asm
	{	
ld.global.cg.u64 %rd10283, [%rd10281];
	}
	// end inline asm
	// begin inline asm
	{	
ld.global.cg.u64 %rd10285, [%rd10283];
	}
	// end inline asm
	// begin inline asm
	{	
ld.global.cg.u64 %rd10287, [%rd10285];
	}
	// end inline asm
	// begin inline asm
	{	
ld.global.cg.u64 %rd10289, [%rd10287];
	}
	// end inline asm
	// begin inline asm
	{	
ld.global.cg.u64 %rd10291, [%rd10289];
	}
	// end inline asm
	// begin inline asm
	{	
ld.global.cg.u64 %rd10293, [%rd10291];
	}
	// end inline asm
	// begin inline asm
	{	
ld.global.cg.u64 %rd10295, [%rd10293];
	}
	// end inline asm
	// begin inline asm
	{	
ld.global.cg.u64 %rd10297, [%rd10295];
	}
	// end inline asm
	// begin inline asm
	{	
ld.global.cg.u64 %rd10299, [%rd10297];
	}
	// end inline asm
	// begin inline asm
	{	
ld.global.cg.u64 %rd10301, [%rd10299];
	}
	// end inline asm
	// begin inline asm
	{	
ld.global.cg.u64 %rd10303, [%rd10301];
	}
	// end inline asm
	// begin inline asm
	{	
ld.global.cg.u64 %rd10305, [%rd10303];
	}
	// end inline asm
	// begin inline asm
	{	
ld.global.cg.u64 %rd10307, [%rd10305];
	}
	// end inline asm
	// begin inline asm
	{	
ld.global.cg.u64 %rd10309, [%rd10307];
	}
	// end inline asm
	// begin inline asm
	{	
ld.global.cg.u64 %rd10311, [%rd10309];
	}
	// end inline asm
	// begin inline asm
	{	
ld.global.cg.u64 %rd10313, [%rd10311];
	}
	// end inline asm
	// begin inline asm
	{	
ld.global.cg.u64 %rd10315, [%rd10313];
	}
	// end inline asm
	// begin inline asm
	{	
ld.global.cg.u64 %rd10317, [%rd10315];
	}
	// end inline asm
	// begin inline asm
	{	
ld.global.cg.u64 %rd10319, [%rd10317];
	}
	// end inline asm
	// begin inline asm
	{	
ld.global.cg.u64 %rd10321, [%rd10319];
	}
	// end inline asm
	// begin inline asm
	{	
ld.global.cg.u64 %rd10323, [%rd10321];
	}
	// end inline asm
	// begin inline asm
	{	
ld.global.cg.u64 %rd10325, [%rd10323];
	}
	// end inline asm
	// begin inline asm
	{	
ld.global.cg.u64 %rd10327, [%rd10325];
	}
	// end inline asm
	// begin inline asm
	{	
ld.global.cg.u64 %rd10329, [%rd10327];
	}
	// end inline asm
	// begin inline asm
	{	
ld.global.cg.u64 %rd10331, [%rd10329];
	}
	// end inline asm
	// begin inline asm
	{	
ld.global.cg.u64 %rd10333, [%rd10331];
	}
	// end inline asm
	// begin inline asm
	{	
ld.global.cg.u64 %rd10335, [%rd10333];
	}
	// end inline asm
	// begin inline asm
	{	
ld.global.cg.u64 %rd10337, [%rd10335];
	}
	// end inline asm
	// begin inline asm
	{	
ld.global.cg.u64 %rd10339, [%rd10337];
	}
	// end inline asm
	// begin inline asm
	{	
ld.global.cg.u64 %rd10341, [%rd10339];
	}
	// end inline asm
	// begin inline asm
	{	
ld.global.cg.u64 %rd10343, [%rd10341];
	}
	// end inline asm
	// begin inline asm
	{	
ld.global.cg.u64 %rd10345, [%rd10343];
	}
	// end inline asm
	// begin inline asm
	{	
ld.global.cg.u64 %rd10347, [%rd10345];
	}
	// end inline asm
	// begin inline asm
	{	
ld.global.cg.u64 %rd10349, [%rd10347];
	}
	// end inline asm
	// begin inline asm
	{	
ld.global.cg.u64 %rd10351, [%rd10349];
	}
	// end inline asm
	// begin inline asm
	{	
ld.global.cg.u64 %rd10353, [%rd10351];
	}
	// end inline asm
	// begin inline asm
	{	
ld.global.cg.u64 %rd10355, [%rd10353];
	}
	// end inline asm
	// begin inline asm
	{	
ld.global.cg.u64 %rd10357, [%rd10355];
	}
	// end inline asm
	// begin inline asm
	{	
ld.global.cg.u64 %rd10359, [%rd10357];
	}
	// end inline asm
	// begin inline asm
	{	
ld.global.cg.u64 %rd10361, [%rd10359];
	}
	// end inline asm
	// begin inline asm
	{	
ld.global.cg.u64 %rd10363, [%rd10361];
	}
	// end inline asm
	// begin inline asm
	{	
ld.global.cg.u64 %rd10365, [%rd10363];
	}
	// end inline asm
	// begin inline asm
	{	
ld.global.cg.u64 %rd10367, [%rd10365];
	}
	// end inline asm
	// begin inline asm
	{	
ld.global.cg.u64 %rd10369, [%rd10367];
	}
	// end inline asm
	// begin inline asm
	{	
ld.global.cg.u64 %rd10371, [%rd10369];
	}
	// end inline asm
	// begin inline asm
	{	
ld.global.cg.u64 %rd10373, [%rd10371];
	}
	// end inline asm
	// begin inline asm
	{	
ld.global.cg.u64 %rd10375, [%rd10373];
	}
	// end inline asm
	// begin inline asm
	{	
ld.global.cg.u64 %rd10377, [%rd10375];
	}
	// end inline asm
	// begin inline asm
	{	
ld.global.cg.u64 %rd10379, [%rd10377];
	}
	// end inline asm
	// begin inline asm
	{	
ld.global.cg.u64 %rd10381, [%rd10379];
	}
	// end inline asm
	// begin inline asm
	{	
ld.global.cg.u64 %rd10383, [%rd10381];
	}
	// end inline asm
	// begin inline asm
	{	
ld.global.cg.u64 %rd10385, [%rd10383];
	}
	// end inline asm
	// begin inline asm
	{	
ld.global.cg.u64 %rd10387, [%rd10385];
	}
	// end inline asm
	// begin inline asm
	{	
ld.global.cg.u64 %rd10389, [%rd10387];
	}
	// end inline asm
	// begin inline asm
	{	
ld.global.cg.u64 %rd10391, [%rd10389];
	}
	// end inline asm
	// begin inline asm
	{	
ld.global.cg.u64 %rd10393, [%rd10391];
	}
	// end inline asm
	// begin inline asm
	{	
ld.global.cg.u64 %rd10395, [%rd10393];
	}
	// end inline asm
	// begin inline asm
	{	
ld.global.cg.u64 %rd10397, [%rd10395];
	}
	// end inline asm
	// begin inline asm
	{	
ld.global.cg.u64 %rd10399, [%rd10397];
	}
	// end inline asm
	// begin inline asm
	{	
ld.global.cg.u64 %rd10401, [%rd10399];
	}
	// end inline asm
	// begin inline asm
	{	
ld.global.cg.u64 %rd10403, [%rd10401];
	}
	// end inline asm
	// begin inline asm
	{	
ld.global.cg.u64 %rd10405, [%rd10403];
	}
	// end inline asm
	// begin inline asm
	{	
ld.global.cg.u64 %rd10407, [%rd10405];
	}
	// end inline asm
	// begin inline asm
	{	
ld.global.cg.u64 %rd10409, [%rd10407];
	}
	// end inline asm
	// begin inline asm
	{	
ld.global.cg.u64 %rd10411, [%rd10409];
	}
	// end inline asm
	// begin inline asm
	{	
ld.global.cg.u64 %rd10413, [%rd10411];
	}
	// end inline asm
	// begin inline asm
	{	
ld.global.cg.u64 %rd10415, [%rd10413];
	}
	// end inline asm
	// begin inline asm
	{	
ld.global.cg.u64 %rd10417, [%rd10415];
	}
	// end inline asm
	// begin inline asm
	{	
ld.global.cg.u64 %rd10419, [%rd10417];
	}
	// end inline asm
	// begin inline asm
	{	
ld.global.cg.u64 %rd10421, [%rd10419];
	}
	// end inline asm
	// begin inline asm
	{	
ld.global.cg.u64 %rd10423, [%rd10421];
	}
	// end inline asm
	// begin inline asm
	{	
ld.global.cg.u64 %rd10425, [%rd10423];
	}
	// end inline asm
	// begin inline asm
	{	
ld.global.cg.u64 %rd10427, [%rd10425];
	}
	// end inline asm
	// begin inline asm
	{	
ld.global.cg.u64 %rd10429, [%rd10427];
	}
	// end inline asm
	// begin inline asm
	{	
ld.global.cg.u64 %rd10431, [%rd10429];
	}
	// end inline asm
	// begin inline asm
	{	
ld.global.cg.u64 %rd10433, [%rd10431];
	}
	// end inline asm
	// begin inline asm
	{	
ld.global.cg.u64 %rd10435, [%rd10433];
	}
	// end inline asm
	// begin inline asm
	{	
ld.global.cg.u64 %rd10437, [%rd10435];
	}
	// end inline asm
	// begin inline asm
	{	
ld.global.cg.u64 %rd10439, [%rd10437];
	}
	// end inline asm
	// begin inline asm
	{	
ld.global.cg.u64 %rd10441, [%rd10439];
	}
	// end inline asm
	// begin inline asm
	{	
ld.global.cg.u64 %rd10443, [%rd10441];
	}
	// end inline asm
	// begin inline asm
	{	
ld.global.cg.u64 %rd10445, [%rd10443];
	}
	// end inline asm
	// begin inline asm
	{	
ld.global.cg.u64 %rd10447, [%rd10445];
	}
	// end inline asm
	// begin inline asm
	{	
ld.global.cg.u64 %rd10449, [%rd10447];
	}
	// end inline asm
	// begin inline asm
	{	
ld.global.cg.u64 %rd10451, [%rd10449];
	}
	// end inline asm
	// begin inline asm
	{	
ld.global.cg.u64 %rd10453, [%rd10451];
	}
	// end inline asm
	// begin inline asm
	{	
ld.global.cg.u64 %rd10455, [%rd10453];
	}
	// end inline asm
	// begin inline asm
	{	
ld.global.cg.u64 %rd10457, [%rd10455];
	}
	// end inline asm
	// begin inline asm
	{	
ld.global.cg.u64 %rd10459, [%rd10457];
	}
	// end inline asm
	// begin inline asm
	{	
ld.global.cg.u64 %rd10461, [%rd10459];
	}
	// end inline asm
	// begin inline asm
	{	
ld.global.cg.u64 %rd10463, [%rd10461];
	}
	// end inline asm
	// begin inline asm
	{	
ld.global.cg.u64 %rd10465, [%rd10463];
	}
	// end inline asm
	// begin inline asm
	{	
ld.global.cg.u64 %rd10467, [%rd10465];
	}
	// end inline asm
	// begin inline asm
	{	
ld.global.cg.u64 %rd10469, [%rd10467];
	}
	// end inline asm
	// begin inline asm
	{	
ld.global.cg.u64 %rd10471, [%rd10469];
	}
	// end inline asm
	// begin inline asm
	{	
ld.global.cg.u64 %rd10473, [%rd10471];
	}
	// end inline asm
	// begin inline asm
	{	
ld.global.cg.u64 %rd10475, [%rd10473];
	}
	// end inline asm
	// begin inline asm
	{	
ld.global.cg.u64 %rd10477, [%rd10475];
	}
	// end inline asm
	// begin inline asm
	{	
ld.global.cg.u64 %rd10479, [%rd10477];
	}
	// end inline asm
	// begin inline asm
	{	
ld.global.cg.u64 %rd10481, [%rd10479];
	}
	// end inline asm
	// begin inline asm
	{	
ld.global.cg.u64 %rd10483, [%rd10481];
	}
	// end inline asm
	// begin inline asm
	{	
ld.global.cg.u64 %rd10485, [%rd10483];
	}
	// end inline asm
	// begin inline asm
	{	
ld.global.cg.u64 %rd10487, [%rd10485];
	}
	// end inline asm
	// begin inline asm
	{	
ld.global.cg.u64 %rd10489, [%rd10487];
	}
	// end inline asm
	// begin inline asm
	{	
ld.global.cg.u64 %rd10491, [%rd10489];
	}
	// end inline asm
	// begin inline asm
	{	
ld.global.cg.u64 %rd10493, [%rd10491];
	}
	// end inline asm
	// begin inline asm
	{	
ld.global.cg.u64 %rd10495, [%rd10493];
	}
	// end inline asm
	// begin inline asm
	{	
ld.global.cg.u64 %rd10497, [%rd10495];
	}
	// end inline asm
	// begin inline asm
	{	
ld.global.cg.u64 %rd10499, [%rd10497];
	}
	// end inline asm
	// begin inline asm
	{	
ld.global.cg.u64 %rd10501, [%rd10499];
	}
	// end inline asm
	// begin inline asm
	{	
ld.global.cg.u64 %rd10503, [%rd10501];
	}
	// end inline asm
	// begin inline asm
	{	
ld.global.cg.u64 %rd10505, [%rd10503];
	}
	// end inline asm
	// begin inline asm
	{	
ld.global.cg.u64 %rd10507, [%rd10505];
	}
	// end inline asm
	// begin inline asm
	{	
ld.global.cg.u64 %rd10509, [%rd10507];
	}
	// end inline asm
	// begin inline asm
	{	
ld.global.cg.u64 %rd10511, [%rd10509];
	}
	// end inline asm
	// begin inline asm
	{	
ld.global.cg.u64 %rd10513, [%rd10511];
	}
	// end inline asm
	// begin inline asm
	{	
ld.global.cg.u64 %rd10515, [%rd10513];
	}
	// end inline asm
	// begin inline asm
	{	
ld.global.cg.u64 %rd10517, [%rd10515];
	}
	// end inline asm
	// begin inline asm
	{	
ld.global.cg.u64 %rd10519, [%rd10517];
	}
	// end inline asm
	// begin inline asm
	{	
ld.global.cg.u64 %rd10521, [%rd10519];
	}
	// end inline asm
	// begin inline asm
	{	
ld.global.cg.u64 %rd10523, [%rd10521];
	}
	// end inline asm
	// begin inline asm
	{	
ld.global.cg.u64 %rd10525, [%rd10523];
	}
	// end inline asm
	// begin inline asm
	{	
ld.global.cg.u64 %rd10527, [%rd10525];
	}
	// end inline asm
	// begin inline asm
	{	
ld.global.cg.u64 %rd10529, [%rd10527];
	}
	// end inline asm
	// begin inline asm
	{	
ld.global.cg.u64 %rd10531, [%rd10529];
	}
	// end inline asm
	// begin inline asm
	{	
ld.global.cg.u64 %rd10533, [%rd10531];
	}
	// end inline asm
	// begin inline asm
	{	
ld.global.cg.u64 %rd10535, [%rd10533];
	}
	// end inline asm
	// begin inline asm
	{	
ld.global.cg.u64 %rd10537, [%rd10535];
	}
	// end inline asm
	// begin inline asm
	{	
ld.global.cg.u64 %rd10539, [%rd10537];
	}
	// end inline asm
	// begin inline asm
	{	
ld.global.cg.u64 %rd10541, [%rd10539];
	}
	// end inline asm
	// begin inline asm
	{	
ld.global.cg.u64 %rd10543, [%rd10541];
	}
	// end inline asm
	// begin inline asm
	{	
ld.global.cg.u64 %rd10545, [%rd10543];
	}
	// end inline asm
	// begin inline asm
	{	
ld.global.cg.u64 %rd10547, [%rd10545];
	}
	// end inline asm
	// begin inline asm
	{	
ld.global.cg.u64 %rd10549, [%rd10547];
	}
	// end inline asm
	// begin inline asm
	{	
ld.global.cg.u64 %rd10551, [%rd10549];
	}
	// end inline asm
	// begin inline asm
	{	
ld.global.cg.u64 %rd10553, [%rd10551];
	}
	// end inline asm
	// begin inline asm
	{	
ld.global.cg.u64 %rd10555, [%rd10553];
	}
	// end inline asm
	// begin inline asm
	{	
ld.global.cg.u64 %rd10557, [%rd10555];
	}
	// end inline asm
	// begin inline asm
	{	
ld.global.cg.u64 %rd10559, [%rd10557];
	}
	// end inline asm
	// begin inline asm
	{	
ld.global.cg.u64 %rd10561, [%rd10559];
	}
	// end inline asm
	// begin inline asm
	{	
ld.global.cg.u64 %rd10563, [%rd10561];
	}
	// end inline asm
	// begin inline asm
	{	
ld.global.cg.u64 %rd10565, [%rd10563];
	}
	// end inline asm
	// begin inline asm
	{	
ld.global.cg.u64 %rd10567, [%rd10565];
	}
	// end inline asm
	// begin inline asm
	{	
ld.global.cg.u64 %rd10569, [%rd10567];
	}
	// end inline asm
	// begin inline asm
	{	
ld.global.cg.u64 %rd10571, [%rd10569];
	}
	// end inline asm
	// begin inline asm
	{	
ld.global.cg.u64 %rd10573, [%rd10571];
	}
	// end inline asm
	// begin inline asm
	{	
ld.global.cg.u64 %rd10575, [%rd10573];
	}
	// end inline asm
	// begin inline asm
	{	
ld.global.cg.u64 %rd10577, [%rd10575];
	}
	// end inline asm
	// begin inline asm
	{	
ld.global.cg.u64 %rd10579, [%rd10577];
	}
	// end inline asm
	// begin inline asm
	{	
ld.global.cg.u64 %rd10581, [%rd10579];
	}
	// end inline asm
	// begin inline asm
	{	
ld.global.cg.u64 %rd10583, [%rd10581];
	}
	// end inline asm
	// begin inline asm
	{	
ld.global.cg.u64 %rd10585, [%rd10583];
	}
	// end inline asm
	// begin inline asm
	{	
ld.global.cg.u64 %rd10587, [%rd10585];
	}
	// end inline asm
	// begin inline asm
	{	
ld.global.cg.u64 %rd10589, [%rd10587];
	}
	// end inline asm
	// begin inline asm
	{	
ld.global.cg.u64 %rd10591, [%rd10589];
	}
	// end inline asm
	// begin inline asm
	{	
ld.global.cg.u64 %rd10593, [%rd10591];
	}
	// end inline asm
	// begin inline asm
	{	
ld.global.cg.u64 %rd10595, [%rd10593];
	}
	// end inline asm
	// begin inline asm
	{	
ld.global.cg.u64 %rd10597, [%rd10595];
	}
	// end inline asm
	// begin inline asm
	{	
ld.global.cg.u64 %rd10599, [%rd10597];
	}
	// end inline asm
	// begin inline asm
	{	
ld.global.cg.u64 %rd10601, [%rd10599];
	}
	// end inline asm
	// begin inline asm
	{	
ld.global.cg.u64 %rd10603, [%rd10601];
	}
	// end inline asm
	// begin inline asm
	{	
ld.global.cg.u64 %rd10605, [%rd10603];
	}
	// end inline asm
	// begin inline asm
	{	
ld.global.cg.u64 %rd10607, [%rd10605];
	}
	// end inline asm
	// begin inline asm
	{	
ld.global.cg.u64 %rd10609, [%rd10607];
	}
	// end inline asm
	// begin inline asm
	{	
ld.global.cg.u64 %rd10611, [%rd10609];
	}
	// end inline asm
	// begin inline asm
	{	
ld.global.cg.u64 %rd10613, [%rd10611];
	}
	// end inline asm
	// begin inline asm
	{	
ld.global.cg.u64 %rd10615, [%rd10613];
	}
	// end inline asm
	// begin inline asm
	{	
ld.global.cg.u64 %rd10617, [%rd10615];
	}
	// end inline asm
	// begin inline asm
	{	
ld.global.cg.u64 %rd10619, [%rd10617];
	}
	// end inline asm
	// begin inline asm
	{	
ld.global.cg.u64 %rd10621, [%rd10619];
	}
	// end inline asm
	// begin inline asm
	{	
ld.global.cg.u64 %rd10623, [%rd10621];
	}
	// end inline asm
	// begin inline asm
	{	
ld.global.cg.u64 %rd10625, [%rd10623];
	}
	// end inline asm
	// begin inline asm
	{	
ld.global.cg.u64 %rd10627, [%rd10625];
	}
	// end inline asm
	// begin inline asm
	{	
ld.global.cg.u64 %rd10629, [%rd10627];
	}
	// end inline asm
	// begin inline asm
	{	
ld.global.cg.u64 %rd10631, [%rd10629];
	}
	// end inline asm
	// begin inline asm
	{	
ld.global.cg.u64 %rd10633, [%rd10631];
	}
	// end inline asm
	// begin inline asm
	{	
ld.global.cg.u64 %rd10635, [%rd10633];
	}
	// end inline asm
	// begin inline asm
	{	
ld.global.cg.u64 %rd10637, [%rd10635];
	}
	// end inline asm
	// begin inline asm
	{	
ld.global.cg.u64 %rd10639, [%rd10637];
	}
	// end inline asm
	// begin inline asm
	{	
ld.global.cg.u64 %rd10641, [%rd10639];
	}
	// end inline asm
	// begin inline asm
	{	
ld.global.cg.u64 %rd10643, [%rd10641];
	}
	// end inline asm
	// begin inline asm
	{	
ld.global.cg.u64 %rd10645, [%rd10643];
	}
	// end inline asm
	// begin inline asm
	{	
ld.global.cg.u64 %rd10647, [%rd10645];
	}
	// end inline asm
	// begin inline asm
	{	
ld.global.cg.u64 %rd10649, [%rd10647];
	}
	// end inline asm
	// begin inline asm
	{	
ld.global.cg.u64 %rd10651, [%rd10649];
	}
	// end inline asm
	// begin inline asm
	{	
ld.global.cg.u64 %rd10653, [%rd10651];
	}
	// end inline asm
	// begin inline asm
	{	
ld.global.cg.u64 %rd10655, [%rd10653];
	}
	// end inline asm
	// begin inline asm
	{	
ld.global.cg.u64 %rd10657, [%rd10655];
	}
	// end inline asm
	// begin inline asm
	{	
ld.global.cg.u64 %rd10659, [%rd10657];
	}
	// end inline asm
	// begin inline asm
	{	
ld.global.cg.u64 %rd10661, [%rd10659];
	}
	// end inline asm
	// begin inline asm
	{	
ld.global.cg.u64 %rd10663, [%rd10661];
	}
	// end inline asm
	// begin inline asm
	{	
ld.global.cg.u64 %rd10665, [%rd10663];
	}
	// end inline asm
	// begin inline asm
	{	
ld.global.cg.u64 %rd10667, [%rd10665];
	}
	// end inline asm
	// begin inline asm
	{	
ld.global.cg.u64 %rd10669, [%rd10667];
	}
	// end inline asm
	// begin inline asm
	{	
ld.global.cg.u64 %rd10671, [%rd10669];
	}
	// end inline asm
	// begin inline asm
	{	
ld.global.cg.u64 %rd10673, [%rd10671];
	}
	// end inline asm
	// begin inline asm
	{	
ld.global.cg.u64 %rd10675, [%rd10673];
	}
	// end inline asm
	// begin inline asm
	{	
ld.global.cg.u64 %rd10677, [%rd10675];
	}
	// end inline asm
	// begin inline asm
	{	
ld.global.cg.u64 %rd10679, [%rd10677];
	}
	// end inline asm
	// begin inline asm
	{	
ld.global.cg.u64 %rd10681, [%rd10679];
	}
	// end inline asm
	// begin inline asm
	{	
ld.global.cg.u64 %rd10683, [%rd10681];
	}
	// end inline asm
	// begin inline asm
	{	
ld.global.cg.u64 %rd10685, [%rd10683];
	}
	// end inline asm
	// begin inline asm
	{	
ld.global.cg.u64 %rd10687, [%rd10685];
	}
	// end inline asm
	// begin inline asm
	{	
ld.global.cg.u64 %rd10689, [%rd10687];
	}
	// end inline asm
	// begin inline asm
	{	
ld.global.cg.u64 %rd10691, [%rd10689];
	}
	// end inline asm
	// begin inline asm
	{	
ld.global.cg.u64 %rd10693, [%rd10691];
	}
	// end inline asm
	// begin inline asm
	{	
ld.global.cg.u64 %rd10695, [%rd10693];
	}
	// end inline asm
	// begin inline asm
	{	
ld.global.cg.u64 %rd10697, [%rd10695];
	}
	// end inline asm
	// begin inline asm
	{	
ld.global.cg.u64 %rd10699, [%rd10697];
	}
	// end inline asm
	// begin inline asm
	{	
ld.global.cg.u64 %rd10701, [%rd10699];
	}
	// end inline asm
	// begin inline asm
	{	
ld.global.cg.u64 %rd10703, [%rd10701];
	}
	// end inline asm
	// begin inline asm
	{	
ld.global.cg.u64 %rd10705, [%rd10703];
	}
	// end inline asm
	// begin inline asm
	{	
ld.global.cg.u64 %rd10707, [%rd10705];
	}
	// end inline asm
	// begin inline asm
	{	
ld.global.cg.u64 %rd10709, [%rd10707];
	}
	// end inline asm
	// begin inline asm
	{	
ld.global.cg.u64 %rd10711, [%rd10709];
	}
	// end inline asm
	// begin inline asm
	{	
ld.global.cg.u64 %rd10713, [%rd10711];
	}
	// end inline asm
	// begin inline asm
	{	
ld.global.cg.u64 %rd10715, [%rd10713];
	}
	// end inline asm
	// begin inline asm
	{	
ld.global.cg.u64 %rd10717, [%rd10715];
	}
	// end inline asm
	// begin inline asm
	{	
ld.global.cg.u64 %rd10719, [%rd10717];
	}
	// end inline asm
	// begin inline asm
	{	
ld.global.cg.u64 %rd10721, [%rd10719];
	}
	// end inline asm
	// begin inline asm
	{	
ld.global.cg.u64 %rd10723, [%rd10721];
	}
	// end inline asm
	// begin inline asm
	{	
ld.global.cg.u64 %rd10725, [%rd10723];
	}
	// end inline asm
	// begin inline asm
	{	
ld.global.cg.u64 %rd10727, [%rd10725];
	}
	// end inline asm
	// begin inline asm
	{	
ld.global.cg.u64 %rd10729, [%rd10727];
	}
	// end inline asm
	// begin inline asm
	{	
ld.global.cg.u64 %rd10731, [%rd10729];
	}
	// end inline asm
	// begin inline asm
	{	
ld.global.cg.u64 %rd10733, [%rd10731];
	}
	// end inline asm
	// begin inline asm
	{	
ld.global.cg.u64 %rd10735, [%rd10733];
	}
	// end inline asm
	// begin inline asm
	{	
ld.global.cg.u64 %rd10737, [%rd10735];
	}
	// end inline asm
	// begin inline asm
	{	
ld.global.cg.u64 %rd10739, [%rd10737];
	}
	// end inline asm
	// begin inline asm
	{	
ld.global.cg.u64 %rd10741, [%rd10739];
	}
	// end inline asm
	// begin inline asm
	{	
ld.global.cg.u64 %rd10743, [%rd10741];
	}
	// end inline asm
	// begin inline asm
	{	
ld.global.cg.u64 %rd10745, [%rd10743];
	}
	// end inline asm
	// begin inline asm
	{	
ld.global.cg.u64 %rd10747, [%rd10745];
	}
	// end inline asm
	// begin inline asm
	{	
ld.global.cg.u64 %rd10749, [%rd10747];
	}
	// end inline asm
	// begin inline asm
	{	
ld.global.cg.u64 %rd10751, [%rd10749];
	}
	// end inline asm
	// begin inline asm
	{	
ld.global.cg.u64 %rd10753, [%rd10751];
	}
	// end inline asm
	// begin inline asm
	{	
ld.global.cg.u64 %rd10755, [%rd10753];
	}
	// end inline asm
	// begin inline asm
	{	
ld.global.cg.u64 %rd10757, [%rd10755];
	}
	// end inline asm
	// begin inline asm
	{	
ld.global.cg.u64 %rd10759, [%rd10757];
	}
	// end inline asm
	// begin inline asm
	{	
ld.global.cg.u64 %rd10761, [%rd10759];
	}
	// end inline asm
	// begin inline asm
	{	
ld.global.cg.u64 %rd10763, [%rd10761];
	}
	// end inline asm
	// begin inline asm
	{	
ld.global.cg.u64 %rd10765, [%rd10763];
	}
	// end inline asm
	// begin inline asm
	{	
ld.global.cg.u64 %rd10767, [%rd10765];
	}
	// end inline asm
	// begin inline asm
	{	
ld.global.cg.u64 %rd10769, [%rd10767];
	}
	// end inline asm
	// begin inline asm
	{	
ld.global.cg.u64 %rd10771, [%rd10769];
	}
	// end inline asm
	// begin inline asm
	{	
ld.global.cg.u64 %rd10773, [%rd10771];
	}
	// end inline asm
	// begin inline asm
	{	
ld.global.cg.u64 %rd10775, [%rd10773];
	}
	// end inline asm
	// begin inline asm
	{	
ld.global.cg.u64 %rd10777, [%rd10775];
	}
	// end inline asm
	// begin inline asm
	{	
ld.global.cg.u64 %rd10779, [%rd10777];
	}
	// end inline asm
	// begin inline asm
	{	
ld.global.cg.u64 %rd10781, [%rd10779];
	}
	// end inline asm
	// begin inline asm
	{	
ld.global.cg.u64 %rd10783, [%rd10781];
	}
	// end inline asm
	// begin inline asm
	{	
ld.global.cg.u64 %rd10785, [%rd10783];
	}
	// end inline asm
	// begin inline asm
	{	
ld.global.cg.u64 %rd10787, [%rd10785];
	}
	// end inline asm
	// begin inline asm
	{	
ld.global.cg.u64 %rd10789, [%rd10787];
	}
	// end inline asm
	// begin inline asm
	{	
ld.global.cg.u64 %rd10791, [%rd10789];
	}
	// end inline asm
	// begin inline asm
	{	
ld.global.cg.u64 %rd10793, [%rd10791];
	}
	// end inline asm
	// begin inline asm
	{	
ld.global.cg.u64 %rd10795, [%rd10793];
	}
	// end inline asm
	// begin inline asm
	{	
ld.global.cg.u64 %rd10797, [%rd10795];
	}
	// end inline asm
	// begin inline asm
	{	
ld.global.cg.u64 %rd10799, [%rd10797];
	}
	// end inline asm
	// begin inline asm
	{	
ld.global.cg.u64 %rd10801, [%rd10799];
	}
	// end inline asm
	// begin inline asm
	{	
ld.global.cg.u64 %rd10803, [%rd10801];
	}
	// end inline asm
	// begin inline asm
	{	
ld.global.cg.u64 %rd10805, [%rd10803];
	}
	// end inline asm
	// begin inline asm
	{	
ld.global.cg.u64 %rd10807, [%rd10805];
	}
	// end inline asm
	// begin inline asm
	{	
ld.global.cg.u64 %rd10809, [%rd10807];
	}
	// end inline asm
	// begin inline asm
	{	
ld.global.cg.u64 %rd10811, [%rd10809];
	}
	// end inline asm
	// begin inline asm
	{	
ld.global.cg.u64 %rd10813, [%rd10811];
	}
	// end inline asm
	// begin inline asm
	{	
ld.global.cg.u64 %rd10815, [%rd10813];
	}
	// end inline asm
	// begin inline asm
	{	
ld.global.cg.u64 %rd10817, [%rd10815];
	}
	// end inline asm
	// begin inline asm
	{	
ld.global.cg.u64 %rd10819, [%rd10817];
	}
	// end inline asm
	// begin inline asm
	{	
ld.global.cg.u64 %rd10821, [%rd10819];
	}
	// end inline asm
	// begin inline asm
	{	
ld.global.cg.u64 %rd10823, [%rd10821];
	}
	// end inline asm
	// begin inline asm
	{	
ld.global.cg.u64 %rd10825, [%rd10823];
	}
	// end inline asm
	// begin inline asm
	{	
ld.global.cg.u64 %rd10827, [%rd10825];
	}
	// end inline asm
	// begin inline asm
	{	
ld.global.cg.u64 %rd10829, [%rd10827];
	}
	// end inline asm
	// begin inline asm
	{	
ld.global.cg.u64 %rd10831, [%rd10829];
	}
	// end inline asm
	// begin inline asm
	{	
ld.global.cg.u64 %rd10833, [%rd10831];
	}
	// end inline asm
	// begin inline asm
	{	
ld.global.cg.u64 %rd10835, [%rd10833];
	}
	// end inline asm
	// begin inline asm
	{	
ld.global.cg.u64 %rd10837, [%rd10835];
	}
	// end inline asm
	// begin inline asm
	{	
ld.global.cg.u64 %rd10839, [%rd10837];
	}
	// end inline asm
	// begin inline asm
	{	
ld.global.cg.u64 %rd10841, [%rd10839];
	}
	// end inline asm
	// begin inline asm
	{	
ld.global.cg.u64 %rd10843, [%rd10841];
	}
	// end inline asm
	// begin inline asm
	{	
ld.global.cg.u64 %rd10845, [%rd10843];
	}
	// end inline asm
	// begin inline asm
	{	
ld.global.cg.u64 %rd10847, [%rd10845];
	}
	// end inline asm
	// begin inline asm
	{	
ld.global.cg.u64 %rd10849, [%rd10847];
	}
	// end inline asm
	// begin inline asm
	{	
ld.global.cg.u64 %rd10851, [%rd10849];
	}
	// end inline asm
	// begin inline asm
	{	
ld.global.cg.u64 %rd10853, [%rd10851];
	}
	// end inline asm
	// begin inline asm
	{	
ld.global.cg.u64 %rd10855, [%rd10853];
	}
	// end inline asm
	// begin inline asm
	{	
ld.global.cg.u64 %rd10857, [%rd10855];
	}
	// end inline asm
	// begin inline asm
	{	
ld.global.cg.u64 %rd10859, [%rd10857];
	}
	// end inline asm
	// begin inline asm
	{	
ld.global.cg.u64 %rd10861, [%rd10859];
	}
	// end inline asm
	// begin inline asm
	{	
ld.global.cg.u64 %rd10863, [%rd10861];
	}
	// end inline asm
	// begin inline asm
	{	
ld.global.cg.u64 %rd10865, [%rd10863];
	}
	// end inline asm
	// begin inline asm
	{	
ld.global.cg.u64 %rd10867, [%rd10865];
	}
	// end inline asm
	// begin inline asm
	{	
ld.global.cg.u64 %rd10869, [%rd10867];
	}
	// end inline asm
	// begin inline asm
	{	
ld.global.cg.u64 %rd10871, [%rd10869];
	}
	// end inline asm
	// begin inline asm
	{	
ld.global.cg.u64 %rd10873, [%rd10871];
	}
	// end inline asm
	// begin inline asm
	{	
ld.global.cg.u64 %rd10875, [%rd10873];
	}
	// end inline asm
	// begin inline asm
	{	
ld.global.cg.u64 %rd10877, [%rd10875];
	}
	// end inline asm
	// begin inline asm
	{	
ld.global.cg.u64 %rd10879, [%rd10877];
	}
	// end inline asm
	// begin inline asm
	{	
ld.global.cg.u64 %rd10881, [%rd10879];
	}
	// end inline asm
	// begin inline asm
	{	
ld.global.cg.u64 %rd10883, [%rd10881];
	}
	// end inline asm
	// begin inline asm
	{	
ld.global.cg.u64 %rd10885, [%rd10883];
	}
	// end inline asm
	// begin inline asm
	{	
ld.global.cg.u64 %rd10887, [%rd10885];
	}
	// end inline asm
	// begin inline asm
	{	
ld.global.cg.u64 %rd10889, [%rd10887];
	}
	// end inline asm
	// begin inline asm
	{	
ld.global.cg.u64 %rd10891, [%rd10889];
	}
	// end inline asm
	// begin inline asm
	{	
ld.global.cg.u64 %rd10893, [%rd10891];
	}
	// end inline asm
	// begin inline asm
	{	
ld.global.cg.u64 %rd10895, [%rd10893];
	}
	// end inline asm
	// begin inline asm
	{	
ld.global.cg.u64 %rd10897, [%rd10895];
	}
	// end inline asm
	// begin inline asm
	{	
ld.global.cg.u64 %rd10899, [%rd10897];
	}
	// end inline asm
	// begin inline asm
	{	
ld.global.cg.u64 %rd10901, [%rd10899];
	}
	// end inline asm
	// begin inline asm
	{	
ld.global.cg.u64 %rd10903, [%rd10901];
	}
	// end inline asm
	// begin inline asm
	{	
ld.global.cg.u64 %rd10905, [%rd10903];
	}
	// end inline asm
	// begin inline asm
	{	
ld.global.cg.u64 %rd10907, [%rd10905];
	}
	// end inline asm
	// begin inline asm
	{	
ld.global.cg.u64 %rd10909, [%rd10907];
	}
	// end inline asm
	// begin inline asm
	{	
ld.global.cg.u64 %rd10911, [%rd10909];
	}
	// end inline asm
	// begin inline asm
	{	
ld.global.cg.u64 %rd10913, [%rd10911];
	}
	// end inline asm
	// begin inline asm
	{	
ld.global.cg.u64 %rd10915, [%rd10913];
	}
	// end inline asm
	// begin inline asm
	{	
ld.global.cg.u64 %rd10917, [%rd10915];
	}
	// end inline asm
	// begin inline asm
	{	
ld.global.cg.u64 %rd10919, [%rd10917];
	}
	// end inline asm
	// begin inline asm
	{	
ld.global.cg.u64 %rd10921, [%rd10919];
	}
	// end inline asm
	// begin inline asm
	{	
ld.global.cg.u64 %rd10923, [%rd10921];
	}
	// end inline asm
	// begin inline asm
	{	
ld.global.cg.u64 %rd10925, [%rd10923];
	}
	// end inline asm
	// begin inline asm
	{	
ld.global.cg.u64 %rd10927, [%rd10925];
	}
	// end inline asm
	// begin inline asm
	{	
ld.global.cg.u64 %rd10929, [%rd10927];
	}
	// end inline asm
	// begin inline asm
	{	
ld.global.cg.u64 %rd10931, [%rd10929];
	}
	// end inline asm
	// begin inline asm
	{	
ld.global.cg.u64 %rd10933, [%rd10931];
	}
	// end inline asm
	// begin inline asm
	{	
ld.global.cg.u64 %rd10935, [%rd10933];
	}
	// end inline asm
	// begin inline asm
	{	
ld.global.cg.u64 %rd10937, [%rd10935];
	}
	// end inline asm
	// begin inline asm
	{	
ld.global.cg.u64 %rd10939, [%rd10937];
	}
	// end inline asm
	// begin inline asm
	{	
ld.global.cg.u64 %rd10941, [%rd10939];
	}
	// end inline asm
	// begin inline asm
	{	
ld.global.cg.u64 %rd10943, [%rd10941];
	}
	// end inline asm
	// begin inline asm
	{	
ld.global.cg.u64 %rd10945, [%rd10943];
	}
	// end inline asm
	// begin inline asm
	{	
ld.global.cg.u64 %rd10947, [%rd10945];
	}
	// end inline asm
	// begin inline asm
	{	
ld.global.cg.u64 %rd10949, [%rd10947];
	}
	// end inline asm
	// begin inline asm
	{	
ld.global.cg.u64 %rd10951, [%rd10949];
	}
	// end inline asm
	// begin inline asm
	{	
ld.global.cg.u64 %rd10953, [%rd10951];
	}
	// end inline asm
	// begin inline asm
	{	
ld.global.cg.u64 %rd10955, [%rd10953];
	}
	// end inline asm
	// begin inline asm
	{	
ld.global.cg.u64 %rd10957, [%rd10955];
	}
	// end inline asm
	// begin inline asm
	{	
ld.global.cg.u64 %rd10959, [%rd10957];
	}
	// end inline asm
	// begin inline asm
	{	
ld.global.cg.u64 %rd10961, [%rd10959];
	}
	// end inline asm
	// begin inline asm
	{	
ld.global.cg.u64 %rd10963, [%rd10961];
	}
	// end inline asm
	// begin inline asm
	{	
ld.global.cg.u64 %rd10965, [%rd10963];
	}
	// end inline asm
	// begin inline asm
	{	
ld.global.cg.u64 %rd10967, [%rd10965];
	}
	// end inline asm
	// begin inline asm
	{	
ld.global.cg.u64 %rd10969, [%rd10967];
	}
	// end inline asm
	// begin inline asm
	{	
ld.global.cg.u64 %rd10971, [%rd10969];
	}
	// end inline asm
	// begin inline asm
	{	
ld.global.cg.u64 %rd10973, [%rd10971];
	}
	// end inline asm
	// begin inline asm
	{	
ld.global.cg.u64 %rd10975, [%rd10973];
	}
	// end inline asm
	// begin inline asm
	{	
ld.global.cg.u64 %rd10977, [%rd10975];
	}
	// end inline asm
	// begin inline asm
	{	
ld.global.cg.u64 %rd10979, [%rd10977];
	}
	// end inline asm
	// begin inline asm
	{	
ld.global.cg.u64 %rd10981, [%rd10979];
	}
	// end inline asm
	// begin inline asm
	{	
ld.global.cg.u64 %rd10983, [%rd10981];
	}
	// end inline asm
	// begin inline asm
	{	
ld.global.cg.u64 %rd10985, [%rd10983];
	}
	// end inline asm
	// begin inline asm
	{	
ld.global.cg.u64 %rd10987, [%rd10985];
	}
	// end inline asm
	// begin inline asm
	{	
ld.global.cg.u64 %rd10989, [%rd10987];
	}
	// end inline asm
	// begin inline asm
	{	
ld.global.cg.u64 %rd10991, [%rd10989];
	}
	// end inline asm
	// begin inline asm
	{	
ld.global.cg.u64 %rd10993, [%rd10991];
	}
	// end inline asm
	// begin inline asm
	{	
ld.global.cg.u64 %rd10995, [%rd10993];
	}
	// end inline asm
	// begin inline asm
	{	
ld.global.cg.u64 %rd10997, [%rd10995];
	}
	// end inline asm
	// begin inline asm
	{	
ld.global.cg.u64 %rd10999, [%rd10997];
	}
	// end inline asm
	// begin inline asm
	{	
ld.global.cg.u64 %rd11001, [%rd10999];
	}
	// end inline asm
	// begin inline asm
	{	
ld.global.cg.u64 %rd11003, [%rd11001];
	}
	// end inline asm
	// begin inline asm
	{	
ld.global.cg.u64 %rd11005, [%rd11003];
	}
	// end inline asm
	// begin inline asm
	{	
ld.global.cg.u64 %rd11007, [%rd11005];
	}
	// end inline asm
	// begin inline asm
	{	
ld.global.cg.u64 %rd11009, [%rd11007];
	}
	// end inline asm
	// begin inline asm
	{	
ld.global.cg.u64 %rd11011, [%rd11009];
	}
	// end inline asm
	// begin inline asm
	{	
ld.global.cg.u64 %rd11013, [%rd11011];
	}
	// end inline asm
	// begin inline asm
	{	
ld.global.cg.u64 %rd11015, [%rd11013];
	}
	// end inline asm
	// begin inline asm
	{	
ld.global.cg.u64 %rd11017, [%rd11015];
	}
	// end inline asm
	// begin inline asm
	{	
ld.global.cg.u64 %rd11019, [%rd11017];
	}
	// end inline asm
	// begin inline asm
	{	
ld.global.cg.u64 %rd11021, [%rd11019];
	}
	// end inline asm
	// begin inline asm
	{	
ld.global.cg.u64 %rd11023, [%rd11021];
	}
	// end inline asm
	// begin inline asm
	{	
ld.global.cg.u64 %rd11025, [%rd11023];
	}
	// end inline asm
	// begin inline asm
	{	
ld.global.cg.u64 %rd11027, [%rd11025];
	}
	// end inline asm
	// begin inline asm
	{	
ld.global.cg.u64 %rd11029, [%rd11027];
	}
	// end inline asm
	// begin inline asm
	{	
ld.global.cg.u64 %rd11031, [%rd11029];
	}
	// end inline asm
	// begin inline asm
	{	
ld.global.cg.u64 %rd11033, [%rd11031];
	}
	// end inline asm
	// begin inline asm
	{	
ld.global.cg.u64 %rd11035, [%rd11033];
	}
	// end inline asm
	// begin inline asm
	{	
ld.global.cg.u64 %rd11037, [%rd11035];
	}
	// end inline asm
	// begin inline asm
	{	
ld.global.cg.u64 %rd11039, [%rd11037];
	}
	// end inline asm
	// begin inline asm
	{	
ld.global.cg.u64 %rd11041, [%rd11039];
	}
	// end inline asm
	// begin inline asm
	{	
ld.global.cg.u64 %rd11043, [%rd11041];
	}
	// end inline asm
	// begin inline asm
	{	
ld.global.cg.u64 %rd11045, [%rd11043];
	}
	// end inline asm
	// begin inline asm
	{	
ld.global.cg.u64 %rd11047, [%rd11045];
	}
	// end inline asm
	// begin inline asm
	{	
ld.global.cg.u64 %rd11049, [%rd11047];
	}
	// end inline asm
	// begin inline asm
	{	
ld.global.cg.u64 %rd11051, [%rd11049];
	}
	// end inline asm
	// begin inline asm
	{	
ld.global.cg.u64 %rd11053, [%rd11051];
	}
	// end inline asm
	// begin inline asm
	{	
ld.global.cg.u64 %rd11055, [%rd11053];
	}
	// end inline asm
	// begin inline asm
	{	
ld.global.cg.u64 %rd11057, [%rd11055];
	}
	// end inline asm
	// begin inline asm
	{	
ld.global.cg.u64 %rd11059, [%rd11057];
	}
	// end inline asm
	// begin inline asm
	{	
ld.global.cg.u64 %rd11061, [%rd11059];
	}
	// end inline asm
	// begin inline asm
	{	
ld.global.cg.u64 %rd11063, [%rd11061];
	}
	// end inline asm
	// begin inline asm
	{	
ld.global.cg.u64 %rd11065, [%rd11063];
	}
	// end inline asm
	// begin inline asm
	{	
ld.global.cg.u64 %rd11067, [%rd11065];
	}
	// end inline asm
	// begin inline asm
	{	
ld.global.cg.u64 %rd11069, [%rd11067];
	}
	// end inline asm
	// begin inline asm
	{	
ld.global.cg.u64 %rd11071, [%rd11069];
	}
	// end inline asm
	// begin inline asm
	{	
ld.global.cg.u64 %rd11073, [%rd11071];
	}
	// end inline asm
	// begin inline asm
	{	
ld.global.cg.u64 %rd11075, [%rd11073];
	}
	// end inline asm
	// begin inline asm
	{	
ld.global.cg.u64 %rd11077, [%rd11075];
	}
	// end inline asm
	// begin inline asm
	{	
ld.global.cg.u64 %rd11079, [%rd11077];
	}
	// end inline asm
	// begin inline asm
	{	
ld.global.cg.u64 %rd11081, [%rd11079];
	}
	// end inline asm
	// begin inline asm
	{	
ld.global.cg.u64 %rd11083, [%rd11081];
	}
	// end inline asm
	// begin inline asm
	{	
ld.global.cg.u64 %rd11085, [%rd11083];
	}
	// end inline asm
	// begin inline asm
	{	
ld.global.cg.u64 %rd11087, [%rd11085];
	}
	// end inline asm
	// begin inline asm
	{	
ld.global.cg.u64 %rd11089, [%rd11087];
	}
	// end inline asm
	// begin inline asm
	{	
ld.global.cg.u64 %rd11091, [%rd11089];
	}
	// end inline asm
	// begin inline asm
	{	
ld.global.cg.u64 %rd11093, [%rd11091];
	}
	// end inline asm
	// begin inline asm
	{	
ld.global.cg.u64 %rd11095, [%rd11093];
	}
	// end inline asm
	// begin inline asm
	{	
ld.global.cg.u64 %rd11097, [%rd11095];
	}
	// end inline asm
	// begin inline asm
	{	
ld.global.cg.u64 %rd11099, [%rd11097];
	}
	// end inline asm
	// begin inline asm
	{	
ld.global.cg.u64 %rd11101, [%rd11099];
	}
	// end inline asm
	// begin inline asm
	{	
ld.global.cg.u64 %rd11103, [%rd11101];
	}
	// end inline asm
	// begin inline asm
	{	
ld.global.cg.u64 %rd11105, [%rd11103];
	}
	// end inline asm
	// begin inline asm
	{	
ld.global.cg.u64 %rd11107, [%rd11105];
	}
	// end inline asm
	// begin inline asm
	{	
ld.global.cg.u64 %rd11109, [%rd11107];
	}
	// end inline asm
	// begin inline asm
	{	
ld.global.cg.u64 %rd11111, [%rd11109];
	}
	// end inline asm
	// begin inline asm
	{	
ld.global.cg.u64 %rd11113, [%rd11111];
	}
	// end inline asm
	// begin inline asm
	{	
ld.global.cg.u64 %rd11115, [%rd11113];
	}
	// end inline asm
	// begin inline asm
	{	
ld.global.cg.u64 %rd11117, [%rd11115];
	}
	// end inline asm
	// begin inline asm
	{	
ld.global.cg.u64 %rd11119, [%rd11117];
	}
	// end inline asm
	// begin inline asm
	{	
ld.global.cg.u64 %rd11121, [%rd11119];
	}
	// end inline asm
	// begin inline asm
	{	
ld.global.cg.u64 %rd11123, [%rd11121];
	}
	// end inline asm
	// begin inline asm
	{	
ld.global.cg.u64 %rd11125, [%rd11123];
	}
	// end inline asm
	// begin inline asm
	{	
ld.global.cg.u64 %rd11127, [%rd11125];
	}
	// end inline asm
	// begin inline asm
	{	
ld.global.cg.u64 %rd11129, [%rd11127];
	}
	// end inline asm
	// begin inline asm
	{	
ld.global.cg.u64 %rd11131, [%rd11129];
	}
	// end inline asm
	// begin inline asm
	{	
ld.global.cg.u64 %rd11133, [%rd11131];
	}
	// end inline asm
	// begin inline asm
	{	
ld.global.cg.u64 %rd11135, [%rd11133];
	}
	// end inline asm
	// begin inline asm
	{	
ld.global.cg.u64 %rd11137, [%rd11135];
	}
	// end inline asm
	// begin inline asm
	{	
ld.global.cg.u64 %rd11139, [%rd11137];
	}
	// end inline asm
	// begin inline asm
	{	
ld.global.cg.u64 %rd11141, [%rd11139];
	}
	// end inline asm
	// begin inline asm
	{	
ld.global.cg.u64 %rd11143, [%rd11141];
	}
	// end inline asm
	// begin inline asm
	{	
ld.global.cg.u64 %rd11145, [%rd11143];
	}
	// end inline asm
	// begin inline asm
	{	
ld.global.cg.u64 %rd11147, [%rd11145];
	}
	// end inline asm
	// begin inline asm
	{	
ld.global.cg.u64 %rd11149, [%rd11147];
	}
	// end inline asm
	// begin inline asm
	{	
ld.global.cg.u64 %rd11151, [%rd11149];
	}
	// end inline asm
	// begin inline asm
	{	
ld.global.cg.u64 %rd11153, [%rd11151];
	}
	// end inline asm
	// begin inline asm
	{	
ld.global.cg.u64 %rd11155, [%rd11153];
	}
	// end inline asm
	// begin inline asm
	{	
ld.global.cg.u64 %rd11157, [%rd11155];
	}
	// end inline asm
	// begin inline asm
	{	
ld.global.cg.u64 %rd11159, [%rd11157];
	}
	// end inline asm
	// begin inline asm
	{	
ld.global.cg.u64 %rd11161, [%rd11159];
	}
	// end inline asm
	// begin inline asm
	{	
ld.global.cg.u64 %rd11163, [%rd11161];
	}
	// end inline asm
	// begin inline asm
	{	
ld.global.cg.u64 %rd11165, [%rd11163];
	}
	// end inline asm
	// begin inline asm
	{	
ld.global.cg.u64 %rd11167, [%rd11165];
	}
	// end inline asm
	// begin inline asm
	{	
ld.global.cg.u64 %rd11169, [%rd11167];
	}
	// end inline asm
	// begin inline asm
	{	
ld.global.cg.u64 %rd11171, [%rd11169];
	}
	// end inline asm
	// begin inline asm
	{	
ld.global.cg.u64 %rd11173, [%rd11171];
	}
	// end inline asm
	// begin inline asm
	{	
ld.global.cg.u64 %rd11175, [%rd11173];
	}
	// end inline asm
	// begin inline asm
	{	
ld.global.cg.u64 %rd11177, [%rd11175];
	}
	// end inline asm
	// begin inline asm
	{	
ld.global.cg.u64 %rd11179, [%rd11177];
	}
	// end inline asm
	// begin inline asm
	{	
ld.global.cg.u64 %rd11181, [%rd11179];
	}
	// end inline asm
	// begin inline asm
	{	
ld.global.cg.u64 %rd11183, [%rd11181];
	}
	// end inline asm
	// begin inline asm
	{	
ld.global.cg.u64 %rd11185, [%rd11183];
	}
	// end inline asm
	// begin inline asm
	{	
ld.global.cg.u64 %rd11187, [%rd11185];
	}
	// end inline asm
	// begin inline asm
	{	
ld.global.cg.u64 %rd11189, [%rd11187];
	}
	// end inline asm
	// begin inline asm
	{	
ld.global.cg.u64 %rd11191, [%rd11189];
	}
	// end inline asm
	// begin inline asm
	{	
ld.global.cg.u64 %rd11193, [%rd11191];
	}
	// end inline asm
	// begin inline asm
	{	
ld.global.cg.u64 %rd11195, [%rd11193];
	}
	// end inline asm
	// begin inline asm
	{	
ld.global.cg.u64 %rd11197, [%rd11195];
	}
	// end inline asm
	// begin inline asm
	{	
ld.global.cg.u64 %rd11199, [%rd11197];
	}
	// end inline asm
	// begin inline asm
	{	
ld.global.cg.u64 %rd11201, [%rd11199];
	}
	// end inline asm
	// begin inline asm
	{	
ld.global.cg.u64 %rd11203, [%rd11201];
	}
	// end inline asm
	// begin inline asm
	{	
ld.global.cg.u64 %rd11205, [%rd11203];
	}
	// end inline asm
	// begin inline asm
	{	
ld.global.cg.u64 %rd11207, [%rd11205];
	}
	// end inline asm
	// begin inline asm
	{	
ld.global.cg.u64 %rd11209, [%rd11207];
	}
	// end inline asm
	// begin inline asm
	{	
ld.global.cg.u64 %rd11211, [%rd11209];
	}
	// end inline asm
	// begin inline asm
	{	
ld.global.cg.u64 %rd11213, [%rd11211];
	}
	// end inline asm
	// begin inline asm
	{	
ld.global.cg.u64 %rd11215, [%rd11213];
	}
	// end inline asm
	// begin inline asm
	{	
ld.global.cg.u64 %rd11217, [%rd11215];
	}
	// end inline asm
	// begin inline asm
	{	
ld.global.cg.u64 %rd11219, [%rd11217];
	}
	// end inline asm
	// begin inline asm
	{	
ld.global.cg.u64 %rd11221, [%rd11219];
	}
	// end inline asm
	// begin inline asm
	{	
ld.global.cg.u64 %rd11223, [%rd11221];
	}
	// end inline asm
	// begin inline asm
	{	
ld.global.cg.u64 %rd11225, [%rd11223];
	}
	// end inline asm
	// begin inline asm
	{	
ld.global.cg.u64 %rd11227, [%rd11225];
	}
	// end inline asm
	// begin inline asm
	{	
ld.global.cg.u64 %rd11229, [%rd11227];
	}
	// end inline asm
	// begin inline asm
	{	
ld.global.cg.u64 %rd11231, [%rd11229];
	}
	// end inline asm
	// begin inline asm
	{	
ld.global.cg.u64 %rd11233, [%rd11231];
	}
	// end inline asm
	// begin inline asm
	{	
ld.global.cg.u64 %rd11235, [%rd11233];
	}
	// end inline asm
	// begin inline asm
	{	
ld.global.cg.u64 %rd11237, [%rd11235];
	}
	// end inline asm
	// begin inline asm
	{	
ld.global.cg.u64 %rd11239, [%rd11237];
	}
	// end inline asm
	// begin inline asm
	{	
ld.global.cg.u64 %rd11241, [%rd11239];
	}
	// end inline asm
	// begin inline asm
	{	
ld.global.cg.u64 %rd11243, [%rd11241];
	}
	// end inline asm
	// begin inline asm
	{	
ld.global.cg.u64 %rd11245, [%rd11243];
	}
	// end inline asm
	// begin inline asm
	{	
ld.global.cg.u64 %rd11247, [%rd11245];
	}
	// end inline asm
	// begin inline asm
	{	
ld.global.cg.u64 %rd11249, [%rd11247];
	}
	// end inline asm
	// begin inline asm
	{	
ld.global.cg.u64 %rd11251, [%rd11249];
	}
	// end inline asm
	// begin inline asm
	{	
ld.global.cg.u64 %rd11253, [%rd11251];
	}
	// end inline asm
	// begin inline asm
	{	
ld.global.cg.u64 %rd11255, [%rd11253];
	}
	// end inline asm
	// begin inline asm
	{	
ld.global.cg.u64 %rd11257, [%rd11255];
	}
	// end inline asm
	// begin inline asm
	{	
ld.global.cg.u64 %rd11259, [%rd11257];
	}
	// end inline asm
	// begin inline asm
	{	
ld.global.cg.u64 %rd11261, [%rd11259];
	}
	// end inline asm
	// begin inline asm
	{	
ld.global.cg.u64 %rd11263, [%rd11261];
	}
	// end inline asm
	// begin inline asm
	{	
ld.global.cg.u64 %rd11265, [%rd11263];
	}
	// end inline asm
	// begin inline asm
	{	
ld.global.cg.u64 %rd11267, [%rd11265];
	}
	// end inline asm
	// begin inline asm
	{	
ld.global.cg.u64 %rd11269, [%rd11267];
	}
	// end inline asm
	// begin inline asm
	{	
ld.global.cg.u64 %rd11271, [%rd11269];
	}
	// end inline asm
	// begin inline asm
	{	
ld.global.cg.u64 %rd11273, [%rd11271];
	}
	// end inline asm
	// begin inline asm
	{	
ld.global.cg.u64 %rd11275, [%rd11273];
	}
	// end inline asm
	// begin inline asm
	{	
ld.global.cg.u64 %rd11277, [%rd11275];
	}
	// end inline asm
	// begin inline asm
	{	
ld.global.cg.u64 %rd11279, [%rd11277];
	}
	// end inline asm
	// begin inline asm
	{	
ld.global.cg.u64 %rd11281, [%rd11279];
	}
	// end inline asm
	// begin inline asm
	{	
ld.global.cg.u64 %rd11283, [%rd11281];
	}
	// end inline asm
	// begin inline asm
	{	
ld.global.cg.u64 %rd11285, [%rd11283];
	}
	// end inline asm
	// begin inline asm
	{	
ld.global.cg.u64 %rd11287, [%rd11285];
	}
	// end inline asm
	// begin inline asm
	{	
ld.global.cg.u64 %rd11289, [%rd11287];
	}
	// end inline asm
	// begin inline asm
	{	
ld.global.cg.u64 %rd11291, [%rd11289];
	}
	// end inline asm
	// begin inline asm
	{	
ld.global.cg.u64 %rd11293, [%rd11291];
	}
	// end inline asm
	// begin inline asm
	{	
ld.global.cg.u64 %rd11295, [%rd11293];
	}
	// end inline asm
	// begin inline asm
	{	
ld.global.cg.u64 %rd11297, [%rd11295];
	}
	// end inline asm
	// begin inline asm
	{	
ld.global.cg.u64 %rd11299, [%rd11297];
	}
	// end inline asm
	// begin inline asm
	{	
ld.global.cg.u64 %rd11301, [%rd11299];
	}
	// end inline asm
	// begin inline asm
	{	
ld.global.cg.u64 %rd11303, [%rd11301];
	}
	// end inline asm
	// begin inline asm
	{	
ld.global.cg.u64 %rd11305, [%rd11303];
	}
	// end inline asm
	// begin inline asm
	{	
ld.global.cg.u64 %rd11307, [%rd11305];
	}
	// end inline asm
	// begin inline asm
	{	
ld.global.cg.u64 %rd11309, [%rd11307];
	}
	// end inline asm
	// begin inline asm
	{	
ld.global.cg.u64 %rd11311, [%rd11309];
	}
	// end inline asm
	// begin inline asm
	{	
ld.global.cg.u64 %rd11313, [%rd11311];
	}
	// end inline asm
	// begin inline asm
	{	
ld.global.cg.u64 %rd11315, [%rd11313];
	}
	// end inline asm
	// begin inline asm
	{	
ld.global.cg.u64 %rd11317, [%rd11315];
	}
	// end inline asm
	// begin inline asm
	{	
ld.global.cg.u64 %rd11319, [%rd11317];
	}
	// end inline asm
	// begin inline asm
	{	
ld.global.cg.u64 %rd11321, [%rd11319];
	}
	// end inline asm
	// begin inline asm
	{	
ld.global.cg.u64 %rd11323, [%rd11321];
	}
	// end inline asm
	// begin inline asm
	{	
ld.global.cg.u64 %rd11325, [%rd11323];
	}
	// end inline asm
	// begin inline asm
	{	
ld.global.cg.u64 %rd11327, [%rd11325];
	}
	// end inline asm
	// begin inline asm
	{	
ld.global.cg.u64 %rd11329, [%rd11327];
	}
	// end inline asm
	// begin inline asm
	{	
ld.global.cg.u64 %rd11331, [%rd11329];
	}
	// end inline asm
	// begin inline asm
	{	
ld.global.cg.u64 %rd11333, [%rd11331];
	}
	// end inline asm
	// begin inline asm
	{	
ld.global.cg.u64 %rd11335, [%rd11333];
	}
	// end inline asm
	// begin inline asm
	{	
ld.global.cg.u64 %rd11337, [%rd11335];
	}
	// end inline asm
	// begin inline asm
	{	
ld.global.cg.u64 %rd11339, [%rd11337];
	}
	// end inline asm
	// begin inline asm
	{	
ld.global.cg.u64 %rd11341, [%rd11339];
	}
	// end inline asm
	// begin inline asm
	{	
ld.global.cg.u64 %rd11343, [%rd11341];
	}
	// end inline asm
	// begin inline asm
	{	
ld.global.cg.u64 %rd11345, [%rd11343];
	}
	// end inline asm
	// begin inline asm
	{	
ld.global.cg.u64 %rd11347, [%rd11345];
	}
	// end inline asm
	// begin inline asm
	{	
ld.global.cg.u64 %rd11349, [%rd11347];
	}
	// end inline asm
	// begin inline asm
	{	
ld.global.cg.u64 %rd11351, [%rd11349];
	}
	// end inline asm
	// begin inline asm
	{	
ld.global.cg.u64 %rd11353, [%rd11351];
	}
	// end inline asm
	// begin inline asm
	{	
ld.global.cg.u64 %rd11355, [%rd11353];
	}
	// end inline asm
	// begin inline asm
	{	
ld.global.cg.u64 %rd11357, [%rd11355];
	}
	// end inline asm
	// begin inline asm
	{	
ld.global.cg.u64 %rd11359, [%rd11357];
	}
	// end inline asm
	// begin inline asm
	{	
ld.global.cg.u64 %rd11361, [%rd11359];
	}
	// end inline asm
	// begin inline asm
	{	
ld.global.cg.u64 %rd11363, [%rd11361];
	}
	// end inline asm
	// begin inline asm
	{	
ld.global.cg.u64 %rd11365, [%rd11363];
	}
	// end inline asm
	// begin inline asm
	{	
ld.global.cg.u64 %rd11367, [%rd11365];
	}
	// end inline asm
	// begin inline asm
	{	
ld.global.cg.u64 %rd11369, [%rd11367];
	}
	// end inline asm
	// begin inline asm
	{	
ld.global.cg.u64 %rd11371, [%rd11369];
	}
	// end inline asm
	// begin inline asm
	{	
ld.global.cg.u64 %rd11373, [%rd11371];
	}
	// end inline asm
	// begin inline asm
	{	
ld.global.cg.u64 %rd11375, [%rd11373];
	}
	// end inline asm
	// begin inline asm
	{	
ld.global.cg.u64 %rd11377, [%rd11375];
	}
	// end inline asm
	// begin inline asm
	{	
ld.global.cg.u64 %rd11379, [%rd11377];
	}
	// end inline asm
	// begin inline asm
	{	
ld.global.cg.u64 %rd11381, [%rd11379];
	}
	// end inline asm
	// begin inline asm
	{	
ld.global.cg.u64 %rd11383, [%rd11381];
	}
	// end inline asm
	// begin inline asm
	{	
ld.global.cg.u64 %rd11385, [%rd11383];
	}
	// end inline asm
	// begin inline asm
	{	
ld.global.cg.u64 %rd11387, [%rd11385];
	}
	// end inline asm
	// begin inline asm
	{	
ld.global.cg.u64 %rd11389, [%rd11387];
	}
	// end inline asm
	// begin inline asm
	{	
ld.global.cg.u64 %rd11391, [%rd11389];
	}
	// end inline asm
	// begin inline asm
	{	
ld.global.cg.u64 %rd11393, [%rd11391];
	}
	// end inline asm
	// begin inline asm
	{	
ld.global.cg.u64 %rd11395, [%rd11393];
	}
	// end inline asm
	// begin inline asm
	{	
ld.global.cg.u64 %rd11397, [%rd11395];
	}
	// end inline asm
	// begin inline asm
	{	
ld.global.cg.u64 %rd11399, [%rd11397];
	}
	// end inline asm
	// begin inline asm
	{	
ld.global.cg.u64 %rd11401, [%rd11399];
	}
	// end inline asm
	// begin inline asm
	{	
ld.global.cg.u64 %rd11403, [%rd11401];
	}
	// end inline asm
	// begin inline asm
	{	
ld.global.cg.u64 %rd11405, [%rd11403];
	}
	// end inline asm
	// begin inline asm
	{	
ld.global.cg.u64 %rd11407, [%rd11405];
	}
	// end inline asm
	// begin inline asm
	{	
ld.global.cg.u64 %rd11409, [%rd11407];
	}
	// end inline asm
	// begin inline asm
	{	
ld.global.cg.u64 %rd11411, [%rd11409];
	}
	// end inline asm
	// begin inline asm
	{	
ld.global.cg.u64 %rd11413, [%rd11411];
	}
	// end inline asm
	// begin inline asm
	{	
ld.global.cg.u64 %rd11415, [%rd11413];
	}
	// end inline asm
	// begin inline asm
	{	
ld.global.cg.u64 %rd11417, [%rd11415];
	}
	// end inline asm
	// begin inline asm
	{	
ld.global.cg.u64 %rd11419, [%rd11417];
	}
	// end inline asm
	// begin inline asm
	{	
ld.global.cg.u64 %rd11421, [%rd11419];
	}
	// end inline asm
	// begin inline asm
	{	
ld.global.cg.u64 %rd11423, [%rd11421];
	}
	// end inline asm
	// begin inline asm
	{	
ld.global.cg.u64 %rd11425, [%rd11423];
	}
	// end inline asm
	// begin inline asm
	{	
ld.global.cg.u64 %rd11427, [%rd11425];
	}
	// end inline asm
	// begin inline asm
	{	
ld.global.cg.u64 %rd11429, [%rd11427];
	}
	// end inline asm
	// begin inline asm
	{	
ld.global.cg.u64 %rd11431, [%rd11429];
	}
	// end inline asm
	// begin inline asm
	{	
ld.global.cg.u64 %rd11433, [%rd11431];
	}
	// end inline asm
	// begin inline asm
	{	
ld.global.cg.u64 %rd11435, [%rd11433];
	}
	// end inline asm
	// begin inline asm
	{	
ld.global.cg.u64 %rd11437, [%rd11435];
	}
	// end inline asm
	// begin inline asm
	{	
ld.global.cg.u64 %rd11439, [%rd11437];
	}
	// end inline asm
	// begin inline asm
	{	
ld.global.cg.u64 %rd11441, [%rd11439];
	}
	// end inline asm
	// begin inline asm
	{	
ld.global.cg.u64 %rd11443, [%rd11441];
	}
	// end inline asm
	// begin inline asm
	{	
ld.global.cg.u64 %rd11445, [%rd11443];
	}
	// end inline asm
	// begin inline asm
	{	
ld.global.cg.u64 %rd11447, [%rd11445];
	}
	// end inline asm
	// begin inline asm
	{	
ld.global.cg.u64 %rd11449, [%rd11447];
	}
	// end inline asm
	// begin inline asm
	{	
ld.global.cg.u64 %rd11451, [%rd11449];
	}
	// end inline asm
	// begin inline asm
	{	
ld.global.cg.u64 %rd11453, [%rd11451];
	}
	// end inline asm
	// begin inline asm
	{	
ld.global.cg.u64 %rd11455, [%rd11453];
	}
	// end inline asm
	// begin inline asm
	{	
ld.global.cg.u64 %rd11457, [%rd11455];
	}
	// end inline asm
	// begin inline asm
	{	
ld.global.cg.u64 %rd11459, [%rd11457];
	}
	// end inline asm
	// begin inline asm
	{	
ld.global.cg.u64 %rd11461, [%rd11459];
	}
	// end inline asm
	// begin inline asm
	{	
ld.global.cg.u64 %rd11463, [%rd11461];
	}
	// end inline asm
	// begin inline asm
	{	
ld.global.cg.u64 %rd11465, [%rd11463];
	}
	// end inline asm
	// begin inline asm
	{	
ld.global.cg.u64 %rd11467, [%rd11465];
	}
	// end inline asm
	// begin inline asm
	{	
ld.global.cg.u64 %rd11469, [%rd11467];
	}
	// end inline asm
	// begin inline asm
	{	
ld.global.cg.u64 %rd11471, [%rd11469];
	}
	// end inline asm
	// begin inline asm
	{	
ld.global.cg.u64 %rd11473, [%rd11471];
	}
	// end inline asm
	// begin inline asm
	{	
ld.global.cg.u64 %rd11475, [%rd11473];
	}
	// end inline asm
	// begin inline asm
	{	
ld.global.cg.u64 %rd11477, [%rd11475];
	}
	// end inline asm
	// begin inline asm
	{	
ld.global.cg.u64 %rd11479, [%rd11477];
	}
	// end inline asm
	// begin inline asm
	{	
ld.global.cg.u64 %rd11481, [%rd11479];
	}
	// end inline asm
	// begin inline asm
	{	
ld.global.cg.u64 %rd11483, [%rd11481];
	}
	// end inline asm
	// begin inline asm
	{	
ld.global.cg.u64 %rd11485, [%rd11483];
	}
	// end inline asm
	// begin inline asm
	{	
ld.global.cg.u64 %rd11487, [%rd11485];
	}
	// end inline asm
	// begin inline asm
	{	
ld.global.cg.u64 %rd11489, [%rd11487];
	}
	// end inline asm
	// begin inline asm
	{	
ld.global.cg.u64 %rd11491, [%rd11489];
	}
	// end inline asm
	// begin inline asm
	{	
ld.global.cg.u64 %rd11493, [%rd11491];
	}
	// end inline asm
	// begin inline asm
	{	
ld.global.cg.u64 %rd11495, [%rd11493];
	}
	// end inline asm
	// begin inline asm
	{	
ld.global.cg.u64 %rd11497, [%rd11495];
	}
	// end inline asm
	// begin inline asm
	{	
ld.global.cg.u64 %rd11499, [%rd11497];
	}
	// end inline asm
	// begin inline asm
	{	
ld.global.cg.u64 %rd11501, [%rd11499];
	}
	// end inline asm
	// begin inline asm
	{	
ld.global.cg.u64 %rd11503, [%rd11501];
	}
	// end inline asm
	// begin inline asm
	{	
ld.global.cg.u64 %rd11505, [%rd11503];
	}
	// end inline asm
	// begin inline asm
	{	
ld.global.cg.u64 %rd11507, [%rd11505];
	}
	// end inline asm
	// begin inline asm
	{	
ld.global.cg.u64 %rd11509, [%rd11507];
	}
	// end inline asm
	// begin inline asm
	{	
ld.global.cg.u64 %rd11511, [%rd11509];
	}
	// end inline asm
	// begin inline asm
	{	
ld.global.cg.u64 %rd11513, [%rd11511];
	}
	// end inline asm
	// begin inline asm
	{	
ld.global.cg.u64 %rd11515, [%rd11513];
	}
	// end inline asm
	// begin inline asm
	{	
ld.global.cg.u64 %rd11517, [%rd11515];
	}
	// end inline asm
	// begin inline asm
	{	
ld.global.cg.u64 %rd11519, [%rd11517];
	}
	// end inline asm
	// begin inline asm
	{	
ld.global.cg.u64 %rd11521, [%rd11519];
	}
	// end inline asm
	// begin inline asm
	{	
ld.global.cg.u64 %rd11523, [%rd11521];
	}
	// end inline asm
	// begin inline asm
	{	
ld.global.cg.u64 %rd11525, [%rd11523];
	}
	// end inline asm
	// begin inline asm
	{	
ld.global.cg.u64 %rd11527, [%rd11525];
	}
	// end inline asm
	// begin inline asm
	{	
ld.global.cg.u64 %rd11529, [%rd11527];
	}
	// end inline asm
	// begin inline asm
	{	
ld.global.cg.u64 %rd11531, [%rd11529];
	}
	// end inline asm
	// begin inline asm
	{	
ld.global.cg.u64 %rd11533, [%rd11531];
	}
	// end inline asm
	// begin inline asm
	{	
ld.global.cg.u64 %rd11535, [%rd11533];
	}
	// end inline asm
	// begin inline asm
	{	
ld.global.cg.u64 %rd11537, [%rd11535];
	}
	// end inline asm
	// begin inline asm
	{	
ld.global.cg.u64 %rd11539, [%rd11537];
	}
	// end inline asm
	// begin inline asm
	{	
ld.global.cg.u64 %rd11541, [%rd11539];
	}
	// end inline asm
	// begin inline asm
	{	
ld.global.cg.u64 %rd11543, [%rd11541];
	}
	// end inline asm
	// begin inline asm
	{	
ld.global.cg.u64 %rd11545, [%rd11543];
	}
	// end inline asm
	// begin inline asm
	{	
ld.global.cg.u64 %rd11547, [%rd11545];
	}
	// end inline asm
	// begin inline asm
	{	
ld.global.cg.u64 %rd11549, [%rd11547];
	}
	// end inline asm
	// begin inline asm
	{	
ld.global.cg.u64 %rd11551, [%rd11549];
	}
	// end inline asm
	// begin inline asm
	{	
ld.global.cg.u64 %rd11553, [%rd11551];
	}
	// end inline asm
	// begin inline asm
	{	
ld.global.cg.u64 %rd11555, [%rd11553];
	}
	// end inline asm
	// begin inline asm
	{	
ld.global.cg.u64 %rd11557, [%rd11555];
	}
	// end inline asm
	// begin inline asm
	{	
ld.global.cg.u64 %rd11559, [%rd11557];
	}
	// end inline asm
	// begin inline asm
	{	
ld.global.cg.u64 %rd11561, [%rd11559];
	}
	// end inline asm
	// begin inline asm
	{	
ld.global.cg.u64 %rd11563, [%rd11561];
	}
	// end inline asm
	// begin inline asm
	{	
ld.global.cg.u64 %rd11565, [%rd11563];
	}
	// end inline asm
	// begin inline asm
	{	
ld.global.cg.u64 %rd11567, [%rd11565];
	}
	// end inline asm
	// begin inline asm
	{	
ld.global.cg.u64 %rd11569, [%rd11567];
	}
	// end inline asm
	// begin inline asm
	{	
ld.global.cg.u64 %rd11571, [%rd11569];
	}
	// end inline asm
	// begin inline asm
	{	
ld.global.cg.u64 %rd11573, [%rd11571];
	}
	// end inline asm
	// begin inline asm
	{	
ld.global.cg.u64 %rd11575, [%rd11573];
	}
	// end inline asm
	// begin inline asm
	{	
ld.global.cg.u64 %rd11577, [%rd11575];
	}
	// end inline asm
	// begin inline asm
	{	
ld.global.cg.u64 %rd11579, [%rd11577];
	}
	// end inline asm
	// begin inline asm
	{	
ld.global.cg.u64 %rd11581, [%rd11579];
	}
	// end inline asm
	// begin inline asm
	{	
ld.global.cg.u64 %rd11583, [%rd11581];
	}
	// end inline asm
	// begin inline asm
	{	
ld.global.cg.u64 %rd11585, [%rd11583];
	}
	// end inline asm
	// begin inline asm
	{	
ld.global.cg.u64 %rd11587, [%rd11585];
	}
	// end inline asm
	// begin inline asm
	{	
ld.global.cg.u64 %rd11589, [%rd11587];
	}
	// end inline asm
	// begin inline asm
	{	
ld.global.cg.u64 %rd11591, [%rd11589];
	}
	// end inline asm
	// begin inline asm
	{	
ld.global.cg.u64 %rd11593, [%rd11591];
	}
	// end inline asm
	// begin inline asm
	{	
ld.global.cg.u64 %rd11595, [%rd11593];
	}
	// end inline asm
	// begin inline asm
	{	
ld.global.cg.u64 %rd11597, [%rd11595];
	}
	// end inline asm
	// begin inline asm
	{	
ld.global.cg.u64 %rd11599, [%rd11597];
	}
	// end inline asm
	// begin inline asm
	{	
ld.global.cg.u64 %rd11601, [%rd11599];
	}
	// end inline asm
	// begin inline asm
	{	
ld.global.cg.u64 %rd11603, [%rd11601];
	}
	// end inline asm
	// begin inline asm
	{	
ld.global.cg.u64 %rd11605, [%rd11603];
	}
	// end inline asm
	// begin inline asm
	{	
ld.global.cg.u64 %rd11607, [%rd11605];
	}
	// end inline asm
	// begin inline asm
	{	
ld.global.cg.u64 %rd11609, [%rd11607];
	}
	// end inline asm
	// begin inline asm
	{	
ld.global.cg.u64 %rd11611, [%rd11609];
	}
	// end inline asm
	// begin inline asm
	{	
ld.global.cg.u64 %rd11613, [%rd11611];
	}
	// end inline asm
	// begin inline asm
	{	
ld.global.cg.u64 %rd11615, [%rd11613];
	}
	// end inline asm
	// begin inline asm
	{	
ld.global.cg.u64 %rd11617, [%rd11615];
	}
	// end inline asm
	// begin inline asm
	{	
ld.global.cg.u64 %rd11619, [%rd11617];
	}
	// end inline asm
	// begin inline asm
	{	
ld.global.cg.u64 %rd11621, [%rd11619];
	}
	// end inline asm
	// begin inline asm
	{	
ld.global.cg.u64 %rd11623, [%rd11621];
	}
	// end inline asm
	// begin inline asm
	{	
ld.global.cg.u64 %rd11625, [%rd11623];
	}
	// end inline asm
	// begin inline asm
	{	
ld.global.cg.u64 %rd11627, [%rd11625];
	}
	// end inline asm
	// begin inline asm
	{	
ld.global.cg.u64 %rd11629, [%rd11627];
	}
	// end inline asm
	// begin inline asm
	{	
ld.global.cg.u64 %rd11631, [%rd11629];
	}
	// end inline asm
	// begin inline asm
	{	
ld.global.cg.u64 %rd11633, [%rd11631];
	}
	// end inline asm
	// begin inline asm
	{	
ld.global.cg.u64 %rd11635, [%rd11633];
	}
	// end inline asm
	// begin inline asm
	{	
ld.global.cg.u64 %rd11637, [%rd11635];
	}
	// end inline asm
	// begin inline asm
	{	
ld.global.cg.u64 %rd11639, [%rd11637];
	}
	// end inline asm
	// begin inline asm
	{	
ld.global.cg.u64 %rd11641, [%rd11639];
	}
	// end inline asm
	// begin inline asm
	{	
ld.global.cg.u64 %rd11643, [%rd11641];
	}
	// end inline asm
	// begin inline asm
	{	
ld.global.cg.u64 %rd11645, [%rd11643];
	}
	// end inline asm
	// begin inline asm
	{	
ld.global.cg.u64 %rd11647, [%rd11645];
	}
	// end inline asm
	// begin inline asm
	{	
ld.global.cg.u64 %rd11649, [%rd11647];
	}
	// end inline asm
	// begin inline asm
	{	
ld.global.cg.u64 %rd11651, [%rd11649];
	}
	// end inline asm
	// begin inline asm
	{	
ld.global.cg.u64 %rd11653, [%rd11651];
	}
	// end inline asm
	// begin inline asm
	{	
ld.global.cg.u64 %rd11655, [%rd11653];
	}
	// end inline asm
	// begin inline asm
	{	
ld.global.cg.u64 %rd11657, [%rd11655];
	}
	// end inline asm
	// begin inline asm
	{	
ld.global.cg.u64 %rd11659, [%rd11657];
	}
	// end inline asm
	// begin inline asm
	{	
ld.global.cg.u64 %rd11661, [%rd11659];
	}
	// end inline asm
	// begin inline asm
	{	
ld.global.cg.u64 %rd11663, [%rd11661];
	}
	// end inline asm
	// begin inline asm
	{	
ld.global.cg.u64 %rd11665, [%rd11663];
	}
	// end inline asm
	// begin inline asm
	{	
ld.global.cg.u64 %rd11667, [%rd11665];
	}
	// end inline asm
	// begin inline asm
	{	
ld.global.cg.u64 %rd11669, [%rd11667];
	}
	// end inline asm
	// begin inline asm
	{	
ld.global.cg.u64 %rd11671, [%rd11669];
	}
	// end inline asm
	// begin inline asm
	{	
ld.global.cg.u64 %rd11673, [%rd11671];
	}
	// end inline asm
	// begin inline asm
	{	
ld.global.cg.u64 %rd11675, [%rd11673];
	}
	// end inline asm
	// begin inline asm
	{	
ld.global.cg.u64 %rd11677, [%rd11675];
	}
	// end inline asm
	// begin inline asm
	{	
ld.global.cg.u64 %rd11679, [%rd11677];
	}
	// end inline asm
	// begin inline asm
	{	
ld.global.cg.u64 %rd11681, [%rd11679];
	}
	// end inline asm
	// begin inline asm
	{	
ld.global.cg.u64 %rd11683, [%rd11681];
	}
	// end inline asm
	// begin inline asm
	{	
ld.global.cg.u64 %rd11685, [%rd11683];
	}
	// end inline asm
	// begin inline asm
	{	
ld.global.cg.u64 %rd11687, [%rd11685];
	}
	// end inline asm
	// begin inline asm
	{	
ld.global.cg.u64 %rd11689, [%rd11687];
	}
	// end inline asm
	// begin inline asm
	{	
ld.global.cg.u64 %rd11691, [%rd11689];
	}
	// end inline asm
	// begin inline asm
	{	
ld.global.cg.u64 %rd11693, [%rd11691];
	}
	// end inline asm
	// begin inline asm
	{	
ld.global.cg.u64 %rd11695, [%rd11693];
	}
	// end inline asm
	// begin inline asm
	{	
ld.global.cg.u64 %rd11697, [%rd11695];
	}
	// end inline asm
	// begin inline asm
	{	
ld.global.cg.u64 %rd11699, [%rd11697];
	}
	// end inline asm
	// begin inline asm
	{	
ld.global.cg.u64 %rd11701, [%rd11699];
	}
	// end inline asm
	// begin inline asm
	{	
ld.global.cg.u64 %rd11703, [%rd11701];
	}
	// end inline asm
	// begin inline asm
	{	
ld.global.cg.u64 %rd11705, [%rd11703];
	}
	// end inline asm
	// begin inline asm
	{	
ld.global.cg.u64 %rd11707, [%rd11705];
	}
	// end inline asm
	// begin inline asm
	{	
ld.global.cg.u64 %rd11709, [%rd11707];
	}
	// end inline asm
	// begin inline asm
	{	
ld.global.cg.u64 %rd11711, [%rd11709];
	}
	// end inline asm
	// begin inline asm
	{	
ld.global.cg.u64 %rd11713, [%rd11711];
	}
	// end inline asm
	// begin inline asm
	{	
ld.global.cg.u64 %rd11715, [%rd11713];
	}
	// end inline asm
	// begin inline asm
	{	
ld.global.cg.u64 %rd11717, [%rd11715];
	}
	// end inline asm
	// begin inline asm
	{	
ld.global.cg.u64 %rd11719, [%rd11717];
	}
	// end inline asm
	// begin inline asm
	{	
ld.global.cg.u64 %rd11721, [%rd11719];
	}
	// end inline asm
	// begin inline asm
	{	
ld.global.cg.u64 %rd11723, [%rd11721];
	}
	// end inline asm
	// begin inline asm
	{	
ld.global.cg.u64 %rd11725, [%rd11723];
	}
	// end inline asm
	// begin inline asm
	{	
ld.global.cg.u64 %rd11727, [%rd11725];
	}
	// end inline asm
	// begin inline asm
	{	
ld.global.cg.u64 %rd11729, [%rd11727];
	}
	// end inline asm
	// begin inline asm
	{	
ld.global.cg.u64 %rd11731, [%rd11729];
	}
	// end inline asm
	// begin inline asm
	{	
ld.global.cg.u64 %rd11733, [%rd11731];
	}
	// end inline asm
	// begin inline asm
	{	
ld.global.cg.u64 %rd11735, [%rd11733];
	}
	// end inline asm
	// begin inline asm
	{	
ld.global.cg.u64 %rd11737, [%rd11735];
	}
	// end inline asm
	// begin inline asm
	{	
ld.global.cg.u64 %rd11739, [%rd11737];
	}
	// end inline asm
	// begin inline asm
	{	
ld.global.cg.u64 %rd11741, [%rd11739];
	}
	// end inline asm
	// begin inline asm
	{	
ld.global.cg.u64 %rd11743, [%rd11741];
	}
	// end inline asm
	// begin inline asm
	{	
ld.global.cg.u64 %rd11745, [%rd11743];
	}
	// end inline asm
	// begin inline asm
	{	
ld.global.cg.u64 %rd11747, [%rd11745];
	}
	// end inline asm
	// begin inline asm
	{	
ld.global.cg.u64 %rd11749, [%rd11747];
	}
	// end inline asm
	// begin inline asm
	{	
ld.global.cg.u64 %rd11751, [%rd11749];
	}
	// end inline asm
	// begin inline asm
	{	
ld.global.cg.u64 %rd11753, [%rd11751];
	}
	// end inline asm
	// begin inline asm
	{	
ld.global.cg.u64 %rd11755, [%rd11753];
	}
	// end inline asm
	// begin inline asm
	{	
ld.global.cg.u64 %rd11757, [%rd11755];
	}
	// end inline asm
	// begin inline asm
	{	
ld.global.cg.u64 %rd11759, [%rd11757];
	}
	// end inline asm
	// begin inline asm
	{	
ld.global.cg.u64 %rd11761, [%rd11759];
	}
	// end inline asm
	// begin inline asm
	{	
ld.global.cg.u64 %rd11763, [%rd11761];
	}
	// end inline asm
	// begin inline asm
	{	
ld.global.cg.u64 %rd11765, [%rd11763];
	}
	// end inline asm
	// begin inline asm
	{	
ld.global.cg.u64 %rd11767, [%rd11765];
	}
	// end inline asm
	// begin inline asm
	{	
ld.global.cg.u64 %rd11769, [%rd11767];
	}
	// end inline asm
	// begin inline asm
	{	
ld.global.cg.u64 %rd11771, [%rd11769];
	}
	// end inline asm
	// begin inline asm
	{	
ld.global.cg.u64 %rd11773, [%rd11771];
	}
	// end inline asm
	// begin inline asm
	{	
ld.global.cg.u64 %rd11775, [%rd11773];
	}
	// end inline asm
	// begin inline asm
	{	
ld.global.cg.u64 %rd11777, [%rd11775];
	}
	// end inline asm
	// begin inline asm
	{	
ld.global.cg.u64 %rd11779, [%rd11777];
	}
	// end inline asm
	// begin inline asm
	{	
ld.global.cg.u64 %rd11781, [%rd11779];
	}
	// end inline asm
	// begin inline asm
	{	
ld.global.cg.u64 %rd11783, [%rd11781];
	}
	// end inline asm
	// begin inline asm
	{	
ld.global.cg.u64 %rd11785, [%rd11783];
	}
	// end inline asm
	// begin inline asm
	{	
ld.global.cg.u64 %rd11787, [%rd11785];
	}
	// end inline asm
	// begin inline asm
	{	
ld.global.cg.u64 %rd11789, [%rd11787];
	}
	// end inline asm
	// begin inline asm
	{	
ld.global.cg.u64 %rd11791, [%rd11789];
	}
	// end inline asm
	// begin inline asm
	{	
ld.global.cg.u64 %rd11793, [%rd11791];
	}
	// end inline asm
	// begin inline asm
	{	
ld.global.cg.u64 %rd11795, [%rd11793];
	}
	// end inline asm
	// begin inline asm
	{	
ld.global.cg.u64 %rd11797, [%rd11795];
	}
	// end inline asm
	// begin inline asm
	{	
ld.global.cg.u64 %rd11799, [%rd11797];
	}
	// end inline asm
	// begin inline asm
	{	
ld.global.cg.u64 %rd11801, [%rd11799];
	}
	// end inline asm
	// begin inline asm
	{	
ld.global.cg.u64 %rd11803, [%rd11801];
	}
	// end inline asm
	// begin inline asm
	{	
ld.global.cg.u64 %rd11805, [%rd11803];
	}
	// end inline asm
	// begin inline asm
	{	
ld.global.cg.u64 %rd11807, [%rd11805];
	}
	// end inline asm
	// begin inline asm
	{	
ld.global.cg.u64 %rd11809, [%rd11807];
	}
	// end inline asm
	// begin inline asm
	{	
ld.global.cg.u64 %rd11811, [%rd11809];
	}
	// end inline asm
	// begin inline asm
	{	
ld.global.cg.u64 %rd11813, [%rd11811];
	}
	// end inline asm
	// begin inline asm
	{	
ld.global.cg.u64 %rd11815, [%rd11813];
	}
	// end inline asm
	// begin inline asm
	{	
ld.global.cg.u64 %rd11817, [%rd11815];
	}
	// end inline asm
	// begin inline asm
	{	
ld.global.cg.u64 %rd11819, [%rd11817];
	}
	// end inline asm
	// begin inline asm
	{	
ld.global.cg.u64 %rd11821, [%rd11819];
	}
	// end inline asm
	// begin inline asm
	{	
ld.global.cg.u64 %rd11823, [%rd11821];
	}
	// end inline asm
	// begin inline asm
	{	
ld.global.cg.u64 %rd11825, [%rd11823];
	}
	// end inline asm
	// begin inline asm
	{	
ld.global.cg.u64 %rd11827, [%rd11825];
	}
	// end inline asm
	// begin inline asm
	{	
ld.global.cg.u64 %rd11829, [%rd11827];
	}
	// end inline asm
	// begin inline asm
	{	
ld.global.cg.u64 %rd11831, [%rd11829];
	}
	// end inline asm
	// begin inline asm
	{	
ld.global.cg.u64 %rd11833, [%rd11831];
	}
	// end inline asm
	// begin inline asm
	{	
ld.global.cg.u64 %rd11835, [%rd11833];
	}
	// end inline asm
	// begin inline asm
	{	
ld.global.cg.u64 %rd11837, [%rd11835];
	}
	// end inline asm
	// begin inline asm
	{	
ld.global.cg.u64 %rd11839, [%rd11837];
	}
	// end inline asm
	// begin inline asm
	{	
ld.global.cg.u64 %rd11841, [%rd11839];
	}
	// end inline asm
	// begin inline asm
	{	
ld.global.cg.u64 %rd11843, [%rd11841];
	}
	// end inline asm
	// begin inline asm
	{	
ld.global.cg.u64 %rd11845, [%rd11843];
	}
	// end inline asm
	// begin inline asm
	{	
ld.global.cg.u64 %rd11847, [%rd11845];
	}
	// end inline asm
	// begin inline asm
	{	
ld.global.cg.u64 %rd11849, [%rd11847];
	}
	// end inline asm
	// begin inline asm
	{	
ld.global.cg.u64 %rd11851, [%rd11849];
	}
	// end inline asm
	// begin inline asm
	{	
ld.global.cg.u64 %rd11853, [%rd11851];
	}
	// end inline asm
	// begin inline asm
	{	
ld.global.cg.u64 %rd11855, [%rd11853];
	}
	// end inline asm
	// begin inline asm
	{	
ld.global.cg.u64 %rd11857, [%rd11855];
	}
	// end inline asm
	// begin inline asm
	{	
ld.global.cg.u64 %rd11859, [%rd11857];
	}
	// end inline asm
	// begin inline asm
	{	
ld.global.cg.u64 %rd11861, [%rd11859];
	}
	// end inline asm
	// begin inline asm
	{	
ld.global.cg.u64 %rd11863, [%rd11861];
	}
	// end inline asm
	// begin inline asm
	{	
ld.global.cg.u64 %rd11865, [%rd11863];
	}
	// end inline asm
	// begin inline asm
	{	
ld.global.cg.u64 %rd11867, [%rd11865];
	}
	// end inline asm
	// begin inline asm
	{	
ld.global.cg.u64 %rd11869, [%rd11867];
	}
	// end inline asm
	// begin inline asm
	{	
ld.global.cg.u64 %rd11871, [%rd11869];
	}
	// end inline asm
	// begin inline asm
	{	
ld.global.cg.u64 %rd11873, [%rd11871];
	}
	// end inline asm
	// begin inline asm
	{	
ld.global.cg.u64 %rd11875, [%rd11873];
	}
	// end inline asm
	// begin inline asm
	{	
ld.global.cg.u64 %rd11877, [%rd11875];
	}
	// end inline asm
	// begin inline asm
	{	
ld.global.cg.u64 %rd11879, [%rd11877];
	}
	// end inline asm
	// begin inline asm
	{	
ld.global.cg.u64 %rd11881, [%rd11879];
	}
	// end inline asm
	// begin inline asm
	{	
ld.global.cg.u64 %rd11883, [%rd11881];
	}
	// end inline asm
	// begin inline asm
	{	
ld.global.cg.u64 %rd11885, [%rd11883];
	}
	// end inline asm
	// begin inline asm
	{	
ld.global.cg.u64 %rd11887, [%rd11885];
	}
	// end inline asm
	// begin inline asm
	{	
ld.global.cg.u64 %rd11889, [%rd11887];
	}
	// end inline asm
	// begin inline asm
	{	
ld.global.cg.u64 %rd11891, [%rd11889];
	}
	// end inline asm
	// begin inline asm
	{	
ld.global.cg.u64 %rd11893, [%rd11891];
	}
	// end inline asm
	// begin inline asm
	{	
ld.global.cg.u64 %rd11895, [%rd11893];
	}
	// end inline asm
	// begin inline asm
	{	
ld.global.cg.u64 %rd11897, [%rd11895];
	}
	// end inline asm
	// begin inline asm
	{	
ld.global.cg.u64 %rd11899, [%rd11897];
	}
	// end inline asm
	// begin inline asm
	{	
ld.global.cg.u64 %rd11901, [%rd11899];
	}
	// end inline asm
	// begin inline asm
	{	
ld.global.cg.u64 %rd11903, [%rd11901];
	}
	// end inline asm
	// begin inline asm
	{	
ld.global.cg.u64 %rd11905, [%rd11903];
	}
	// end inline asm
	// begin inline asm
	{	
ld.global.cg.u64 %rd11907, [%rd11905];
	}
	// end inline asm
	// begin inline asm
	{	
ld.global.cg.u64 %rd11909, [%rd11907];
	}
	// end inline asm
	// begin inline asm
	{	
ld.global.cg.u64 %rd11911, [%rd11909];
	}
	// end inline asm
	// begin inline asm
	{	
ld.global.cg.u64 %rd11913, [%rd11911];
	}
	// end inline asm
	// begin inline asm
	{	
ld.global.cg.u64 %rd11915, [%rd11913];
	}
	// end inline asm
	// begin inline asm
	{	
ld.global.cg.u64 %rd11917, [%rd11915];
	}
	// end inline asm
	// begin inline asm
	{	
ld.global.cg.u64 %rd11919, [%rd11917];
	}
	// end inline asm
	// begin inline asm
	{	
ld.global.cg.u64 %rd11921, [%rd11919];
	}
	// end inline asm
	// begin inline asm
	{	
ld.global.cg.u64 %rd11923, [%rd11921];
	}
	// end inline asm
	// begin inline asm
	{	
ld.global.cg.u64 %rd11925, [%rd11923];
	}
	// end inline asm
	// begin inline asm
	{	
ld.global.cg.u64 %rd11927, [%rd11925];
	}
	// end inline asm
	// begin inline asm
	{	
ld.global.cg.u64 %rd11929, [%rd11927];
	}
	// end inline asm
	// begin inline asm
	{	
ld.global.cg.u64 %rd11931, [%rd11929];
	}
	// end inline asm
	// begin inline asm
	{	
ld.global.cg.u64 %rd11933, [%rd11931];
	}
	// end inline asm
	// begin inline asm
	{	
ld.global.cg.u64 %rd11935, [%rd11933];
	}
	// end inline asm
	// begin inline asm
	{	
ld.global.cg.u64 %rd11937, [%rd11935];
	}
	// end inline asm
	// begin inline asm
	{	
ld.global.cg.u64 %rd11939, [%rd11937];
	}
	// end inline asm
	// begin inline asm
	{	
ld.global.cg.u64 %rd11941, [%rd11939];
	}
	// end inline asm
	// begin inline asm
	{	
ld.global.cg.u64 %rd11943, [%rd11941];
	}
	// end inline asm
	// begin inline asm
	{	
ld.global.cg.u64 %rd11945, [%rd11943];
	}
	// end inline asm
	// begin inline asm
	{	
ld.global.cg.u64 %rd11947, [%rd11945];
	}
	// end inline asm
	// begin inline asm
	{	
ld.global.cg.u64 %rd11949, [%rd11947];
	}
	// end inline asm
	// begin inline asm
	{	
ld.global.cg.u64 %rd11951, [%rd11949];
	}
	// end inline asm
	// begin inline asm
	{	
ld.global.cg.u64 %rd11953, [%rd11951];
	}
	// end inline asm
	// begin inline asm
	{	
ld.global.cg.u64 %rd11955, [%rd11953];
	}
	// end inline asm
	// begin inline asm
	{	
ld.global.cg.u64 %rd11957, [%rd11955];
	}
	// end inline asm
	// begin inline asm
	{	
ld.global.cg.u64 %rd11959, [%rd11957];
	}
	// end inline asm
	// begin inline asm
	{	
ld.global.cg.u64 %rd11961, [%rd11959];
	}
	// end inline asm
	// begin inline asm
	{	
ld.global.cg.u64 %rd11963, [%rd11961];
	}
	// end inline asm
	// begin inline asm
	{	
ld.global.cg.u64 %rd11965, [%rd11963];
	}
	// end inline asm
	// begin inline asm
	{	
ld.global.cg.u64 %rd11967, [%rd11965];
	}
	// end inline asm
	// begin inline asm
	{	
ld.global.cg.u64 %rd11969, [%rd11967];
	}
	// end inline asm
	// begin inline asm
	{	
ld.global.cg.u64 %rd11971, [%rd11969];
	}
	// end inline asm
	// begin inline asm
	{	
ld.global.cg.u64 %rd11973, [%rd11971];
	}
	// end inline asm
	// begin inline asm
	{	
ld.global.cg.u64 %rd11975, [%rd11973];
	}
	// end inline asm
	// begin inline asm
	{	
ld.global.cg.u64 %rd11977, [%rd11975];
	}
	// end inline asm
	// begin inline asm
	{	
ld.global.cg.u64 %rd11979, [%rd11977];
	}
	// end inline asm
	// begin inline asm
	{	
ld.global.cg.u64 %rd11981, [%rd11979];
	}
	// end inline asm
	// begin inline asm
	{	
ld.global.cg.u64 %rd11983, [%rd11981];
	}
	// end inline asm
	// begin inline asm
	{	
ld.global.cg.u64 %rd11985, [%rd11983];
	}
	// end inline asm
	// begin inline asm
	{	
ld.global.cg.u64 %rd11987, [%rd11985];
	}
	// end inline asm
	// begin inline asm
	{	
ld.global.cg.u64 %rd11989, [%rd11987];
	}
	// end inline asm
	// begin inline asm
	{	
ld.global.cg.u64 %rd11991, [%rd11989];
	}
	// end inline asm
	// begin inline asm
	{	
ld.global.cg.u64 %rd11993, [%rd11991];
	}
	// end inline asm
	// begin inline asm
	{	
ld.global.cg.u64 %rd11995, [%rd11993];
	}
	// end inline asm
	// begin inline asm
	{	
ld.global.cg.u64 %rd11997, [%rd11995];
	}
	// end inline asm
	// begin inline asm
	{	
ld.global.cg.u64 %rd11999, [%rd11997];
	}
	// end inline asm
	// begin inline asm
	{	
ld.global.cg.u64 %rd12001, [%rd11999];
	}
	// end inline asm
	// begin inline asm
	{	
ld.global.cg.u64 %rd12003, [%rd12001];
	}
	// end inline asm
	// begin inline asm
	{	
ld.global.cg.u64 %rd12005, [%rd12003];
	}
	// end inline asm
	// begin inline asm
	{	
ld.global.cg.u64 %rd12007, [%rd12005];
	}
	// end inline asm
	// begin inline asm
	{	
ld.global.cg.u64 %rd12009, [%rd12007];
	}
	// end inline asm
	// begin inline asm
	{	
ld.global.cg.u64 %rd12011, [%rd12009];
	}
	// end inline asm
	// begin inline asm
	{	
ld.global.cg.u64 %rd12013, [%rd12011];
	}
	// end inline asm
	// begin inline asm
	{	
ld.global.cg.u64 %rd12015, [%rd12013];
	}
	// end inline asm
	// begin inline asm
	{	
ld.global.cg.u64 %rd12017, [%rd12015];
	}
	// end inline asm
	// begin inline asm
	{	
ld.global.cg.u64 %rd12019, [%rd12017];
	}
	// end inline asm
	// begin inline asm
	{	
ld.global.cg.u64 %rd12021, [%rd12019];
	}
	// end inline asm
	// begin inline asm
	{	
ld.global.cg.u64 %rd12023, [%rd12021];
	}
	// end inline asm
	// begin inline asm
	{	
ld.global.cg.u64 %rd12025, [%rd12023];
	}
	// end inline asm
	// begin inline asm
	{	
ld.global.cg.u64 %rd12027, [%rd12025];
	}
	// end inline asm
	// begin inline asm
	{	
ld.global.cg.u64 %rd12029, [%rd12027];
	}
	// end inline asm
	// begin inline asm
	{	
ld.global.cg.u64 %rd12031, [%rd12029];
	}
	// end inline asm
	// begin inline asm
	{	
ld.global.cg.u64 %rd12033, [%rd12031];
	}
	// end inline asm
	// begin inline asm
	{	
ld.global.cg.u64 %rd12035, [%rd12033];
	}
	// end inline asm
	// begin inline asm
	{	
ld.global.cg.u64 %rd12037, [%rd12035];
	}
	// end inline asm
	// begin inline asm
	{	
ld.global.cg.u64 %rd12039, [%rd12037];
	}
	// end inline asm
	// begin inline asm
	{	
ld.global.cg.u64 %rd12041, [%rd12039];
	}
	// end inline asm
	// begin inline asm
	{	
ld.global.cg.u64 %rd12043, [%rd12041];
	}
	// end inline asm
	// begin inline asm
	{	
ld.global.cg.u64 %rd12045, [%rd12043];
	}
	// end inline asm
	// begin inline asm
	{	
ld.global.cg.u64 %rd12047, [%rd12045];
	}
	// end inline asm
	// begin inline asm
	{	
ld.global.cg.u64 %rd12049, [%rd12047];
	}
	// end inline asm
	// begin inline asm
	{	
ld.global.cg.u64 %rd12051, [%rd12049];
	}
	// end inline asm
	// begin inline asm
	{	
ld.global.cg.u64 %rd12053, [%rd12051];
	}
	// end inline asm
	// begin inline asm
	{	
ld.global.cg.u64 %rd12055, [%rd12053];
	}
	// end inline asm
	// begin inline asm
	{	
ld.global.cg.u64 %rd12057, [%rd12055];
	}
	// end inline asm
	// begin inline asm
	{	
ld.global.cg.u64 %rd12059, [%rd12057];
	}
	// end inline asm
	// begin inline asm
	{	
ld.global.cg.u64 %rd12061, [%rd12059];
	}
	// end inline asm
	// begin inline asm
	{	
ld.global.cg.u64 %rd12063, [%rd12061];
	}
	// end inline asm
	// begin inline asm
	{	
ld.global.cg.u64 %rd12065, [%rd12063];
	}
	// end inline asm
	// begin inline asm
	{	
ld.global.cg.u64 %rd12067, [%rd12065];
	}
	// end inline asm
	// begin inline asm
	{	
ld.global.cg.u64 %rd12069, [%rd12067];
	}
	// end inline asm
	// begin inline asm
	{	
ld.global.cg.u64 %rd12071, [%rd12069];
	}
	// end inline asm
	// begin inline asm
	{	
ld.global.cg.u64 %rd12073, [%rd12071];
	}
	// end inline asm
	// begin inline asm
	{	
ld.global.cg.u64 %rd12075, [%rd12073];
	}
	// end inline asm
	// begin inline asm
	{	
ld.global.cg.u64 %rd12077, [%rd12075];
	}
	// end inline asm
	// begin inline asm
	{	
ld.global.cg.u64 %rd12079, [%rd12077];
	}
	// end inline asm
	// begin inline asm
	{	
ld.global.cg.u64 %rd12081, [%rd12079];
	}
	// end inline asm
	// begin inline asm
	{	
ld.global.cg.u64 %rd12083, [%rd12081];
	}
	// end inline asm
	// begin inline asm
	{	
ld.global.cg.u64 %rd12085, [%rd12083];
	}
	// end inline asm
	// begin inline asm
	{	
ld.global.cg.u64 %rd12087, [%rd12085];
	}
	// end inline asm
	// begin inline asm
	{	
ld.global.cg.u64 %rd12089, [%rd12087];
	}
	// end inline asm
	// begin inline asm
	{	
ld.global.cg.u64 %rd12091, [%rd12089];
	}
	// end inline asm
	// begin inline asm
	{	
ld.global.cg.u64 %rd12093, [%rd12091];
	}
	// end inline asm
	// begin inline asm
	{	
ld.global.cg.u64 %rd12095, [%rd12093];
	}
	// end inline asm
	// begin inline asm
	{	
ld.global.cg.u64 %rd12097, [%rd12095];
	}
	// end inline asm
	// begin inline asm
	{	
ld.global.cg.u64 %rd12099, [%rd12097];
	}
	// end inline asm
	// begin inline asm
	{	
ld.global.cg.u64 %rd12101, [%rd12099];
	}
	// end inline asm
	// begin inline asm
	{	
ld.global.cg.u64 %rd12103, [%rd12101];
	}
	// end inline asm
	// begin inline asm
	{	
ld.global.cg.u64 %rd12105, [%rd12103];
	}
	// end inline asm
	// begin inline asm
	{	
ld.global.cg.u64 %rd12107, [%rd12105];
	}
	// end inline asm
	// begin inline asm
	{	
ld.global.cg.u64 %rd12109, [%rd12107];
	}
	// end inline asm
	// begin inline asm
	{	
ld.global.cg.u64 %rd12111, [%rd12109];
	}
	// end inline asm
	// begin inline asm
	{	
ld.global.cg.u64 %rd12113, [%rd12111];
	}
	// end inline asm
	// begin inline asm
	{	
ld.global.cg.u64 %rd12115, [%rd12113];
	}
	// end inline asm
	// begin inline asm
	{	
ld.global.cg.u64 %rd12117, [%rd12115];
	}
	// end inline asm
	// begin inline asm
	{	
ld.global.cg.u64 %rd12119, [%rd12117];
	}
	// end inline asm
	// begin inline asm
	{	
ld.global.cg.u64 %rd12121, [%rd12119];
	}
	// end inline asm
	// begin inline asm
	{	
ld.global.cg.u64 %rd12123, [%rd12121];
	}
	// end inline asm
	// begin inline asm
	{	
ld.global.cg.u64 %rd12125, [%rd12123];
	}
	// end inline asm
	// begin inline asm
	{	
ld.global.cg.u64 %rd12127, [%rd12125];
	}
	// end inline asm
	// begin inline asm
	{	
ld.global.cg.u64 %rd12129, [%rd12127];
	}
	// end inline asm
	// begin inline asm
	{	
ld.global.cg.u64 %rd12131, [%rd12129];
	}
	// end inline asm
	// begin inline asm
	{	
ld.global.cg.u64 %rd12133, [%rd12131];
	}
	// end inline asm
	// begin inline asm
	{	
ld.global.cg.u64 %rd12135, [%rd12133];
	}
	// end inline asm
	// begin inline asm
	{	
ld.global.cg.u64 %rd12137, [%rd12135];
	}
	// end inline asm
	// begin inline asm
	{	
ld.global.cg.u64 %rd12139, [%rd12137];
	}
	// end inline asm
	// begin inline asm
	{	
ld.global.cg.u64 %rd12141, [%rd12139];
	}
	// end inline asm
	// begin inline asm
	{	
ld.global.cg.u64 %rd12143, [%rd12141];
	}
	// end inline asm
	// begin inline asm
	{	
ld.global.cg.u64 %rd12145, [%rd12143];
	}
	// end inline asm
	// begin inline asm
	{	
ld.global.cg.u64 %rd12147, [%rd12145];
	}
	// end inline asm
	// begin inline asm
	{	
ld.global.cg.u64 %rd12149, [%rd12147];
	}
	// end inline asm
	// begin inline asm
	{	
ld.global.cg.u64 %rd12151, [%rd12149];
	}
	// end inline asm
	// begin inline asm
	{	
ld.global.cg.u64 %rd12153, [%rd12151];
	}
	// end inline asm
	// begin inline asm
	{	
ld.global.cg.u64 %rd12155, [%rd12153];
	}
	// end inline asm
	// begin inline asm
	{	
ld.global.cg.u64 %rd12157, [%rd12155];
	}
	// end inline asm
	// begin inline asm
	{	
ld.global.cg.u64 %rd12159, [%rd12157];
	}
	// end inline asm
	// begin inline asm
	{	
ld.global.cg.u64 %rd12161, [%rd12159];
	}
	// end inline asm
	// begin inline asm
	{	
ld.global.cg.u64 %rd12163, [%rd12161];
	}
	// end inline asm
	// begin inline asm
	{	
ld.global.cg.u64 %rd12165, [%rd12163];
	}
	// end inline asm
	// begin inline asm
	{	
ld.global.cg.u64 %rd12167, [%rd12165];
	}
	// end inline asm
	// begin inline asm
	{	
ld.global.cg.u64 %rd12169, [%rd12167];
	}
	// end inline asm
	// begin inline asm
	{	
ld.global.cg.u64 %rd12171, [%rd12169];
	}
	// end inline asm
	// begin inline asm
	{	
ld.global.cg.u64 %rd12173, [%rd12171];
	}
	// end inline asm
	// begin inline asm
	{	
ld.global.cg.u64 %rd12175, [%rd12173];
	}
	// end inline asm
	// begin inline asm
	{	
ld.global.cg.u64 %rd12177, [%rd12175];
	}
	// end inline asm
	// begin inline asm
	{	
ld.global.cg.u64 %rd12179, [%rd12177];
	}
	// end inline asm
	// begin inline asm
	{	
ld.global.cg.u64 %rd12181, [%rd12179];
	}
	// end inline asm
	// begin inline asm
	{	
ld.global.cg.u64 %rd12183, [%rd12181];
	}
	// end inline asm
	// begin inline asm
	{	
ld.global.cg.u64 %rd12185, [%rd12183];
	}
	// end inline asm
	// begin inline asm
	{	
ld.global.cg.u64 %rd12187, [%rd12185];
	}
	// end inline asm
	// begin inline asm
	{	
ld.global.cg.u64 %rd12189, [%rd12187];
	}
	// end inline asm
	// begin inline asm
	{	
ld.global.cg.u64 %rd12191, [%rd12189];
	}
	// end inline asm
	// begin inline asm
	{	
ld.global.cg.u64 %rd12193, [%rd12191];
	}
	// end inline asm
	// begin inline asm
	{	
ld.global.cg.u64 %rd12195, [%rd12193];
	}
	// end inline asm
	// begin inline asm
	{	
ld.global.cg.u64 %rd12197, [%rd12195];
	}
	// end inline asm
	// begin inline asm
	{	
ld.global.cg.u64 %rd12199, [%rd12197];
	}
	// end inline asm
	// begin inline asm
	{	
ld.global.cg.u64 %rd12201, [%rd12199];
	}
	// end inline asm
	// begin inline asm
	{	
ld.global.cg.u64 %rd12203, [%rd12201];
	}
	// end inline asm
	// begin inline asm
	{	
ld.global.cg.u64 %rd12205, [%rd12203];
	}
	// end inline asm
	// begin inline asm
	{	
ld.global.cg.u64 %rd12207, [%rd12205];
	}
	// end inline asm
	// begin inline asm
	{	
ld.global.cg.u64 %rd12209, [%rd12207];
	}
	// end inline asm
	// begin inline asm
	{	
ld.global.cg.u64 %rd12211, [%rd12209];
	}
	// end inline asm
	// begin inline asm
	{	
ld.global.cg.u64 %rd12213, [%rd12211];
	}
	// end inline asm
	// begin inline asm
	{	
ld.global.cg.u64 %rd12215, [%rd12213];
	}
	// end inline asm
	// begin inline asm
	{	
ld.global.cg.u64 %rd12217, [%rd12215];
	}
	// end inline asm
	// begin inline asm
	{	
ld.global.cg.u64 %rd12219, [%rd12217];
	}
	// end inline asm
	// begin inline asm
	{	
ld.global.cg.u64 %rd12221, [%rd12219];
	}
	// end inline asm
	// begin inline asm
	{	
ld.global.cg.u64 %rd12223, [%rd12221];
	}
	// end inline asm
	// begin inline asm
	{	
ld.global.cg.u64 %rd12225, [%rd12223];
	}
	// end inline asm
	// begin inline asm
	{	
ld.global.cg.u64 %rd12227, [%rd12225];
	}
	// end inline asm
	// begin inline asm
	{	
ld.global.cg.u64 %rd12229, [%rd12227];
	}
	// end inline asm
	// begin inline asm
	{	
ld.global.cg.u64 %rd12231, [%rd12229];
	}
	// end inline asm
	// begin inline asm
	{	
ld.global.cg.u64 %rd12233, [%rd12231];
	}
	// end inline asm
	// begin inline asm
	{	
ld.global.cg.u64 %rd12235, [%rd12233];
	}
	// end inline asm
	// begin inline asm
	{	
ld.global.cg.u64 %rd12237, [%rd12235];
	}
	// end inline asm
	// begin inline asm
	{	
ld.global.cg.u64 %rd12239, [%rd12237];
	}
	// end inline asm
	// begin inline asm
	{	
ld.global.cg.u64 %rd12241, [%rd12239];
	}
	// end inline asm
	// begin inline asm
	{	
ld.global.cg.u64 %rd12243, [%rd12241];
	}
	// end inline asm
	// begin inline asm
	{	
ld.global.cg.u64 %rd12245, [%rd12243];
	}
	// end inline asm
	// begin inline asm
	{	
ld.global.cg.u64 %rd12247, [%rd12245];
	}
	// end inline asm
	// begin inline asm
	{	
ld.global.cg.u64 %rd12249, [%rd12247];
	}
	// end inline asm
	// begin inline asm
	{	
ld.global.cg.u64 %rd12251, [%rd12249];
	}
	// end inline asm
	// begin inline asm
	{	
ld.global.cg.u64 %rd12253, [%rd12251];
	}
	// end inline asm
	// begin inline asm
	{	
ld.global.cg.u64 %rd12255, [%rd12253];
	}
	// end inline asm
	// begin inline asm
	{	
ld.global.cg.u64 %rd12257, [%rd12255];
	}
	// end inline asm
	// begin inline asm
	{	
ld.global.cg.u64 %rd12259, [%rd12257];
	}
	// end inline asm
	// begin inline asm
	{	
ld.global.cg.u64 %rd12261, [%rd12259];
	}
	// end inline asm
	// begin inline asm
	{	
ld.global.cg.u64 %rd12263, [%rd12261];
	}
	// end inline asm
	// begin inline asm
	{	
ld.global.cg.u64 %rd12265, [%rd12263];
	}
	// end inline asm
	// begin inline asm
	{	
ld.global.cg.u64 %rd12267, [%rd12265];
	}
	// end inline asm
	// begin inline asm
	{	
ld.global.cg.u64 %rd12269, [%rd12267];
	}
	// end inline asm
	// begin inline asm
	{	
ld.global.cg.u64 %rd12271, [%rd12269];
	}
	// end inline asm
	// begin inline asm
	{	
ld.global.cg.u64 %rd12273, [%rd12271];
	}
	// end inline asm
	// begin inline asm
	{	
ld.global.cg.u64 %rd12275, [%rd12273];
	}
	// end inline asm
	// begin inline asm
	{	
ld.global.cg.u64 %rd12277, [%rd12275];
	}
	// end inline asm
	// begin inline asm
	{	
ld.global.cg.u64 %rd12279, [%rd12277];
	}
	// end inline asm
	// begin inline asm
	{	
ld.global.cg.u64 %rd12281, [%rd12279];
	}
	// end inline asm
	// begin inline asm
	{	
ld.global.cg.u64 %rd12283, [%rd12281];
	}
	// end inline asm
	// begin inline asm
	{	
ld.global.cg.u64 %rd12285, [%rd12283];
	}
	// end inline asm
	// begin inline asm
	{	
ld.global.cg.u64 %rd12287, [%rd12285];
	}
	// end inline asm
	// begin inline asm
	{	
ld.global.cg.u64 %rd12289, [%rd12287];
	}
	// end inline asm
	// begin inline asm
	{	
ld.global.cg.u64 %rd12291, [%rd12289];
	}
	// end inline asm
	// begin inline asm
	{	
ld.global.cg.u64 %rd12293, [%rd12291];
	}
	// end inline asm
	// begin inline asm
	{	
ld.global.cg.u64 %rd12295, [%rd12293];
	}
	// end inline asm
	// begin inline asm
	{	
ld.global.cg.u64 %rd12297, [%rd12295];
	}
	// end inline asm
	// begin inline asm
	{	
ld.global.cg.u64 %rd12299, [%rd12297];
	}
	// end inline asm
	// begin inline asm
	{	
ld.global.cg.u64 %rd12301, [%rd12299];
	}
	// end inline asm
	// begin inline asm
	{	
ld.global.cg.u64 %rd12303, [%rd12301];
	}
	// end inline asm
	// begin inline asm
	{	
ld.global.cg.u64 %rd12305, [%rd12303];
	}
	// end inline asm
	// begin inline asm
	{	
ld.global.cg.u64 %rd12307, [%rd12305];
	}
	// end inline asm
	// begin inline asm
	{	
ld.global.cg.u64 %rd12309, [%rd12307];
	}
	// end inline asm
	// begin inline asm
	{	
ld.global.cg.u64 %rd12311, [%rd12309];
	}
	// end inline asm
	// begin inline asm
	{	
ld.global.cg.u64 %rd12313, [%rd12311];
	}
	// end inline asm
	// begin inline asm
	{	
ld.global.cg.u64 %rd12315, [%rd12313];
	}
	// end inline asm
	// begin inline asm
	{	
ld.global.cg.u64 %rd12317, [%rd12315];
	}
	// end inline asm
	// begin inline asm
	{	
ld.global.cg.u64 %rd12319, [%rd12317];
	}
	// end inline asm
	// begin inline asm
	{	
ld.global.cg.u64 %rd12321, [%rd12319];
	}
	// end inline asm
	// begin inline asm
	{	
ld.global.cg.u64 %rd12323, [%rd12321];
	}
	// end inline asm
	// begin inline asm
	{	
ld.global.cg.u64 %rd12325, [%rd12323];
	}
	// end inline asm
	// begin inline asm
	{	
ld.global.cg.u64 %rd12327, [%rd12325];
	}
	// end inline asm
	// begin inline asm
	{	
ld.global.cg.u64 %rd12329, [%rd12327];
	}
	// end inline asm
	// begin inline asm
	{	
ld.global.cg.u64 %rd12331, [%rd12329];
	}
	// end inline asm
	// begin inline asm
	{	
ld.global.cg.u64 %rd12333, [%rd12331];
	}
	// end inline asm
	// begin inline asm
	{	
ld.global.cg.u64 %rd12335, [%rd12333];
	}
	// end inline asm
	// begin inline asm
	{	
ld.global.cg.u64 %rd12337, [%rd12335];
	}
	// end inline asm
	// begin inline asm
	{	
ld.global.cg.u64 %rd12339, [%rd12337];
	}
	// end inline asm
	// begin inline asm
	{	
ld.global.cg.u64 %rd12341, [%rd12339];
	}
	// end inline asm
	// begin inline asm
	{	
ld.global.cg.u64 %rd12343, [%rd12341];
	}
	// end inline asm
	// begin inline asm
	{	
ld.global.cg.u64 %rd12345, [%rd12343];
	}
	// end inline asm
	// begin inline asm
	{	
ld.global.cg.u64 %rd12347, [%rd12345];
	}
	// end inline asm
	// begin inline asm
	{	
ld.global.cg.u64 %rd12349, [%rd12347];
	}
	// end inline asm
	// begin inline asm
	{	
ld.global.cg.u64 %rd12351, [%rd12349];
	}
	// end inline asm
	// begin inline asm
	{	
ld.global.cg.u64 %rd12353, [%rd12351];
	}
	// end inline asm
	// begin inline asm
	{	
ld.global.cg.u64 %rd12355, [%rd12353];
	}
	// end inline asm
	// begin inline asm
	{	
ld.global.cg.u64 %rd12357, [%rd12355];
	}
	// end inline asm
	// begin inline asm
	{	
ld.global.cg.u64 %rd12359, [%rd12357];
	}
	// end inline asm
	// begin inline asm
	{	
ld.global.cg.u64 %rd12361, [%rd12359];
	}
	// end inline asm
	// begin inline asm
	{	
ld.global.cg.u64 %rd12363, [%rd12361];
	}
	// end inline asm
	// begin inline asm
	{	
ld.global.cg.u64 %rd12365, [%rd12363];
	}
	// end inline asm
	// begin inline asm
	{	
ld.global.cg.u64 %rd12367, [%rd12365];
	}
	// end inline asm
	// begin inline asm
	{	
ld.global.cg.u64 %rd12369, [%rd12367];
	}
	// end inline asm
	// begin inline asm
	{	
ld.global.cg.u64 %rd12371, [%rd12369];
	}
	// end inline asm
	// begin inline asm
	{	
ld.global.cg.u64 %rd12373, [%rd12371];
	}
	// end inline asm
	// begin inline asm
	{	
ld.global.cg.u64 %rd12375, [%rd12373];
	}
	// end inline asm
	// begin inline asm
	{	
ld.global.cg.u64 %rd12377, [%rd12375];
	}
	// end inline asm
	// begin inline asm
	{	
ld.global.cg.u64 %rd12379, [%rd12377];
	}
	// end inline asm
	// begin inline asm
	{	
ld.global.cg.u64 %rd12381, [%rd12379];
	}
	// end inline asm
	// begin inline asm
	{	
ld.global.cg.u64 %rd12383, [%rd12381];
	}
	// end inline asm
	// begin inline asm
	{	
ld.global.cg.u64 %rd12385, [%rd12383];
	}
	// end inline asm
	// begin inline asm
	{	
ld.global.cg.u64 %rd12387, [%rd12385];
	}
	// end inline asm
	// begin inline asm
	{	
ld.global.cg.u64 %rd12389, [%rd12387];
	}
	// end inline asm
	// begin inline asm
	{	
ld.global.cg.u64 %rd12391, [%rd12389];
	}
	// end inline asm
	// begin inline asm
	{	
ld.global.cg.u64 %rd12393, [%rd12391];
	}
	// end inline asm
	// begin inline asm
	{	
ld.global.cg.u64 %rd12395, [%rd12393];
	}
	// end inline asm
	// begin inline asm
	{	
ld.global.cg.u64 %rd12397, [%rd12395];
	}
	// end inline asm
	// begin inline asm
	{	
ld.global.cg.u64 %rd12399, [%rd12397];
	}
	// end inline asm
	// begin inline asm
	{	
ld.global.cg.u64 %rd12401, [%rd12399];
	}
	// end inline asm
	// begin inline asm
	{	
ld.global.cg.u64 %rd12403, [%rd12401];
	}
	// end inline asm
	// begin inline asm
	{	
ld.global.cg.u64 %rd12405, [%rd12403];
	}
	// end inline asm
	// begin inline asm
	{	
ld.global.cg.u64 %rd12407, [%rd12405];
	}
	// end inline asm
	// begin inline asm
	{	
ld.global.cg.u64 %rd12409, [%rd12407];
	}
	// end inline asm
	// begin inline asm
	{	
ld.global.cg.u64 %rd12411, [%rd12409];
	}
	// end inline asm
	// begin inline asm
	{	
ld.global.cg.u64 %rd12413, [%rd12411];
	}
	// end inline asm
	// begin inline asm
	{	
ld.global.cg.u64 %rd12415, [%rd12413];
	}
	// end inline asm
	// begin inline asm
	{	
ld.global.cg.u64 %rd12417, [%rd12415];
	}
	// end inline asm
	// begin inline asm
	{	
ld.global.cg.u64 %rd12419, [%rd12417];
	}
	// end inline asm
	// begin inline asm
	{	
ld.global.cg.u64 %rd12421, [%rd12419];
	}
	// end inline asm
	// begin inline asm
	{	
ld.global.cg.u64 %rd12423, [%rd12421];
	}
	// end inline asm
	// begin inline asm
	{	
ld.global.cg.u64 %rd12425, [%rd12423];
	}
	// end inline asm
	// begin inline asm
	{	
ld.global.cg.u64 %rd12427, [%rd12425];
	}
	// end inline asm
	// begin inline asm
	{	
ld.global.cg.u64 %rd12429, [%rd12427];
	}
	// end inline asm
	// begin inline asm
	{	
ld.global.cg.u64 %rd12431, [%rd12429];
	}
	// end inline asm
	// begin inline asm
	{	
ld.global.cg.u64 %rd12433, [%rd12431];
	}
	// end inline asm
	// begin inline asm
	{	
ld.global.cg.u64 %rd12435, [%rd12433];
	}
	// end inline asm
	// begin inline asm
	{	
ld.global.cg.u64 %rd12437, [%rd12435];
	}
	// end inline asm
	// begin inline asm
	{	
ld.global.cg.u64 %rd12439, [%rd12437];
	}
	// end inline asm
	// begin inline asm
	{	
ld.global.cg.u64 %rd12441, [%rd12439];
	}
	// end inline asm
	// begin inline asm
	{	
ld.global.cg.u64 %rd12443, [%rd12441];
	}
	// end inline asm
	// begin inline asm
	{	
ld.global.cg.u64 %rd12445, [%rd12443];
	}
	// end inline asm
	// begin inline asm
	{	
ld.global.cg.u64 %rd12447, [%rd12445];
	}
	// end inline asm
	// begin inline asm
	{	
ld.global.cg.u64 %rd12449, [%rd12447];
	}
	// end inline asm
	// begin inline asm
	{	
ld.global.cg.u64 %rd12451, [%rd12449];
	}
	// end inline asm
	// begin inline asm
	{	
ld.global.cg.u64 %rd12453, [%rd12451];
	}
	// end inline asm
	// begin inline asm
	{	
ld.global.cg.u64 %rd12455, [%rd12453];
	}
	// end inline asm
	// begin inline asm
	{	
ld.global.cg.u64 %rd12457, [%rd12455];
	}
	// end inline asm
	// begin inline asm
	{	
ld.global.cg.u64 %rd12459, [%rd12457];
	}
	// end inline asm
	// begin inline asm
	{	
ld.global.cg.u64 %rd12461, [%rd12459];
	}
	// end inline asm
	// begin inline asm
	{	
ld.global.cg.u64 %rd12463, [%rd12461];
	}
	// end inline asm
	// begin inline asm
	{	
ld.global.cg.u64 %rd12465, [%rd12463];
	}
	// end inline asm
	// begin inline asm
	{	
ld.global.cg.u64 %rd12467, [%rd12465];
	}
	// end inline asm
	// begin inline asm
	{	
ld.global.cg.u64 %rd12469, [%rd12467];
	}
	// end inline asm
	// begin inline asm
	{	
ld.global.cg.u64 %rd12471, [%rd12469];
	}
	// end inline asm
	// begin inline asm
	{	
ld.global.cg.u64 %rd12473, [%rd12471];
	}
	// end inline asm
	// begin inline asm
	{	
ld.global.cg.u64 %rd12475, [%rd12473];
	}
	// end inline asm
	// begin inline asm
	{	
ld.global.cg.u64 %rd12477, [%rd12475];
	}
	// end inline asm
	// begin inline asm
	{	
ld.global.cg.u64 %rd12479, [%rd12477];
	}
	// end inline asm
	// begin inline asm
	{	
ld.global.cg.u64 %rd12481, [%rd12479];
	}
	// end inline asm
	// begin inline asm
	{	
ld.global.cg.u64 %rd12483, [%rd12481];
	}
	// end inline asm
	// begin inline asm
	{	
ld.global.cg.u64 %rd12485, [%rd12483];
	}
	// end inline asm
	// begin inline asm
	{	
ld.global.cg.u64 %rd12487, [%rd12485];
	}
	// end inline asm
	// begin inline asm
	{	
ld.global.cg.u64 %rd12489, [%rd12487];
	}
	// end inline asm
	// begin inline asm
	{	
ld.global.cg.u64 %rd12491, [%rd12489];
	}
	// end inline asm
	// begin inline asm
	{	
ld.global.cg.u64 %rd12493, [%rd12491];
	}
	// end inline asm
	// begin inline asm
	{	
ld.global.cg.u64 %rd12495, [%rd12493];
	}
	// end inline asm
	// begin inline asm
	{	
ld.global.cg.u64 %rd12497, [%rd12495];
	}
	// end inline asm
	// begin inline asm
	{	
ld.global.cg.u64 %rd12499, [%rd12497];
	}
	// end inline asm
	// begin inline asm
	{	
ld.global.cg.u64 %rd12501, [%rd12499];
	}
	// end inline asm
	// begin inline asm
	{	
ld.global.cg.u64 %rd12503, [%rd12501];
	}
	// end inline asm
	// begin inline asm
	{	
ld.global.cg.u64 %rd12505, [%rd12503];
	}
	// end inline asm
	// begin inline asm
	{	
ld.global.cg.u64 %rd12507, [%rd12505];
	}
	// end inline asm
	// begin inline asm
	{	
ld.global.cg.u64 %rd12509, [%rd12507];
	}
	// end inline asm
	// begin inline asm
	{	
ld.global.cg.u64 %rd12511, [%rd12509];
	}
	// end inline asm
	// begin inline asm
	{	
ld.global.cg.u64 %rd12513, [%rd12511];
	}
	// end inline asm
	// begin inline asm
	{	
ld.global.cg.u64 %rd12515, [%rd12513];
	}
	// end inline asm
	// begin inline asm
	{	
ld.global.cg.u64 %rd12517, [%rd12515];
	}
	// end inline asm
	// begin inline asm
	{	
ld.global.cg.u64 %rd12519, [%rd12517];
	}
	// end inline asm
	// begin inline asm
	{	
ld.global.cg.u64 %rd12521, [%rd12519];
	}
	// end inline asm
	// begin inline asm
	{	
ld.global.cg.u64 %rd12523, [%rd12521];
	}
	// end inline asm
	// begin inline asm
	{	
ld.global.cg.u64 %rd12525, [%rd12523];
	}
	// end inline asm
	// begin inline asm
	{	
ld.global.cg.u64 %rd12527, [%rd12525];
	}
	// end inline asm
	// begin inline asm
	{	
ld.global.cg.u64 %rd12529, [%rd12527];
	}
	// end inline asm
	// begin inline asm
	{	
ld.global.cg.u64 %rd12531, [%rd12529];
	}
	// end inline asm
	// begin inline asm
	{	
ld.global.cg.u64 %rd12533, [%rd12531];
	}
	// end inline asm
	// begin inline asm
	{	
ld.global.cg.u64 %rd12535, [%rd12533];
	}
	// end inline asm
	// begin inline asm
	{	
ld.global.cg.u64 %rd12537, [%rd12535];
	}
	// end inline asm
	// begin inline asm
	{	
ld.global.cg.u64 %rd12539, [%rd12537];
	}
	// end inline asm
	// begin inline asm
	{	
ld.global.cg.u64 %rd12541, [%rd12539];
	}
	// end inline asm
	// begin inline asm
	{	
ld.global.cg.u64 %rd12543, [%rd12541];
	}
	// end inline asm
	// begin inline asm
	{	
ld.global.cg.u64 %rd12545, [%rd12543];
	}
	// end inline asm
	// begin inline asm
	{	
ld.global.cg.u64 %rd12547, [%rd12545];
	}
	// end inline asm
	// begin inline asm
	{	
ld.global.cg.u64 %rd12549, [%rd12547];
	}
	// end inline asm
	// begin inline asm
	{	
ld.global.cg.u64 %rd12551, [%rd12549];
	}
	// end inline asm
	// begin inline asm
	{	
ld.global.cg.u64 %rd12553, [%rd12551];
	}
	// end inline asm
	// begin inline asm
	{	
ld.global.cg.u64 %rd12555, [%rd12553];
	}
	// end inline asm
	// begin inline asm
	{	
ld.global.cg.u64 %rd12557, [%rd12555];
	}
	// end inline asm
	// begin inline asm
	{	
ld.global.cg.u64 %rd12559, [%rd12557];
	}
	// end inline asm
	// begin inline asm
	{	
ld.global.cg.u64 %rd12561, [%rd12559];
	}
	// end inline asm
	// begin inline asm
	{	
ld.global.cg.u64 %rd12563, [%rd12561];
	}
	// end inline asm
	// begin inline asm
	{	
ld.global.cg.u64 %rd12565, [%rd12563];
	}
	// end inline asm
	// begin inline asm
	{	
ld.global.cg.u64 %rd12567, [%rd12565];
	}
	// end inline asm
	// begin inline asm
	{	
ld.global.cg.u64 %rd12569, [%rd12567];
	}
	// end inline asm
	// begin inline asm
	{	
ld.global.cg.u64 %rd12571, [%rd12569];
	}
	// end inline asm
	// begin inline asm
	{	
ld.global.cg.u64 %rd12573, [%rd12571];
	}
	// end inline asm
	// begin inline asm
	{	
ld.global.cg.u64 %rd12575, [%rd12573];
	}
	// end inline asm
	// begin inline asm
	{	
ld.global.cg.u64 %rd12577, [%rd12575];
	}
	// end inline asm
	// begin inline asm
	{	
ld.global.cg.u64 %rd12579, [%rd12577];
	}
	// end inline asm
	// begin inline asm
	{	
ld.global.cg.u64 %rd12581, [%rd12579];
	}
	// end inline asm
	// begin inline asm
	{	
ld.global.cg.u64 %rd12583, [%rd12581];
	}
	// end inline asm
	// begin inline asm
	{	
ld.global.cg.u64 %rd12585, [%rd12583];
	}
	// end inline asm
	// begin inline asm
	{	
ld.global.cg.u64 %rd12587, [%rd12585];
	}
	// end inline asm
	// begin inline asm
	{	
ld.global.cg.u64 %rd12589, [%rd12587];
	}
	// end inline asm
	// begin inline asm
	{	
ld.global.cg.u64 %rd12591, [%rd12589];
	}
	// end inline asm
	// begin inline asm
	{	
ld.global.cg.u64 %rd12593, [%rd12591];
	}
	// end inline asm
	// begin inline asm
	{	
ld.global.cg.u64 %rd12595, [%rd12593];
	}
	// end inline asm
	// begin inline asm
	{	
ld.global.cg.u64 %rd12597, [%rd12595];
	}
	// end inline asm
	// begin inline asm
	{	
ld.global.cg.u64 %rd12599, [%rd12597];
	}
	// end inline asm
	// begin inline asm
	{	
ld.global.cg.u64 %rd12601, [%rd12599];
	}
	// end inline asm
	// begin inline asm
	{	
ld.global.cg.u64 %rd12603, [%rd12601];
	}
	// end inline asm
	// begin inline asm
	{	
ld.global.cg.u64 %rd12605, [%rd12603];
	}
	// end inline asm
	// begin inline asm
	{	
ld.global.cg.u64 %rd12607, [%rd12605];
	}
	// end inline asm
	// begin inline asm
	{	
ld.global.cg.u64 %rd12609, [%rd12607];
	}
	// end inline asm
	// begin inline asm
	{	
ld.global.cg.u64 %rd12611, [%rd12609];
	}
	// end inline asm
	// begin inline asm
	{	
ld.global.cg.u64 %rd12613, [%rd12611];
	}
	// end inline asm
	// begin inline asm
	{	
ld.global.cg.u64 %rd12615, [%rd12613];
	}
	// end inline asm
	// begin inline asm
	{	
ld.global.cg.u64 %rd12617, [%rd12615];
	}
	// end inline asm
	// begin inline asm
	{	
ld.global.cg.u64 %rd12619, [%rd12617];
	}
	// end inline asm
	// begin inline asm
	{	
ld.global.cg.u64 %rd12621, [%rd12619];
	}
	// end inline asm
	// begin inline asm
	{	
ld.global.cg.u64 %rd12623, [%rd12621];
	}
	// end inline asm
	// begin inline asm
	{	
ld.global.cg.u64 %rd12625, [%rd12623];
	}
	// end inline asm
	// begin inline asm
	{	
ld.global.cg.u64 %rd12627, [%rd12625];
	}
	// end inline asm
	// begin inline asm
	{	
ld.global.cg.u64 %rd12629, [%rd12627];
	}
	// end inline asm
	// begin inline asm
	{	
ld.global.cg.u64 %rd12631, [%rd12629];
	}
	// end inline asm
	// begin inline asm
	{	
ld.global.cg.u64 %rd12633, [%rd12631];
	}
	// end inline asm
	// begin inline asm
	{	
ld.global.cg.u64 %rd12635, [%rd12633];
	}
	// end inline asm
	// begin inline asm
	{	
ld.global.cg.u64 %rd12637, [%rd12635];
	}
	// end inline asm
	// begin inline asm
	{	
ld.global.cg.u64 %rd12639, [%rd12637];
	}
	// end inline asm
	// begin inline asm
	{	
ld.global.cg.u64 %rd12641, [%rd12639];
	}
	// end inline asm
	// begin inline asm
	{	
ld.global.cg.u64 %rd12643, [%rd12641];
	}
	// end inline asm
	// begin inline asm
	{	
ld.global.cg.u64 %rd12645, [%rd12643];
	}
	// end inline asm
	// begin inline asm
	{	
ld.global.cg.u64 %rd12647, [%rd12645];
	}
	// end inline asm
	// begin inline asm
	{	
ld.global.cg.u64 %rd12649, [%rd12647];
	}
	// end inline asm
	// begin inline asm
	{	
ld.global.cg.u64 %rd12651, [%rd12649];
	}
	// end inline asm
	// begin inline asm
	{	
ld.global.cg.u64 %rd12653, [%rd12651];
	}
	// end inline asm
	// begin inline asm
	{	
ld.global.cg.u64 %rd12655, [%rd12653];
	}
	// end inline asm
	// begin inline asm
	{	
ld.global.cg.u64 %rd12657, [%rd12655];
	}
	// end inline asm
	// begin inline asm
	{	
ld.global.cg.u64 %rd12659, [%rd12657];
	}
	// end inline asm
	// begin inline asm
	{	
ld.global.cg.u64 %rd12661, [%rd12659];
	}
	// end inline asm
	// begin inline asm
	{	
ld.global.cg.u64 %rd12663, [%rd12661];
	}
	// end inline asm
	// begin inline asm
	{	
ld.global.cg.u64 %rd12665, [%rd12663];
	}
	// end inline asm
	// begin inline asm
	{	
ld.global.cg.u64 %rd12667, [%rd12665];
	}
	// end inline asm
	// begin inline asm
	{	
ld.global.cg.u64 %rd12669, [%rd12667];
	}
	// end inline asm
	// begin inline asm
	{	
ld.global.cg.u64 %rd12671, [%rd12669];
	}
	// end inline asm
	// begin inline asm
	{	
ld.global.cg.u64 %rd12673, [%rd12671];
	}
	// end inline asm
	// begin inline asm
	{	
ld.global.cg.u64 %rd12675, [%rd12673];
	}
	// end inline asm
	// begin inline asm
	{	
ld.global.cg.u64 %rd12677, [%rd12675];
	}
	// end inline asm
	// begin inline asm
	{	
ld.global.cg.u64 %rd12679, [%rd12677];
	}
	// end inline asm
	// begin inline asm
	{	
ld.global.cg.u64 %rd12681, [%rd12679];
	}
	// end inline asm
	// begin inline asm
	{	
ld.global.cg.u64 %rd12683, [%rd12681];
	}
	// end inline asm
	// begin inline asm
	{	
ld.global.cg.u64 %rd12685, [%rd12683];
	}
	// end inline asm
	// begin inline asm
	{	
ld.global.cg.u64 %rd12687, [%rd12685];
	}
	// end inline asm
	// begin inline asm
	{	
ld.global.cg.u64 %rd12689, [%rd12687];
	}
	// end inline asm
	// begin inline asm
	{	
ld.global.cg.u64 %rd12691, [%rd12689];
	}
	// end inline asm
	// begin inline asm
	{	
ld.global.cg.u64 %rd12693, [%rd12691];
	}
	// end inline asm
	// begin inline asm
	{	
ld.global.cg.u64 %rd12695, [%rd12693];
	}
	// end inline asm
	// begin inline asm
	{	
ld.global.cg.u64 %rd12697, [%rd12695];
	}
	// end inline asm
	// begin inline asm
	{	
ld.global.cg.u64 %rd12699, [%rd12697];
	}
	// end inline asm
	// begin inline asm
	{	
ld.global.cg.u64 %rd12701, [%rd12699];
	}
	// end inline asm
	// begin inline asm
	{	
ld.global.cg.u64 %rd12703, [%rd12701];
	}
	// end inline asm
	// begin inline asm
	{	
ld.global.cg.u64 %rd12705, [%rd12703];
	}
	// end inline asm
	// begin inline asm
	{	
ld.global.cg.u64 %rd12707, [%rd12705];
	}
	// end inline asm
	// begin inline asm
	{	
ld.global.cg.u64 %rd12709, [%rd12707];
	}
	// end inline asm
	// begin inline asm
	{	
ld.global.cg.u64 %rd12711, [%rd12709];
	}
	// end inline asm
	// begin inline asm
	{	
ld.global.cg.u64 %rd12713, [%rd12711];
	}
	// end inline asm
	// begin inline asm
	{	
ld.global.cg.u64 %rd12715, [%rd12713];
	}
	// end inline asm
	// begin inline asm
	{	
ld.global.cg.u64 %rd12717, [%rd12715];
	}
	// end inline asm
	// begin inline asm
	{	
ld.global.cg.u64 %rd12719, [%rd12717];
	}
	// end inline asm
	// begin inline asm
	{	
ld.global.cg.u64 %rd12721, [%rd12719];
	}
	// end inline asm
	// begin inline asm
	{	
ld.global.cg.u64 %rd12723, [%rd12721];
	}
	// end inline asm
	// begin inline asm
	{	
ld.global.cg.u64 %rd12725, [%rd12723];
	}
	// end inline asm
	// begin inline asm
	{	
ld.global.cg.u64 %rd12727, [%rd12725];
	}
	// end inline asm
	// begin inline asm
	{	
ld.global.cg.u64 %rd12729, [%rd12727];
	}
	// end inline asm
	// begin inline asm
	{	
ld.global.cg.u64 %rd12731, [%rd12729];
	}
	// end inline asm
	// begin inline asm
	{	
ld.global.cg.u64 %rd12733, [%rd12731];
	}
	// end inline asm
	// begin inline asm
	{	
ld.global.cg.u64 %rd12735, [%rd12733];
	}
	// end inline asm
	// begin inline asm
	{	
ld.global.cg.u64 %rd12737, [%rd12735];
	}
	// end inline asm
	// begin inline asm
	{	
ld.global.cg.u64 %rd12739, [%rd12737];
	}
	// end inline asm
	// begin inline asm
	{	
ld.global.cg.u64 %rd12741, [%rd12739];
	}
	// end inline asm
	// begin inline asm
	{	
ld.global.cg.u64 %rd12743, [%rd12741];
	}
	// end inline asm
	// begin inline asm
	{	
ld.global.cg.u64 %rd12745, [%rd12743];
	}
	// end inline asm
	// begin inline asm
	{	
ld.global.cg.u64 %rd12747, [%rd12745];
	}
	// end inline asm
	// begin inline asm
	{	
ld.global.cg.u64 %rd12749, [%rd12747];
	}
	// end inline asm
	// begin inline asm
	{	
ld.global.cg.u64 %rd12751, [%rd12749];
	}
	// end inline asm
	// begin inline asm
	{	
ld.global.cg.u64 %rd12753, [%rd12751];
	}
	// end inline asm
	// begin inline asm
	{	
ld.global.cg.u64 %rd12755, [%rd12753];
	}
	// end inline asm
	// begin inline asm
	{	
ld.global.cg.u64 %rd12757, [%rd12755];
	}
	// end inline asm
	// begin inline asm
	{	
ld.global.cg.u64 %rd12759, [%rd12757];
	}
	// end inline asm
	// begin inline asm
	{	
ld.global.cg.u64 %rd12761, [%rd12759];
	}
	// end inline asm
	// begin inline asm
	{	
ld.global.cg.u64 %rd12763, [%rd12761];
	}
	// end inline asm
	// begin inline asm
	{	
ld.global.cg.u64 %rd12765, [%rd12763];
	}
	// end inline asm
	// begin inline asm
	{	
ld.global.cg.u64 %rd12767, [%rd12765];
	}
	// end inline asm
	// begin inline asm
	{	
ld.global.cg.u64 %rd12769, [%rd12767];
	}
	// end inline asm
	// begin inline asm
	{	
ld.global.cg.u64 %rd12771, [%rd12769];
	}
	// end inline asm
	// begin inline asm
	{	
ld.global.cg.u64 %rd12773, [%rd12771];
	}
	// end inline asm
	// begin inline asm
	{	
ld.global.cg.u64 %rd12775, [%rd12773];
	}
	// end inline asm
	// begin inline asm
	{	
ld.global.cg.u64 %rd12777, [%rd12775];
	}
	// end inline asm
	// begin inline asm
	{	
ld.global.cg.u64 %rd12779, [%rd12777];
	}
	// end inline asm
	// begin inline asm
	{	
ld.global.cg.u64 %rd12781, [%rd12779];
	}
	// end inline asm
	// begin inline asm
	{	
ld.global.cg.u64 %rd12783, [%rd12781];
	}
	// end inline asm
	// begin inline asm
	{	
ld.global.cg.u64 %rd12785, [%rd12783];
	}
	// end inline asm
	// begin inline asm
	{	
ld.global.cg.u64 %rd12787, [%rd12785];
	}
	// end inline asm
	// begin inline asm
	{	
ld.global.cg.u64 %rd12789, [%rd12787];
	}
	// end inline asm
	// begin inline asm
	{	
ld.global.cg.u64 %rd12791, [%rd12789];
	}
	// end inline asm
	// begin inline asm
	{	
ld.global.cg.u64 %rd12793, [%rd12791];
	}
	// end inline asm
	// begin inline asm
	{	
ld.global.cg.u64 %rd12795, [%rd12793];
	}
	// end inline asm
	// begin inline asm
	{	
ld.global.cg.u64 %rd12797, [%rd12795];
	}
	// end inline asm
	// begin inline asm
	{	
ld.global.cg.u64 %rd12799, [%rd12797];
	}
	// end inline asm
	// begin inline asm
	{	
ld.global.cg.u64 %rd12801, [%rd12799];
	}
	// end inline asm
	// begin inline asm
	{	
ld.global.cg.u64 %rd12803, [%rd12801];
	}
	// end inline asm
	// begin inline asm
	{	
ld.global.cg.u64 %rd12805, [%rd12803];
	}
	// end inline asm
	// begin inline asm
	{	
ld.global.cg.u64 %rd12807, [%rd12805];
	}
	// end inline asm
	// begin inline asm
	{	
ld.global.cg.u64 %rd12809, [%rd12807];
	}
	// end inline asm
	// begin inline asm
	{	
ld.global.cg.u64 %rd12811, [%rd12809];
	}
	// end inline asm
	// begin inline asm
	{	
ld.global.cg.u64 %rd12813, [%rd12811];
	}
	// end inline asm
	// begin inline asm
	{	
ld.global.cg.u64 %rd12815, [%rd12813];
	}
	// end inline asm
	// begin inline asm
	{	
ld.global.cg.u64 %rd12817, [%rd12815];
	}
	// end inline asm
	// begin inline asm
	{	
ld.global.cg.u64 %rd12819, [%rd12817];
	}
	// end inline asm
	// begin inline asm
	{	
ld.global.cg.u64 %rd12821, [%rd12819];
	}
	// end inline asm
	// begin inline asm
	{	
ld.global.cg.u64 %rd12823, [%rd12821];
	}
	// end inline asm
	// begin inline asm
	{	
ld.global.cg.u64 %rd12825, [%rd12823];
	}
	// end inline asm
	// begin inline asm
	{	
ld.global.cg.u64 %rd12827, [%rd12825];
	}
	// end inline asm
	// begin inline asm
	{	
ld.global.cg.u64 %rd12829, [%rd12827];
	}
	// end inline asm
	// begin inline asm
	{	
ld.global.cg.u64 %rd12831, [%rd12829];
	}
	// end inline asm
	// begin inline asm
	{	
ld.global.cg.u64 %rd12833, [%rd12831];
	}
	// end inline asm
	// begin inline asm
	{	
ld.global.cg.u64 %rd12835, [%rd12833];
	}
	// end inline asm
	// begin inline asm
	{	
ld.global.cg.u64 %rd12837, [%rd12835];
	}
	// end inline asm
	// begin inline asm
	{	
ld.global.cg.u64 %rd12839, [%rd12837];
	}
	// end inline asm
	// begin inline asm
	{	
ld.global.cg.u64 %rd12841, [%rd12839];
	}
	// end inline asm
	// begin inline asm
	{	
ld.global.cg.u64 %rd12843, [%rd12841];
	}
	// end inline asm
	// begin inline asm
	{	
ld.global.cg.u64 %rd12845, [%rd12843];
	}
	// end inline asm
	// begin inline asm
	{	
ld.global.cg.u64 %rd12847, [%rd12845];
	}
	// end inline asm
	// begin inline asm
	{	
ld.global.cg.u64 %rd12849, [%rd12847];
	}
	// end inline asm
	// begin inline asm
	{	
ld.global.cg.u64 %rd12851, [%rd12849];
	}
	// end inline asm
	// begin inline asm
	{	
ld.global.cg.u64 %rd12853, [%rd12851];
	}
	// end inline asm
	// begin inline asm
	{	
ld.global.cg.u64 %rd12855, [%rd12853];
	}
	// end inline asm
	// begin inline asm
	{	
ld.global.cg.u64 %rd12857, [%rd12855];
	}
	// end inline asm
	// begin inline asm
	{	
ld.global.cg.u64 %rd12859, [%rd12857];
	}
	// end inline asm
	// begin inline asm
	{	
ld.global.cg.u64 %rd12861, [%rd12859];
	}
	// end inline asm
	// begin inline asm
	{	
ld.global.cg.u64 %rd12863, [%rd12861];
	}
	// end inline asm
	// begin inline asm
	{	
ld.global.cg.u64 %rd12865, [%rd12863];
	}
	// end inline asm
	// begin inline asm
	{	
ld.global.cg.u64 %rd12867, [%rd12865];
	}
	// end inline asm
	// begin inline asm
	{	
ld.global.cg.u64 %rd12869, [%rd12867];
	}
	// end inline asm
	// begin inline asm
	{	
ld.global.cg.u64 %rd12871, [%rd12869];
	}
	// end inline asm
	// begin inline asm
	{	
ld.global.cg.u64 %rd12873, [%rd12871];
	}
	// end inline asm
	// begin inline asm
	{	
ld.global.cg.u64 %rd12875, [%rd12873];
	}
	// end inline asm
	// begin inline asm
	{	
ld.global.cg.u64 %rd12877, [%rd12875];
	}
	// end inline asm
	// begin inline asm
	{	
ld.global.cg.u64 %rd12879, [%rd12877];
	}
	// end inline asm
	// begin inline asm
	{	
ld.global.cg.u64 %rd12881, [%rd12879];
	}
	// end inline asm
	// begin inline asm
	{	
ld.global.cg.u64 %rd12883, [%rd12881];
	}
	// end inline asm
	// begin inline asm
	{	
ld.global.cg.u64 %rd12885, [%rd12883];
	}
	// end inline asm
	// begin inline asm
	{	
ld.global.cg.u64 %rd12887, [%rd12885];
	}
	// end inline asm
	// begin inline asm
	{	
ld.global.cg.u64 %rd12889, [%rd12887];
	}
	// end inline asm
	// begin inline asm
	{	
ld.global.cg.u64 %rd12891, [%rd12889];
	}
	// end inline asm
	// begin inline asm
	{	
ld.global.cg.u64 %rd12893, [%rd12891];
	}
	// end inline asm
	// begin inline asm
	{	
ld.global.cg.u64 %rd12895, [%rd12893];
	}
	// end inline asm
	// begin inline asm
	{	
ld.global.cg.u64 %rd12897, [%rd12895];
	}
	// end inline asm
	// begin inline asm
	{	
ld.global.cg.u64 %rd12899, [%rd12897];
	}
	// end inline asm
	// begin inline asm
	{	
ld.global.cg.u64 %rd12901, [%rd12899];
	}
	// end inline asm
	// begin inline asm
	{	
ld.global.cg.u64 %rd12903, [%rd12901];
	}
	// end inline asm
	// begin inline asm
	{	
ld.global.cg.u64 %rd12905, [%rd12903];
	}
	// end inline asm
	// begin inline asm
	{	
ld.global.cg.u64 %rd12907, [%rd12905];
	}
	// end inline asm
	// begin inline asm
	{	
ld.global.cg.u64 %rd12909, [%rd12907];
	}
	// end inline asm
	// begin inline asm
	{	
ld.global.cg.u64 %rd12911, [%rd12909];
	}
	// end inline asm
	// begin inline asm
	{	
ld.global.cg.u64 %rd12913, [%rd12911];
	}
	// end inline asm
	// begin inline asm
	{	
ld.global.cg.u64 %rd12915, [%rd12913];
	}
	// end inline asm
	// begin inline asm
	{	
ld.global.cg.u64 %rd12917, [%rd12915];
	}
	// end inline asm
	// begin inline asm
	{	
ld.global.cg.u64 %rd12919, [%rd12917];
	}
	// end inline asm
	// begin inline asm
	{	
ld.global.cg.u64 %rd12921, [%rd12919];
	}
	// end inline asm
	// begin inline asm
	{	
ld.global.cg.u64 %rd12923, [%rd12921];
	}
	// end inline asm
	// begin inline asm
	{	
ld.global.cg.u64 %rd12925, [%rd12923];
	}
	// end inline asm
	// begin inline asm
	{	
ld.global.cg.u64 %rd12927, [%rd12925];
	}
	// end inline asm
	// begin inline asm
	{	
ld.global.cg.u64 %rd12929, [%rd12927];
	}
	// end inline asm
	// begin inline asm
	{	
ld.global.cg.u64 %rd12931, [%rd12929];
	}
	// end inline asm
	// begin inline asm
	{	
ld.global.cg.u64 %rd12933, [%rd12931];
	}
	// end inline asm
	// begin inline asm
	{	
ld.global.cg.u64 %rd12935, [%rd12933];
	}
	// end inline asm
	// begin inline asm
	{	
ld.global.cg.u64 %rd12937, [%rd12935];
	}
	// end inline asm
	// begin inline asm
	{	
ld.global.cg.u64 %rd12939, [%rd12937];
	}
	// end inline asm
	// begin inline asm
	{	
ld.global.cg.u64 %rd12941, [%rd12939];
	}
	// end inline asm
	// begin inline asm
	{	
ld.global.cg.u64 %rd12943, [%rd12941];
	}
	// end inline asm
	// begin inline asm
	{	
ld.global.cg.u64 %rd12945, [%rd12943];
	}
	// end inline asm
	// begin inline asm
	{	
ld.global.cg.u64 %rd12947, [%rd12945];
	}
	// end inline asm
	// begin inline asm
	{	
ld.global.cg.u64 %rd12949, [%rd12947];
	}
	// end inline asm
	// begin inline asm
	{	
ld.global.cg.u64 %rd12951, [%rd12949];
	}
	// end inline asm
	// begin inline asm
	{	
ld.global.cg.u64 %rd12953, [%rd12951];
	}
	// end inline asm
	// begin inline asm
	{	
ld.global.cg.u64 %rd12955, [%rd12953];
	}
	// end inline asm
	// begin inline asm
	{	
ld.global.cg.u64 %rd12957, [%rd12955];
	}
	// end inline asm
	// begin inline asm
	{	
ld.global.cg.u64 %rd12959, [%rd12957];
	}
	// end inline asm
	// begin inline asm
	{	
ld.global.cg.u64 %rd12961, [%rd12959];
	}
	// end inline asm
	// begin inline asm
	{	
ld.global.cg.u64 %rd12963, [%rd12961];
	}
	// end inline asm
	// begin inline asm
	{	
ld.global.cg.u64 %rd12965, [%rd12963];
	}
	// end inline asm
	// begin inline asm
	{	
ld.global.cg.u64 %rd12967, [%rd12965];
	}
	// end inline asm
	// begin inline asm
	{	
ld.global.cg.u64 %rd12969, [%rd12967];
	}
	// end inline asm
	// begin inline asm
	{	
ld.global.cg.u64 %rd12971, [%rd12969];
	}
	// end inline asm
	// begin inline asm
	{	
ld.global.cg.u64 %rd12973, [%rd12971];
	}
	// end inline asm
	// begin inline asm
	{	
ld.global.cg.u64 %rd12975, [%rd12973];
	}
	// end inline asm
	// begin inline asm
	{	
ld.global.cg.u64 %rd12977, [%rd12975];
	}
	// end inline asm
	// begin inline asm
	{	
ld.global.cg.u64 %rd12979, [%rd12977];
	}
	// end inline asm
	// begin inline asm
	{	
ld.global.cg.u64 %rd12981, [%rd12979];
	}
	// end inline asm
	// begin inline asm
	{	
ld.global.cg.u64 %rd12983, [%rd12981];
	}
	// end inline asm
	// begin inline asm
	{	
ld.global.cg.u64 %rd12985, [%rd12983];
	}
	// end inline asm
	// begin inline asm
	{	
ld.global.cg.u64 %rd12987, [%rd12985];
	}
	// end inline asm
	// begin inline asm
	{	
ld.global.cg.u64 %rd12989, [%rd12987];
	}
	// end inline asm
	// begin inline asm
	{	
ld.global.cg.u64 %rd12991, [%rd12989];
	}
	// end inline asm
	// begin inline asm
	{	
ld.global.cg.u64 %rd12993, [%rd12991];
	}
	// end inline asm
	// begin inline asm
	{	
ld.global.cg.u64 %rd12995, [%rd12993];
	}
	// end inline asm
	// begin inline asm
	{	
ld.global.cg.u64 %rd12997, [%rd12995];
	}
	// end inline asm
	// begin inline asm
	{	
ld.global.cg.u64 %rd12999, [%rd12997];
	}
	// end inline asm
	// begin inline asm
	{	
ld.global.cg.u64 %rd13001, [%rd12999];
	}
	// end inline asm
	// begin inline asm
	{	
ld.global.cg.u64 %rd13003, [%rd13001];
	}
	// end inline asm
	// begin inline asm
	{	
ld.global.cg.u64 %rd13005, [%rd13003];
	}
	// end inline asm
	// begin inline asm
	{	
ld.global.cg.u64 %rd13007, [%rd13005];
	}
	// end inline asm
	// begin inline asm
	{	
ld.global.cg.u64 %rd13009, [%rd13007];
	}
	// end inline asm
	// begin inline asm
	{	
ld.global.cg.u64 %rd13011, [%rd13009];
	}
	// end inline asm
	// begin inline asm
	{	
ld.global.cg.u64 %rd13013, [%rd13011];
	}
	// end inline asm
	// begin inline asm
	{	
ld.global.cg.u64 %rd13015, [%rd13013];
	}
	// end inline asm
	// begin inline asm
	{	
ld.global.cg.u64 %rd13017, [%rd13015];
	}
	// end inline asm
	// begin inline asm
	{	
ld.global.cg.u64 %rd13019, [%rd13017];
	}
	// end inline asm
	// begin inline asm
	{	
ld.global.cg.u64 %rd13021, [%rd13019];
	}
	// end inline asm
	// begin inline asm
	{	
ld.global.cg.u64 %rd13023, [%rd13021];
	}
	// end inline asm
	// begin inline asm
	{	
ld.global.cg.u64 %rd13025, [%rd13023];
	}
	// end inline asm
	// begin inline asm
	{	
ld.global.cg.u64 %rd13027, [%rd13025];
	}
	// end inline asm
	// begin inline asm
	{	
ld.global.cg.u64 %rd13029, [%rd13027];
	}
	// end inline asm
	// begin inline asm
	{	
ld.global.cg.u64 %rd13031, [%rd13029];
	}
	// end inline asm
	// begin inline asm
	{	
ld.global.cg.u64 %rd13033, [%rd13031];
	}
	// end inline asm
	// begin inline asm
	{	
ld.global.cg.u64 %rd13035, [%rd13033];
	}
	// end inline asm
	// begin inline asm
	{	
ld.global.cg.u64 %rd13037, [%rd13035];
	}
	// end inline asm
	// begin inline asm
	{	
ld.global.cg.u64 %rd13039, [%rd13037];
	}
	// end inline asm
	// begin inline asm
	{	
ld.global.cg.u64 %rd13041, [%rd13039];
	}
	// end inline asm
	// begin inline asm
	{	
ld.global.cg.u64 %rd13043, [%rd13041];
	}
	// end inline asm
	// begin inline asm
	{	
ld.global.cg.u64 %rd13045, [%rd13043];
	}
	// end inline asm
	// begin inline asm
	{	
ld.global.cg.u64 %rd13047, [%rd13045];
	}
	// end inline asm
	// begin inline asm
	{	
ld.global.cg.u64 %rd13049, [%rd13047];
	}
	// end inline asm
	// begin inline asm
	{	
ld.global.cg.u64 %rd13051, [%rd13049];
	}
	// end inline asm
	// begin inline asm
	{	
ld.global.cg.u64 %rd13053, [%rd13051];
	}
	// end inline asm
	// begin inline asm
	{	
ld.global.cg.u64 %rd13055, [%rd13053];
	}
	// end inline asm
	// begin inline asm
	{	
ld.global.cg.u64 %rd13057, [%rd13055];
	}
	// end inline asm
	// begin inline asm
	{	
ld.global.cg.u64 %rd13059, [%rd13057];
	}
	// end inline asm
	// begin inline asm
	{	
ld.global.cg.u64 %rd13061, [%rd13059];
	}
	// end inline asm
	// begin inline asm
	{	
ld.global.cg.u64 %rd13063, [%rd13061];
	}
	// end inline asm
	// begin inline asm
	{	
ld.global.cg.u64 %rd13065, [%rd13063];
	}
	// end inline asm
	// begin inline asm
	{	
ld.global.cg.u64 %rd13067, [%rd13065];
	}
	// end inline asm
	// begin inline asm
	{	
ld.global.cg.u64 %rd13069, [%rd13067];
	}
	// end inline asm
	// begin inline asm
	{	
ld.global.cg.u64 %rd13071, [%rd13069];
	}
	// end inline asm
	// begin inline asm
	{	
ld.global.cg.u64 %rd13073, [%rd13071];
	}
	// end inline asm
	// begin inline asm
	{	
ld.global.cg.u64 %rd13075, [%rd13073];
	}
	// end inline asm
	// begin inline asm
	{	
ld.global.cg.u64 %rd13077, [%rd13075];
	}
	// end inline asm
	// begin inline asm
	{	
ld.global.cg.u64 %rd13079, [%rd13077];
	}
	// end inline asm
	// begin inline asm
	{	
ld.global.cg.u64 %rd13081, [%rd13079];
	}
	// end inline asm
	// begin inline asm
	{	
ld.global.cg.u64 %rd13083, [%rd13081];
	}
	// end inline asm
	// begin inline asm
	{	
ld.global.cg.u64 %rd13085, [%rd13083];
	}
	// end inline asm
	// begin inline asm
	{	
ld.global.cg.u64 %rd13087, [%rd13085];
	}
	// end inline asm
	// begin inline asm
	{	
ld.global.cg.u64 %rd13089, [%rd13087];
	}
	// end inline asm
	// begin inline asm
	{	
ld.global.cg.u64 %rd13091, [%rd13089];
	}
	// end inline asm
	// begin inline asm
	{	
ld.global.cg.u64 %rd13093, [%rd13091];
	}
	// end inline asm
	// begin inline asm
	{	
ld.global.cg.u64 %rd13095, [%rd13093];
	}
	// end inline asm
	// begin inline asm
	{	
ld.global.cg.u64 %rd13097, [%rd13095];
	}
	// end inline asm
	// begin inline asm
	{	
ld.global.cg.u64 %rd13099, [%rd13097];
	}
	// end inline asm
	// begin inline asm
	{	
ld.global.cg.u64 %rd13101, [%rd13099];
	}
	// end inline asm
	// begin inline asm
	{	
ld.global.cg.u64 %rd13103, [%rd13101];
	}
	// end inline asm
	// begin inline asm
	{	
ld.global.cg.u64 %rd13105, [%rd13103];
	}
	// end inline asm
	// begin inline asm
	{	
ld.global.cg.u64 %rd13107, [%rd13105];
	}
	// end inline asm
	// begin inline asm
	{	
ld.global.cg.u64 %rd13109, [%rd13107];
	}
	// end inline asm
	// begin inline asm
	{	
ld.global.cg.u64 %rd13111, [%rd13109];
	}
	// end inline asm
	// begin inline asm
	{	
ld.global.cg.u64 %rd13113, [%rd13111];
	}
	// end inline asm
	// begin inline asm
	{	
ld.global.cg.u64 %rd13115, [%rd13113];
	}
	// end inline asm
	// begin inline asm
	{	
ld.global.cg.u64 %rd13117, [%rd13115];
	}
	// end inline asm
	// begin inline asm
	{	
ld.global.cg.u64 %rd13119, [%rd13117];
	}
	// end inline asm
	// begin inline asm
	{	
ld.global.cg.u64 %rd13121, [%rd13119];
	}
	// end inline asm
	// begin inline asm
	{	
ld.global.cg.u64 %rd13123, [%rd13121];
	}
	// end inline asm
	// begin inline asm
	{	
ld.global.cg.u64 %rd13125, [%rd13123];
	}
	// end inline asm
	// begin inline asm
	{	
ld.global.cg.u64 %rd13127, [%rd13125];
	}
	// end inline asm
	// begin inline asm
	{	
ld.global.cg.u64 %rd13129, [%rd13127];
	}
	// end inline asm
	// begin inline asm
	{	
ld.global.cg.u64 %rd13131, [%rd13129];
	}
	// end inline asm
	// begin inline asm
	{	
ld.global.cg.u64 %rd13133, [%rd13131];
	}
	// end inline asm
	// begin inline asm
	{	
ld.global.cg.u64 %rd13135, [%rd13133];
	}
	// end inline asm
	// begin inline asm
	{	
ld.global.cg.u64 %rd13137, [%rd13135];
	}
	// end inline asm
	// begin inline asm
	{	
ld.global.cg.u64 %rd13139, [%rd13137];
	}
	// end inline asm
	// begin inline asm
	{	
ld.global.cg.u64 %rd13141, [%rd13139];
	}
	// end inline asm
	// begin inline asm
	{	
ld.global.cg.u64 %rd13143, [%rd13141];
	}
	// end inline asm
	// begin inline asm
	{	
ld.global.cg.u64 %rd13145, [%rd13143];
	}
	// end inline asm
	// begin inline asm
	{	
ld.global.cg.u64 %rd13147, [%rd13145];
	}
	// end inline asm
	// begin inline asm
	{	
ld.global.cg.u64 %rd13149, [%rd13147];
	}
	// end inline asm
	// begin inline asm
	{	
ld.global.cg.u64 %rd13151, [%rd13149];
	}
	// end inline asm
	// begin inline asm
	{	
ld.global.cg.u64 %rd13153, [%rd13151];
	}
	// end inline asm
	// begin inline asm
	{	
ld.global.cg.u64 %rd13155, [%rd13153];
	}
	// end inline asm
	// begin inline asm
	{	
ld.global.cg.u64 %rd13157, [%rd13155];
	}
	// end inline asm
	// begin inline asm
	{	
ld.global.cg.u64 %rd13159, [%rd13157];
	}
	// end inline asm
	// begin inline asm
	{	
ld.global.cg.u64 %rd13161, [%rd13159];
	}
	// end inline asm
	// begin inline asm
	{	
ld.global.cg.u64 %rd13163, [%rd13161];
	}
	// end inline asm
	// begin inline asm
	{	
ld.global.cg.u64 %rd13165, [%rd13163];
	}
	// end inline asm
	// begin inline asm
	{	
ld.global.cg.u64 %rd13167, [%rd13165];
	}
	// end inline asm
	// begin inline asm
	{	
ld.global.cg.u64 %rd13169, [%rd13167];
	}
	// end inline asm
	// begin inline asm
	{	
ld.global.cg.u64 %rd13171, [%rd13169];
	}
	// end inline asm
	// begin inline asm
	{	
ld.global.cg.u64 %rd13173, [%rd13171];
	}
	// end inline asm
	// begin inline asm
	{	
ld.global.cg.u64 %rd13175, [%rd13173];
	}
	// end inline asm
	// begin inline asm
	{	
ld.global.cg.u64 %rd13177, [%rd13175];
	}
	// end inline asm
	// begin inline asm
	{	
ld.global.cg.u64 %rd13179, [%rd13177];
	}
	// end inline asm
	// begin inline asm
	{	
ld.global.cg.u64 %rd13181, [%rd13179];
	}
	// end inline asm
	// begin inline asm
	{	
ld.global.cg.u64 %rd13183, [%rd13181];
	}
	// end inline asm
	// begin inline asm
	{	
ld.global.cg.u64 %rd13185, [%rd13183];
	}
	// end inline asm
	// begin inline asm
	{	
ld.global.cg.u64 %rd13187, [%rd13185];
	}
	// end inline asm
	// begin inline asm
	{	
ld.global.cg.u64 %rd13189, [%rd13187];
	}
	// end inline asm
	// begin inline asm
	{	
ld.global.cg.u64 %rd13191, [%rd13189];
	}
	// end inline asm
	// begin inline asm
	{	
ld.global.cg.u64 %rd13193, [%rd13191];
	}
	// end inline asm
	// begin inline asm
	{	
ld.global.cg.u64 %rd13195, [%rd13193];
	}
	// end inline asm
	// begin inline asm
	{	
ld.global.cg.u64 %rd13197, [%rd13195];
	}
	// end inline asm
	// begin inline asm
	{	
ld.global.cg.u64 %rd13199, [%rd13197];
	}
	// end inline asm
	// begin inline asm
	{	
ld.global.cg.u64 %rd13201, [%rd13199];
	}
	// end inline asm
	// begin inline asm
	{	
ld.global.cg.u64 %rd13203, [%rd13201];
	}
	// end inline asm
	// begin inline asm
	{	
ld.global.cg.u64 %rd13205, [%rd13203];
	}
	// end inline asm
	// begin inline asm
	{	
ld.global.cg.u64 %rd13207, [%rd13205];
	}
	// end inline asm
	// begin inline asm
	{	
ld.global.cg.u64 %rd13209, [%rd13207];
	}
	// end inline asm
	// begin inline asm
	{	
ld.global.cg.u64 %rd13211, [%rd13209];
	}
	// end inline asm
	// begin inline asm
	{	
ld.global.cg.u64 %rd13213, [%rd13211];
	}
	// end inline asm
	// begin inline asm
	{	
ld.global.cg.u64 %rd13215, [%rd13213];
	}
	// end inline asm
	// begin inline asm
	{	
ld.global.cg.u64 %rd13217, [%rd13215];
	}
	// end inline asm
	// begin inline asm
	{	
ld.global.cg.u64 %rd13219, [%rd13217];
	}
	// end inline asm
	// begin inline asm
	{	
ld.global.cg.u64 %rd13221, [%rd13219];
	}
	// end inline asm
	// begin inline asm
	{	
ld.global.cg.u64 %rd13223, [%rd13221];
	}
	// end inline asm
	// begin inline asm
	{	
ld.global.cg.u64 %rd13225, [%rd13223];
	}
	// end inline asm
	// begin inline asm
	{	
ld.global.cg.u64 %rd13227, [%rd13225];
	}
	// end inline asm
	// begin inline asm
	{	
ld.global.cg.u64 %rd13229, [%rd13227];
	}
	// end inline asm
	// begin inline asm
	{	
ld.global.cg.u64 %rd13231, [%rd13229];
	}
	// end inline asm
	// begin inline asm
	{	
ld.global.cg.u64 %rd13233, [%rd13231];
	}
	// end inline asm
	// begin inline asm
	{	
ld.global.cg.u64 %rd13235, [%rd13233];
	}
	// end inline asm
	// begin inline asm
	{	
ld.global.cg.u64 %rd13237, [%rd13235];
	}
	// end inline asm
	// begin inline asm
	{	
ld.global.cg.u64 %rd13239, [%rd13237];
	}
	// end inline asm
	// begin inline asm
	{	
ld.global.cg.u64 %rd13241, [%rd13239];
	}
	// end inline asm
	// begin inline asm
	{	
ld.global.cg.u64 %rd13243, [%rd13241];
	}
	// end inline asm
	// begin inline asm
	{	
ld.global.cg.u64 %rd13245, [%rd13243];
	}
	// end inline asm
	// begin inline asm
	{	
ld.global.cg.u64 %rd13247, [%rd13245];
	}
	// end inline asm
	// begin inline asm
	{	
ld.global.cg.u64 %rd13249, [%rd13247];
	}
	// end inline asm
	// begin inline asm
	{	
ld.global.cg.u64 %rd13251, [%rd13249];
	}
	// end inline asm
	// begin inline asm
	{	
ld.global.cg.u64 %rd13253, [%rd13251];
	}
	// end inline asm
	// begin inline asm
	{	
ld.global.cg.u64 %rd13255, [%rd13253];
	}
	// end inline asm
	// begin inline asm
	{	
ld.global.cg.u64 %rd13257, [%rd13255];
	}
	// end inline asm
	// begin inline asm
	{	
ld.global.cg.u64 %rd13259, [%rd13257];
	}
	// end inline asm
	// begin inline asm
	{	
ld.global.cg.u64 %rd13261, [%rd13259];
	}
	// end inline asm
	// begin inline asm
	{	
ld.global.cg.u64 %rd13263, [%rd13261];
	}
	// end inline asm
	// begin inline asm
	{	
ld.global.cg.u64 %rd13265, [%rd13263];
	}
	// end inline asm
	// begin inline asm
	{	
ld.global.cg.u64 %rd13267, [%rd13265];
	}
	// end inline asm
	// begin inline asm
	{	
ld.global.cg.u64 %rd13269, [%rd13267];
	}
	// end inline asm
	// begin inline asm
	{	
ld.global.cg.u64 %rd13271, [%rd13269];
	}
	// end inline asm
	// begin inline asm
	{	
ld.global.cg.u64 %rd13273, [%rd13271];
	}
	// end inline asm
	// begin inline asm
	{	
ld.global.cg.u64 %rd13275, [%rd13273];
	}
	// end inline asm
	// begin inline asm
	{	
ld.global.cg.u64 %rd13277, [%rd13275];
	}
	// end inline asm
	// begin inline asm
	{	
ld.global.cg.u64 %rd13279, [%rd13277];
	}
	// end inline asm
	// begin inline asm
	{	
ld.global.cg.u64 %rd13281, [%rd13279];
	}
	// end inline asm
	// begin inline asm
	{	
ld.global.cg.u64 %rd13283, [%rd13281];
	}
	// end inline asm
	// begin inline asm
	{	
ld.global.cg.u64 %rd13285, [%rd13283];
	}
	// end inline asm
	// begin inline asm
	{	
ld.global.cg.u64 %rd13287, [%rd13285];
	}
	// end inline asm
	// begin inline asm
	{	
ld.global.cg.u64 %rd13289, [%rd13287];
	}
	// end inline asm
	// begin inline asm
	{	
ld.global.cg.u64 %rd13291, [%rd13289];
	}
	// end inline asm
	// begin inline asm
	{	
ld.global.cg.u64 %rd13293, [%rd13291];
	}
	// end inline asm
	// begin inline asm
	{	
ld.global.cg.u64 %rd13295, [%rd13293];
	}
	// end inline asm
	// begin inline asm
	{	
ld.global.cg.u64 %rd13297, [%rd13295];
	}
	// end inline asm
	// begin inline asm
	{	
ld.global.cg.u64 %rd13299, [%rd13297];
	}
	// end inline asm
	// begin inline asm
	{	
ld.global.cg.u64 %rd13301, [%rd13299];
	}
	// end inline asm
	// begin inline asm
	{	
ld.global.cg.u64 %rd13303, [%rd13301];
	}
	// end inline asm
	// begin inline asm
	{	
ld.global.cg.u64 %rd13305, [%rd13303];
	}
	// end inline asm
	// begin inline asm
	{	
ld.global.cg.u64 %rd13307, [%rd13305];
	}
	// end inline asm
	// begin inline asm
	{	
ld.global.cg.u64 %rd13309, [%rd13307];
	}
	// end inline asm
	// begin inline asm
	{	
ld.global.cg.u64 %rd13311, [%rd13309];
	}
	// end inline asm
	// begin inline asm
	{	
ld.global.cg.u64 %rd13313, [%rd13311];
	}
	// end inline asm
	// begin inline asm
	{	
ld.global.cg.u64 %rd13315, [%rd13313];
	}
	// end inline asm
	// begin inline asm
	{	
ld.global.cg.u64 %rd13317, [%rd13315];
	}
	// end inline asm
	// begin inline asm
	{	
ld.global.cg.u64 %rd13319, [%rd13317];
	}
	// end inline asm
	// begin inline asm
	{	
ld.global.cg.u64 %rd13321, [%rd13319];
	}
	// end inline asm
	// begin inline asm
	{	
ld.global.cg.u64 %rd13323, [%rd13321];
	}
	// end inline asm
	// begin inline asm
	{	
ld.global.cg.u64 %rd13325, [%rd13323];
	}
	// end inline asm
	// begin inline asm
	{	
ld.global.cg.u64 %rd13327, [%rd13325];
	}
	// end inline asm
	// begin inline asm
	{	
ld.global.cg.u64 %rd13329, [%rd13327];
	}
	// end inline asm
	// begin inline asm
	{	
ld.global.cg.u64 %rd13331, [%rd13329];
	}
	// end inline asm
	// begin inline asm
	{	
ld.global.cg.u64 %rd13333, [%rd13331];
	}
	// end inline asm
	// begin inline asm
	{	
ld.global.cg.u64 %rd13335, [%rd13333];
	}
	// end inline asm
	// begin inline asm
	{	
ld.global.cg.u64 %rd13337, [%rd13335];
	}
	// end inline asm
	// begin inline asm
	{	
ld.global.cg.u64 %rd13339, [%rd13337];
	}
	// end inline asm
	// begin inline asm
	{	
ld.global.cg.u64 %rd13341, [%rd13339];
	}
	// end inline asm
	// begin inline asm
	{	
ld.global.cg.u64 %rd13343, [%rd13341];
	}
	// end inline asm
	// begin inline asm
	{	
ld.global.cg.u64 %rd13345, [%rd13343];
	}
	// end inline asm
	// begin inline asm
	{	
ld.global.cg.u64 %rd13347, [%rd13345];
	}
	// end inline asm
	// begin inline asm
	{	
ld.global.cg.u64 %rd13349, [%rd13347];
	}
	// end inline asm
	// begin inline asm
	{	
ld.global.cg.u64 %rd13351, [%rd13349];
	}
	// end inline asm
	// begin inline asm
	{	
ld.global.cg.u64 %rd13353, [%rd13351];
	}
	// end inline asm
	// begin inline asm
	{	
ld.global.cg.u64 %rd13355, [%rd13353];
	}
	// end inline asm
	// begin inline asm
	{	
ld.global.cg.u64 %rd13357, [%rd13355];
	}
	// end inline asm
	// begin inline asm
	{	
ld.global.cg.u64 %rd13359, [%rd13357];
	}
	// end inline asm
	// begin inline asm
	{	
ld.global.cg.u64 %rd13361, [%rd13359];
	}
	// end inline asm
	// begin inline asm
	{	
ld.global.cg.u64 %rd13363, [%rd13361];
	}
	// end inline asm
	// begin inline asm
	{	
ld.global.cg.u64 %rd13365, [%rd13363];
	}
	// end inline asm
	// begin inline asm
	{	
ld.global.cg.u64 %rd13367, [%rd13365];
	}
	// end inline asm
	// begin inline asm
	{	
ld.global.cg.u64 %rd13369, [%rd13367];
	}
	// end inline asm
	// begin inline asm
	{	
ld.global.cg.u64 %rd13371, [%rd13369];
	}
	// end inline asm
	// begin inline asm
	{	
ld.global.cg.u64 %rd13373, [%rd13371];
	}
	// end inline asm
	// begin inline asm
	{	
ld.global.cg.u64 %rd13375, [%rd13373];
	}
	// end inline asm
	// begin inline asm
	{	
ld.global.cg.u64 %rd13377, [%rd13375];
	}
	// end inline asm
	// begin inline asm
	{	
ld.global.cg.u64 %rd13379, [%rd13377];
	}
	// end inline asm
	// begin inline asm
	{	
ld.global.cg.u64 %rd13381, [%rd13379];
	}
	// end inline asm
	// begin inline asm
	{	
ld.global.cg.u64 %rd13383, [%rd13381];
	}
	// end inline asm
	// begin inline asm
	{	
ld.global.cg.u64 %rd13385, [%rd13383];
	}
	// end inline asm
	// begin inline asm
	{	
ld.global.cg.u64 %rd13387, [%rd13385];
	}
	// end inline asm
	// begin inline asm
	{	
ld.global.cg.u64 %rd13389, [%rd13387];
	}
	// end inline asm
	// begin inline asm
	{	
ld.global.cg.u64 %rd13391, [%rd13389];
	}
	// end inline asm
	// begin inline asm
	{	
ld.global.cg.u64 %rd13393, [%rd13391];
	}
	// end inline asm
	// begin inline asm
	{	
ld.global.cg.u64 %rd13395, [%rd13393];
	}
	// end inline asm
	// begin inline asm
	{	
ld.global.cg.u64 %rd13397, [%rd13395];
	}
	// end inline asm
	// begin inline asm
	{	
ld.global.cg.u64 %rd13399, [%rd13397];
	}
	// end inline asm
	// begin inline asm
	{	
ld.global.cg.u64 %rd13401, [%rd13399];
	}
	// end inline asm
	// begin inline asm
	{	
ld.global.cg.u64 %rd13403, [%rd13401];
	}
	// end inline asm
	// begin inline asm
	{	
ld.global.cg.u64 %rd13405, [%rd13403];
	}
	// end inline asm
	// begin inline asm
	{	
ld.global.cg.u64 %rd13407, [%rd13405];
	}
	// end inline asm
	// begin inline asm
	{	
ld.global.cg.u64 %rd13409, [%rd13407];
	}
	// end inline asm
	// begin inline asm
	{	
ld.global.cg.u64 %rd13411, [%rd13409];
	}
	// end inline asm
	// begin inline asm
	{	
ld.global.cg.u64 %rd13413, [%rd13411];
	}
	// end inline asm
	// begin inline asm
	{	
ld.global.cg.u64 %rd13415, [%rd13413];
	}
	// end inline asm
	// begin inline asm
	{	
ld.global.cg.u64 %rd13417, [%rd13415];
	}
	// end inline asm
	// begin inline asm
	{	
ld.global.cg.u64 %rd13419, [%rd13417];
	}
	// end inline asm
	// begin inline asm
	{	
ld.global.cg.u64 %rd13421, [%rd13419];
	}
	// end inline asm
	// begin inline asm
	{	
ld.global.cg.u64 %rd13423, [%rd13421];
	}
	// end inline asm
	// begin inline asm
	{	
ld.global.cg.u64 %rd13425, [%rd13423];
	}
	// end inline asm
	// begin inline asm
	{	
ld.global.cg.u64 %rd13427, [%rd13425];
	}
	// end inline asm
	// begin inline asm
	{	
ld.global.cg.u64 %rd13429, [%rd13427];
	}
	// end inline asm
	// begin inline asm
	{	
ld.global.cg.u64 %rd13431, [%rd13429];
	}
	// end inline asm
	// begin inline asm
	{	
ld.global.cg.u64 %rd13433, [%rd13431];
	}
	// end inline asm
	// begin inline asm
	{	
ld.global.cg.u64 %rd13435, [%rd13433];
	}
	// end inline asm
	// begin inline asm
	{	
ld.global.cg.u64 %rd13437, [%rd13435];
	}
	// end inline asm
	// begin inline asm
	{	
ld.global.cg.u64 %rd13439, [%rd13437];
	}
	// end inline asm
	// begin inline asm
	{	
ld.global.cg.u64 %rd13441, [%rd13439];
	}
	// end inline asm
	// begin inline asm
	{	
ld.global.cg.u64 %rd13443, [%rd13441];
	}
	// end inline asm
	// begin inline asm
	{	
ld.global.cg.u64 %rd13445, [%rd13443];
	}
	// end inline asm
	// begin inline asm
	{	
ld.global.cg.u64 %rd13447, [%rd13445];
	}
	// end inline asm
	// begin inline asm
	{	
ld.global.cg.u64 %rd13449, [%rd13447];
	}
	// end inline asm
	// begin inline asm
	{	
ld.global.cg.u64 %rd13451, [%rd13449];
	}
	// end inline asm
	// begin inline asm
	{	
ld.global.cg.u64 %rd13453, [%rd13451];
	}
	// end inline asm
	// begin inline asm
	{	
ld.global.cg.u64 %rd13455, [%rd13453];
	}
	// end inline asm
	// begin inline asm
	{	
ld.global.cg.u64 %rd13457, [%rd13455];
	}
	// end inline asm
	// begin inline asm
	{	
ld.global.cg.u64 %rd13459, [%rd13457];
	}
	// end inline asm
	// begin inline asm
	{	
ld.global.cg.u64 %rd13461, [%rd13459];
	}
	// end inline asm
	// begin inline asm
	{	
ld.global.cg.u64 %rd13463, [%rd13461];
	}
	// end inline asm
	// begin inline asm
	{	
ld.global.cg.u64 %rd13465, [%rd13463];
	}
	// end inline asm
	// begin inline asm
	{	
ld.global.cg.u64 %rd13467, [%rd13465];
	}
	// end inline asm
	// begin inline asm
	{	
ld.global.cg.u64 %rd13469, [%rd13467];
	}
	// end inline asm
	// begin inline asm
	{	
ld.global.cg.u64 %rd13471, [%rd13469];
	}
	// end inline asm
	// begin inline asm
	{	
ld.global.cg.u64 %rd13473, [%rd13471];
	}
	// end inline asm
	// begin inline asm
	{	
ld.global.cg.u64 %rd13475, [%rd13473];
	}
	// end inline asm
	// begin inline asm
	{	
ld.global.cg.u64 %rd13477, [%rd13475];
	}
	// end inline asm
	// begin inline asm
	{	
ld.global.cg.u64 %rd13479, [%rd13477];
	}
	// end inline asm
	// begin inline asm
	{	
ld.global.cg.u64 %rd13481, [%rd13479];
	}
	// end inline asm
	// begin inline asm
	{	
ld.global.cg.u64 %rd13483, [%rd13481];
	}
	// end inline asm
	// begin inline asm
	{	
ld.global.cg.u64 %rd13485, [%rd13483];
	}
	// end inline asm
	// begin inline asm
	{	
ld.global.cg.u64 %rd13487, [%rd13485];
	}
	// end inline asm
	// begin inline asm
	{	
ld.global.cg.u64 %rd13489, [%rd13487];
	}
	// end inline asm
	// begin inline asm
	{	
ld.global.cg.u64 %rd13491, [%rd13489];
	}
	// end inline asm
	// begin inline asm
	{	
ld.global.cg.u64 %rd13493, [%rd13491];
	}
	// end inline asm
	// begin inline asm
	{	
ld.global.cg.u64 %rd13495, [%rd13493];
	}
	// end inline asm
	// begin inline asm
	{	
ld.global.cg.u64 %rd13497, [%rd13495];
	}
	// end inline asm
	// begin inline asm
	{	
ld.global.cg.u64 %rd13499, [%rd13497];
	}
	// end inline asm
	// begin inline asm
	{	
ld.global.cg.u64 %rd13501, [%rd13499];
	}
	// end inline asm
	// begin inline asm
	{	
ld.global.cg.u64 %rd13503, [%rd13501];
	}
	// end inline asm
	// begin inline asm
	{	
ld.global.cg.u64 %rd13505, [%rd13503];
	}
	// end inline asm
	// begin inline asm
	{	
ld.global.cg.u64 %rd13507, [%rd13505];
	}
	// end inline asm
	// begin inline asm
	{	
ld.global.cg.u64 %rd13509, [%rd13507];
	}
	// end inline asm
	// begin inline asm
	{	
ld.global.cg.u64 %rd13511, [%rd13509];
	}
	// end inline asm
	// begin inline asm
	{	
ld.global.cg.u64 %rd13513, [%rd13511];
	}
	// end inline asm
	// begin inline asm
	{	
ld.global.cg.u64 %rd13515, [%rd13513];
	}
	// end inline asm
	// begin inline asm
	{	
ld.global.cg.u64 %rd13517, [%rd13515];
	}
	// end inline asm
	// begin inline asm
	{	
ld.global.cg.u64 %rd13519, [%rd13517];
	}
	// end inline asm
	// begin inline asm
	{	
ld.global.cg.u64 %rd13521, [%rd13519];
	}
	// end inline asm
	// begin inline asm
	{	
ld.global.cg.u64 %rd13523, [%rd13521];
	}
	// end inline asm
	// begin inline asm
	{	
ld.global.cg.u64 %rd13525, [%rd13523];
	}
	// end inline asm
	// begin inline asm
	{	
ld.global.cg.u64 %rd13527, [%rd13525];
	}
	// end inline asm
	// begin inline asm
	{	
ld.global.cg.u64 %rd13529, [%rd13527];
	}
	// end inline asm
	// begin inline asm
	{	
ld.global.cg.u64 %rd13531, [%rd13529];
	}
	// end inline asm
	// begin inline asm
	{	
ld.global.cg.u64 %rd13533, [%rd13531];
	}
	// end inline asm
	// begin inline asm
	{	
ld.global.cg.u64 %rd13535, [%rd13533];
	}
	// end inline asm
	// begin inline asm
	{	
ld.global.cg.u64 %rd13537, [%rd13535];
	}
	// end inline asm
	// begin inline asm
	{	
ld.global.cg.u64 %rd13539, [%rd13537];
	}
	// end inline asm
	// begin inline asm
	{	
ld.global.cg.u64 %rd13541, [%rd13539];
	}
	// end inline asm
	// begin inline asm
	{	
ld.global.cg.u64 %rd13543, [%rd13541];
	}
	// end inline asm
	// begin inline asm
	{	
ld.global.cg.u64 %rd13545, [%rd13543];
	}
	// end inline asm
	// begin inline asm
	{	
ld.global.cg.u64 %rd13547, [%rd13545];
	}
	// end inline asm
	// begin inline asm
	{	
ld.global.cg.u64 %rd13549, [%rd13547];
	}
	// end inline asm
	// begin inline asm
	{	
ld.global.cg.u64 %rd13551, [%rd13549];
	}
	// end inline asm
	// begin inline asm
	{	
ld.global.cg.u64 %rd13553, [%rd13551];
	}
	// end inline asm
	// begin inline asm
	{	
ld.global.cg.u64 %rd13555, [%rd13553];
	}
	// end inline asm
	// begin inline asm
	{	
ld.global.cg.u64 %rd13557, [%rd13555];
	}
	// end inline asm
	// begin inline asm
	{	
ld.global.cg.u64 %rd13559, [%rd13557];
	}
	// end inline asm
	// begin inline asm
	{	
ld.global.cg.u64 %rd13561, [%rd13559];
	}
	// end inline asm
	// begin inline asm
	{	
ld.global.cg.u64 %rd13563, [%rd13561];
	}
	// end inline asm
	// begin inline asm
	{	
ld.global.cg.u64 %rd13565, [%rd13563];
	}
	// end inline asm
	// begin inline asm
	{	
ld.global.cg.u64 %rd13567, [%rd13565];
	}
	// end inline asm
	// begin inline asm
	{	
ld.global.cg.u64 %rd13569, [%rd13567];
	}
	// end inline asm
	// begin inline asm
	{	
ld.global.cg.u64 %rd13571, [%rd13569];
	}
	// end inline asm
	// begin inline asm
	{	
ld.global.cg.u64 %rd13573, [%rd13571];
	}
	// end inline asm
	// begin inline asm
	{	
ld.global.cg.u64 %rd13575, [%rd13573];
	}
	// end inline asm
	// begin inline asm
	{	
ld.global.cg.u64 %rd13577, [%rd13575];
	}
	// end inline asm
	// begin inline asm
	{	
ld.global.cg.u64 %rd13579, [%rd13577];
	}
	// end inline asm
	// begin inline asm
	{	
ld.global.cg.u64 %rd13581, [%rd13579];
	}
	// end inline asm
	// begin inline asm
	{	
ld.global.cg.u64 %rd13583, [%rd13581];
	}
	// end inline asm
	// begin inline asm
	{	
ld.global.cg.u64 %rd13585, [%rd13583];
	}
	// end inline asm
	// begin inline asm
	{	
ld.global.cg.u64 %rd13587, [%rd13585];
	}
	// end inline asm
	// begin inline asm
	{	
ld.global.cg.u64 %rd13589, [%rd13587];
	}
	// end inline asm
	// begin inline asm
	{	
ld.global.cg.u64 %rd13591, [%rd13589];
	}
	// end inline asm
	// begin inline asm
	{	
ld.global.cg.u64 %rd13593, [%rd13591];
	}
	// end inline asm
	// begin inline asm
	{	
ld.global.cg.u64 %rd13595, [%rd13593];
	}
	// end inline asm
	// begin inline asm
	{	
ld.global.cg.u64 %rd13597, [%rd13595];
	}
	// end inline asm
	// begin inline asm
	{	
ld.global.cg.u64 %rd13599, [%rd13597];
	}
	// end inline asm
	// begin inline asm
	{	
ld.global.cg.u64 %rd13601, [%rd13599];
	}
	// end inline asm
	// begin inline asm
	{	
ld.global.cg.u64 %rd13603, [%rd13601];
	}
	// end inline asm
	// begin inline asm
	{	
ld.global.cg.u64 %rd13605, [%rd13603];
	}
	// end inline asm
	// begin inline asm
	{	
ld.global.cg.u64 %rd13607, [%rd13605];
	}
	// end inline asm
	// begin inline asm
	{	
ld.global.cg.u64 %rd13609, [%rd13607];
	}
	// end inline asm
	// begin inline asm
	{	
ld.global.cg.u64 %rd13611, [%rd13609];
	}
	// end inline asm
	// begin inline asm
	{	
ld.global.cg.u64 %rd13613, [%rd13611];
	}
	// end inline asm
	// begin inline asm
	{	
ld.global.cg.u64 %rd13615, [%rd13613];
	}
	// end inline asm
	// begin inline asm
	{	
ld.global.cg.u64 %rd13617, [%rd13615];
	}
	// end inline asm
	// begin inline asm
	{	
ld.global.cg.u64 %rd13619, [%rd13617];
	}
	// end inline asm
	// begin inline asm
	{	
ld.global.cg.u64 %rd13621, [%rd13619];
	}
	// end inline asm
	// begin inline asm
	{	
ld.global.cg.u64 %rd13623, [%rd13621];
	}
	// end inline asm
	// begin inline asm
	{	
ld.global.cg.u64 %rd13625, [%rd13623];
	}
	// end inline asm
	// begin inline asm
	{	
ld.global.cg.u64 %rd13627, [%rd13625];
	}
	// end inline asm
	// begin inline asm
	{	
ld.global.cg.u64 %rd13629, [%rd13627];
	}
	// end inline asm
	// begin inline asm
	{	
ld.global.cg.u64 %rd13631, [%rd13629];
	}
	// end inline asm
	// begin inline asm
	{	
ld.global.cg.u64 %rd13633, [%rd13631];
	}
	// end inline asm
	// begin inline asm
	{	
ld.global.cg.u64 %rd13635, [%rd13633];
	}
	// end inline asm
	// begin inline asm
	{	
ld.global.cg.u64 %rd13637, [%rd13635];
	}
	// end inline asm
	// begin inline asm
	{	
ld.global.cg.u64 %rd13639, [%rd13637];
	}
	// end inline asm
	// begin inline asm
	{	
ld.global.cg.u64 %rd13641, [%rd13639];
	}
	// end inline asm
	// begin inline asm
	{	
ld.global.cg.u64 %rd13643, [%rd13641];
	}
	// end inline asm
	// begin inline asm
	{	
ld.global.cg.u64 %rd13645, [%rd13643];
	}
	// end inline asm
	// begin inline asm
	{	
ld.global.cg.u64 %rd13647, [%rd13645];
	}
	// end inline asm
	// begin inline asm
	{	
ld.global.cg.u64 %rd13649, [%rd13647];
	}
	// end inline asm
	// begin inline asm
	{	
ld.global.cg.u64 %rd13651, [%rd13649];
	}
	// end inline asm
	// begin inline asm
	{	
ld.global.cg.u64 %rd13653, [%rd13651];
	}
	// end inline asm
	// begin inline asm
	{	
ld.global.cg.u64 %rd13655, [%rd13653];
	}
	// end inline asm
	// begin inline asm
	{	
ld.global.cg.u64 %rd13657, [%rd13655];
	}
	// end inline asm
	// begin inline asm
	{	
ld.global.cg.u64 %rd13659, [%rd13657];
	}
	// end inline asm
	// begin inline asm
	{	
ld.global.cg.u64 %rd13661, [%rd13659];
	}
	// end inline asm
	// begin inline asm
	{	
ld.global.cg.u64 %rd13663, [%rd13661];
	}
	// end inline asm
	// begin inline asm
	{	
ld.global.cg.u64 %rd13665, [%rd13663];
	}
	// end inline asm
	// begin inline asm
	{	
ld.global.cg.u64 %rd13667, [%rd13665];
	}
	// end inline asm
	// begin inline asm
	{	
ld.global.cg.u64 %rd13669, [%rd13667];
	}
	// end inline asm
	// begin inline asm
	{	
ld.global.cg.u64 %rd13671, [%rd13669];
	}
	// end inline asm
	// begin inline asm
	{	
ld.global.cg.u64 %rd13673, [%rd13671];
	}
	// end inline asm
	// begin inline asm
	{	
ld.global.cg.u64 %rd13675, [%rd13673];
	}
	// end inline asm
	// begin inline asm
	{	
ld.global.cg.u64 %rd13677, [%rd13675];
	}
	// end inline asm
	// begin inline asm
	{	
ld.global.cg.u64 %rd13679, [%rd13677];
	}
	// end inline asm
	// begin inline asm
	{	
ld.global.cg.u64 %rd13681, [%rd13679];
	}
	// end inline asm
	// begin inline asm
	{	
ld.global.cg.u64 %rd13683, [%rd13681];
	}
	// end inline asm
	// begin inline asm
	{	
ld.global.cg.u64 %rd13685, [%rd13683];
	}
	// end inline asm
	// begin inline asm
	{	
ld.global.cg.u64 %rd13687, [%rd13685];
	}
	// end inline asm
	// begin inline asm
	{	
ld.global.cg.u64 %rd13689, [%rd13687];
	}
	// end inline asm
	// begin inline asm
	{	
ld.global.cg.u64 %rd13691, [%rd13689];
	}
	// end inline asm
	// begin inline asm
	{	
ld.global.cg.u64 %rd13693, [%rd13691];
	}
	// end inline asm
	// begin inline asm
	{	
ld.global.cg.u64 %rd13695, [%rd13693];
	}
	// end inline asm
	// begin inline asm
	{	
ld.global.cg.u64 %rd13697, [%rd13695];
	}
	// end inline asm
	// begin inline asm
	{	
ld.global.cg.u64 %rd13699, [%rd13697];
	}
	// end inline asm
	// begin inline asm
	{	
ld.global.cg.u64 %rd13701, [%rd13699];
	}
	// end inline asm
	// begin inline asm
	{	
ld.global.cg.u64 %rd13703, [%rd13701];
	}
	// end inline asm
	// begin inline asm
	{	
ld.global.cg.u64 %rd13705, [%rd13703];
	}
	// end inline asm
	// begin inline asm
	{	
ld.global.cg.u64 %rd13707, [%rd13705];
	}
	// end inline asm
	// begin inline asm
	{	
ld.global.cg.u64 %rd13709, [%rd13707];
	}
	// end inline asm
	// begin inline asm
	{	
ld.global.cg.u64 %rd13711, [%rd13709];
	}
	// end inline asm
	// begin inline asm
	{	
ld.global.cg.u64 %rd13713, [%rd13711];
	}
	// end inline asm
	// begin inline asm
	{	
ld.global.cg.u64 %rd13715, [%rd13713];
	}
	// end inline asm
	// begin inline asm
	{	
ld.global.cg.u64 %rd13717, [%rd13715];
	}
	// end inline asm
	// begin inline asm
	{	
ld.global.cg.u64 %rd13719, [%rd13717];
	}
	// end inline asm
	// begin inline asm
	{	
ld.global.cg.u64 %rd13721, [%rd13719];
	}
	// end inline asm
	// begin inline asm
	{	
ld.global.cg.u64 %rd13723, [%rd13721];
	}
	// end inline asm
	// begin inline asm
	{	
ld.global.cg.u64 %rd13725, [%rd13723];
	}
	// end inline asm
	// begin inline asm
	{	
ld.global.cg.u64 %rd13727, [%rd13725];
	}
	// end inline asm
	// begin inline asm
	{	
ld.global.cg.u64 %rd13729, [%rd13727];
	}
	// end inline asm
	// begin inline asm
	{	
ld.global.cg.u64 %rd13731, [%rd13729];
	}
	// end inline asm
	// begin inline asm
	{	
ld.global.cg.u64 %rd13733, [%rd13731];
	}
	// end inline asm
	// begin inline asm
	{	
ld.global.cg.u64 %rd13735, [%rd13733];
	}
	// end inline asm
	// begin inline asm
	{	
ld.global.cg.u64 %rd13737, [%rd13735];
	}
	// end inline asm
	// begin inline asm
	{	
ld.global.cg.u64 %rd13739, [%rd13737];
	}
	// end inline asm
	// begin inline asm
	{	
ld.global.cg.u64 %rd13741, [%rd13739];
	}
	// end inline asm
	// begin inline asm
	{	
ld.global.cg.u64 %rd13743, [%rd13741];
	}
	// end inline asm
	// begin inline asm
	{	
ld.global.cg.u64 %rd13745, [%rd13743];
	}
	// end inline asm
	// begin inline asm
	{	
ld.global.cg.u64 %rd13747, [%rd13745];
	}
	// end inline asm
	// begin inline asm
	{	
ld.global.cg.u64 %rd13749, [%rd13747];
	}
	// end inline asm
	// begin inline asm
	{	
ld.global.cg.u64 %rd13751, [%rd13749];
	}
	// end inline asm
	// begin inline asm
	{	
ld.global.cg.u64 %rd13753, [%rd13751];
	}
	// end inline asm
	// begin inline asm
	{	
ld.global.cg.u64 %rd13755, [%rd13753];
	}
	// end inline asm
	// begin inline asm
	{	
ld.global.cg.u64 %rd13757, [%rd13755];
	}
	// end inline asm
	// begin inline asm
	{	
ld.global.cg.u64 %rd13759, [%rd13757];
	}
	// end inline asm
	// begin inline asm
	{	
ld.global.cg.u64 %rd13761, [%rd13759];
	}
	// end inline asm
	// begin inline asm
	{	
ld.global.cg.u64 %rd13763, [%rd13761];
	}
	// end inline asm
	// begin inline asm
	{	
ld.global.cg.u64 %rd13765, [%rd13763];
	}
	// end inline asm
	// begin inline asm
	{	
ld.global.cg.u64 %rd13767, [%rd13765];
	}
	// end inline asm
	// begin inline asm
	{	
ld.global.cg.u64 %rd13769, [%rd13767];
	}
	// end inline asm
	// begin inline asm
	{	
ld.global.cg.u64 %rd13771, [%rd13769];
	}
	// end inline asm
	// begin inline asm
	{	
ld.global.cg.u64 %rd13773, [%rd13771];
	}
	// end inline asm
	// begin inline asm
	{	
ld.global.cg.u64 %rd13775, [%rd13773];
	}
	// end inline asm
	// begin inline asm
	{	
ld.global.cg.u64 %rd13777, [%rd13775];
	}
	// end inline asm
	// begin inline asm
	{	
ld.global.cg.u64 %rd13779, [%rd13777];
	}
	// end inline asm
	// begin inline asm
	{	
ld.global.cg.u64 %rd13781, [%rd13779];
	}
	// end inline asm
	// begin inline asm
	{	
ld.global.cg.u64 %rd13783, [%rd13781];
	}
	// end inline asm
	// begin inline asm
	{	
ld.global.cg.u64 %rd13785, [%rd13783];
	}
	// end inline asm
	// begin inline asm
	{	
ld.global.cg.u64 %rd13787, [%rd13785];
	}
	// end inline asm
	// begin inline asm
	{	
ld.global.cg.u64 %rd13789, [%rd13787];
	}
	// end inline asm
	// begin inline asm
	{	
ld.global.cg.u64 %rd13791, [%rd13789];
	}
	// end inline asm
	// begin inline asm
	{	
ld.global.cg.u64 %rd13793, [%rd13791];
	}
	// end inline asm
	// begin inline asm
	{	
ld.global.cg.u64 %rd13795, [%rd13793];
	}
	// end inline asm
	// begin inline asm
	{	
ld.global.cg.u64 %rd13797, [%rd13795];
	}
	// end inline asm
	// begin inline asm
	{	
ld.global.cg.u64 %rd13799, [%rd13797];
	}
	// end inline asm
	// begin inline asm
	{	
ld.global.cg.u64 %rd13801, [%rd13799];
	}
	// end inline asm
	// begin inline asm
	{	
ld.global.cg.u64 %rd13803, [%rd13801];
	}
	// end inline asm
	// begin inline asm
	{	
ld.global.cg.u64 %rd13805, [%rd13803];
	}
	// end inline asm
	// begin inline asm
	{	
ld.global.cg.u64 %rd13807, [%rd13805];
	}
	// end inline asm
	// begin inline asm
	{	
ld.global.cg.u64 %rd13809, [%rd13807];
	}
	// end inline asm
	// begin inline asm
	{	
ld.global.cg.u64 %rd13811, [%rd13809];
	}
	// end inline asm
	// begin inline asm
	{	
ld.global.cg.u64 %rd13813, [%rd13811];
	}
	// end inline asm
	// begin inline asm
	{	
ld.global.cg.u64 %rd13815, [%rd13813];
	}
	// end inline asm
	// begin inline asm
	{	
ld.global.cg.u64 %rd13817, [%rd13815];
	}
	// end inline asm
	// begin inline asm
	{	
ld.global.cg.u64 %rd13819, [%rd13817];
	}
	// end inline asm
	// begin inline asm
	{	
ld.global.cg.u64 %rd13821, [%rd13819];
	}
	// end inline asm
	// begin inline asm
	{	
ld.global.cg.u64 %rd13823, [%rd13821];
	}
	// end inline asm
	// begin inline asm
	{	
ld.global.cg.u64 %rd13825, [%rd13823];
	}
	// end inline asm
	// begin inline asm
	{	
ld.global.cg.u64 %rd13827, [%rd13825];
	}
	// end inline asm
	// begin inline asm
	{	
ld.global.cg.u64 %rd13829, [%rd13827];
	}
	// end inline asm
	// begin inline asm
	{	
ld.global.cg.u64 %rd13831, [%rd13829];
	}
	// end inline asm
	// begin inline asm
	{	
ld.global.cg.u64 %rd13833, [%rd13831];
	}
	// end inline asm
	// begin inline asm
	{	
ld.global.cg.u64 %rd13835, [%rd13833];
	}
	// end inline asm
	// begin inline asm
	{	
ld.global.cg.u64 %rd13837, [%rd13835];
	}
	// end inline asm
	// begin inline asm
	{	
ld.global.cg.u64 %rd13839, [%rd13837];
	}
	// end inline asm
	// begin inline asm
	{	
ld.global.cg.u64 %rd13841, [%rd13839];
	}
	// end inline asm
	// begin inline asm
	{	
ld.global.cg.u64 %rd13843, [%rd13841];
	}
	// end inline asm
	// begin inline asm
	{	
ld.global.cg.u64 %rd13845, [%rd13843];
	}
	// end inline asm
	// begin inline asm
	{	
ld.global.cg.u64 %rd13847, [%rd13845];
	}
	// end inline asm
	// begin inline asm
	{	
ld.global.cg.u64 %rd13849, [%rd13847];
	}
	// end inline asm
	// begin inline asm
	{	
ld.global.cg.u64 %rd13851, [%rd13849];
	}
	// end inline asm
	// begin inline asm
	{	
ld.global.cg.u64 %rd13853, [%rd13851];
	}
	// end inline asm
	// begin inline asm
	{	
ld.global.cg.u64 %rd13855, [%rd13853];
	}
	// end inline asm
	// begin inline asm
	{	
ld.global.cg.u64 %rd13857, [%rd13855];
	}
	// end inline asm
	// begin inline asm
	{	
ld.global.cg.u64 %rd13859, [%rd13857];
	}
	// end inline asm
	// begin inline asm
	{	
ld.global.cg.u64 %rd13861, [%rd13859];
	}
	// end inline asm
	// begin inline asm
	{	
ld.global.cg.u64 %rd13863, [%rd13861];
	}
	// end inline asm
	// begin inline asm
	{	
ld.global.cg.u64 %rd13865, [%rd13863];
	}
	// end inline asm
	// begin inline asm
	{	
ld.global.cg.u64 %rd13867, [%rd13865];
	}
	// end inline asm
	// begin inline asm
	{	
ld.global.cg.u64 %rd13869, [%rd13867];
	}
	// end inline asm
	// begin inline asm
	{	
ld.global.cg.u64 %rd13871, [%rd13869];
	}
	// end inline asm
	// begin inline asm
	{	
ld.global.cg.u64 %rd13873, [%rd13871];
	}
	// end inline asm
	// begin inline asm
	{	
ld.global.cg.u64 %rd13875, [%rd13873];
	}
	// end inline asm
	// begin inline asm
	{	
ld.global.cg.u64 %rd13877, [%rd13875];
	}
	// end inline asm
	// begin inline asm
	{	
ld.global.cg.u64 %rd13879, [%rd13877];
	}
	// end inline asm
	// begin inline asm
	{	
ld.global.cg.u64 %rd13881, [%rd13879];
	}
	// end inline asm
	// begin inline asm
	{	
ld.global.cg.u64 %rd13883, [%rd13881];
	}
	// end inline asm
	// begin inline asm
	{	
ld.global.cg.u64 %rd13885, [%rd13883];
	}
	// end inline asm
	// begin inline asm
	{	
ld.global.cg.u64 %rd13887, [%rd13885];
	}
	// end inline asm
	// begin inline asm
	{	
ld.global.cg.u64 %rd13889, [%rd13887];
	}
	// end inline asm
	// begin inline asm
	{	
ld.global.cg.u64 %rd13891, [%rd13889];
	}
	// end inline asm
	// begin inline asm
	{	
ld.global.cg.u64 %rd13893, [%rd13891];
	}
	// end inline asm
	// begin inline asm
	{	
ld.global.cg.u64 %rd13895, [%rd13893];
	}
	// end inline asm
	// begin inline asm
	{	
ld.global.cg.u64 %rd13897, [%rd13895];
	}
	// end inline asm
	// begin inline asm
	{	
ld.global.cg.u64 %rd13899, [%rd13897];
	}
	// end inline asm
	// begin inline asm
	{	
ld.global.cg.u64 %rd13901, [%rd13899];
	}
	// end inline asm
	// begin inline asm
	{	
ld.global.cg.u64 %rd13903, [%rd13901];
	}
	// end inline asm
	// begin inline asm
	{	
ld.global.cg.u64 %rd13905, [%rd13903];
	}
	// end inline asm
	// begin inline asm
	{	
ld.global.cg.u64 %rd13907, [%rd13905];
	}
	// end inline asm
	// begin inline asm
	{	
ld.global.cg.u64 %rd13909, [%rd13907];
	}
	// end inline asm
	// begin inline asm
	{	
ld.global.cg.u64 %rd13911, [%rd13909];
	}
	// end inline asm
	// begin inline asm
	{	
ld.global.cg.u64 %rd13913, [%rd13911];
	}
	// end inline asm
	// begin inline asm
	{	
ld.global.cg.u64 %rd13915, [%rd13913];
	}
	// end inline asm
	// begin inline asm
	{	
ld.global.cg.u64 %rd13917, [%rd13915];
	}
	// end inline asm
	// begin inline asm
	{	
ld.global.cg.u64 %rd13919, [%rd13917];
	}
	// end inline asm
	// begin inline asm
	{	
ld.global.cg.u64 %rd13921, [%rd13919];
	}
	// end inline asm
	// begin inline asm
	{	
ld.global.cg.u64 %rd13923, [%rd13921];
	}
	// end inline asm
	// begin inline asm
	{	
ld.global.cg.u64 %rd13925, [%rd13923];
	}
	// end inline asm
	// begin inline asm
	{	
ld.global.cg.u64 %rd13927, [%rd13925];
	}
	// end inline asm
	// begin inline asm
	{	
ld.global.cg.u64 %rd13929, [%rd13927];
	}
	// end inline asm
	// begin inline asm
	{	
ld.global.cg.u64 %rd13931, [%rd13929];
	}
	// end inline asm
	// begin inline asm
	{	
ld.global.cg.u64 %rd13933, [%rd13931];
	}
	// end inline asm
	// begin inline asm
	{	
ld.global.cg.u64 %rd13935, [%rd13933];
	}
	// end inline asm
	// begin inline asm
	{	
ld.global.cg.u64 %rd13937, [%rd13935];
	}
	// end inline asm
	// begin inline asm
	{	
ld.global.cg.u64 %rd13939, [%rd13937];
	}
	// end inline asm
	// begin inline asm
	{	
ld.global.cg.u64 %rd13941, [%rd13939];
	}
	// end inline asm
	// begin inline asm
	{	
ld.global.cg.u64 %rd13943, [%rd13941];
	}
	// end inline asm
	// begin inline asm
	{	
ld.global.cg.u64 %rd13945, [%rd13943];
	}
	// end inline asm
	// begin inline asm
	{	
ld.global.cg.u64 %rd13947, [%rd13945];
	}
	// end inline asm
	// begin inline asm
	{	
ld.global.cg.u64 %rd13949, [%rd13947];
	}
	// end inline asm
	// begin inline asm
	{	
ld.global.cg.u64 %rd13951, [%rd13949];
	}
	// end inline asm
	// begin inline asm
	{	
ld.global.cg.u64 %rd13953, [%rd13951];
	}
	// end inline asm
	// begin inline asm
	{	
ld.global.cg.u64 %rd13955, [%rd13953];
	}
	// end inline asm
	// begin inline asm
	{	
ld.global.cg.u64 %rd13957, [%rd13955];
	}
	// end inline asm
	// begin inline asm
	{	
ld.global.cg.u64 %rd13959, [%rd13957];
	}
	// end inline asm
	// begin inline asm
	{	
ld.global.cg.u64 %rd13961, [%rd13959];
	}
	// end inline asm
	// begin inline asm
	{	
ld.global.cg.u64 %rd13963, [%rd13961];
	}
	// end inline asm
	// begin inline asm
	{	
ld.global.cg.u64 %rd13965, [%rd13963];
	}
	// end inline asm
	// begin inline asm
	{	
ld.global.cg.u64 %rd13967, [%rd13965];
	}
	// end inline asm
	// begin inline asm
	{	
ld.global.cg.u64 %rd13969, [%rd13967];
	}
	// end inline asm
	// begin inline asm
	{	
ld.global.cg.u64 %rd13971, [%rd13969];
	}
	// end inline asm
	// begin inline asm
	{	
ld.global.cg.u64 %rd13973, [%rd13971];
	}
	// end inline asm
	// begin inline asm
	{	
ld.global.cg.u64 %rd13975, [%rd13973];
	}
	// end inline asm
	// begin inline asm
	{	
ld.global.cg.u64 %rd13977, [%rd13975];
	}
	// end inline asm
	// begin inline asm
	{	
ld.global.cg.u64 %rd13979, [%rd13977];
	}
	// end inline asm
	// begin inline asm
	{	
ld.global.cg.u64 %rd13981, [%rd13979];
	}
	// end inline asm
	// begin inline asm
	{	
ld.global.cg.u64 %rd13983, [%rd13981];
	}
	// end inline asm
	// begin inline asm
	{	
ld.global.cg.u64 %rd13985, [%rd13983];
	}
	// end inline asm
	// begin inline asm
	{	
ld.global.cg.u64 %rd13987, [%rd13985];
	}
	// end inline asm
	// begin inline asm
	{	
ld.global.cg.u64 %rd13989, [%rd13987];
	}
	// end inline asm
	// begin inline asm
	{	
ld.global.cg.u64 %rd13991, [%rd13989];
	}
	// end inline asm
	// begin inline asm
	{	
ld.global.cg.u64 %rd13993, [%rd13991];
	}
	// end inline asm
	// begin inline asm
	{	
ld.global.cg.u64 %rd13995, [%rd13993];
	}
	// end inline asm
	// begin inline asm
	{	
ld.global.cg.u64 %rd13997, [%rd13995];
	}
	// end inline asm
	// begin inline asm
	{	
ld.global.cg.u64 %rd13999, [%rd13997];
	}
	// end inline asm
	// begin inline asm
	{	
ld.global.cg.u64 %rd14001, [%rd13999];
	}
	// end inline asm
	// begin inline asm
	{	
ld.global.cg.u64 %rd14003, [%rd14001];
	}
	// end inline asm
	// begin inline asm
	{	
ld.global.cg.u64 %rd14005, [%rd14003];
	}
	// end inline asm
	// begin inline asm
	{	
ld.global.cg.u64 %rd14007, [%rd14005];
	}
	// end inline asm
	// begin inline asm
	{	
ld.global.cg.u64 %rd14009, [%rd14007];
	}
	// end inline asm
	// begin inline asm
	{	
ld.global.cg.u64 %rd14011, [%rd14009];
	}
	// end inline asm
	// begin inline asm
	{	
ld.global.cg.u64 %rd14013, [%rd14011];
	}
	// end inline asm
	// begin inline asm
	{	
ld.global.cg.u64 %rd14015, [%rd14013];
	}
	// end inline asm
	// begin inline asm
	{	
ld.global.cg.u64 %rd14017, [%rd14015];
	}
	// end inline asm
	// begin inline asm
	{	
ld.global.cg.u64 %rd14019, [%rd14017];
	}
	// end inline asm
	// begin inline asm
	{	
ld.global.cg.u64 %rd14021, [%rd14019];
	}
	// end inline asm
	// begin inline asm
	{	
ld.global.cg.u64 %rd14023, [%rd14021];
	}
	// end inline asm
	// begin inline asm
	{	
ld.global.cg.u64 %rd14025, [%rd14023];
	}
	// end inline asm
	// begin inline asm
	{	
ld.global.cg.u64 %rd14027, [%rd14025];
	}
	// end inline asm
	// begin inline asm
	{	
ld.global.cg.u64 %rd14029, [%rd14027];
	}
	// end inline asm
	// begin inline asm
	{	
ld.global.cg.u64 %rd14031, [%rd14029];
	}
	// end inline asm
	// begin inline asm
	{	
ld.global.cg.u64 %rd14033, [%rd14031];
	}
	// end inline asm
	// begin inline asm
	{	
ld.global.cg.u64 %rd14035, [%rd14033];
	}
	// end inline asm
	// begin inline asm
	{	
ld.global.cg.u64 %rd14037, [%rd14035];
	}
	// end inline asm
	// begin inline asm
	{	
ld.global.cg.u64 %rd14039, [%rd14037];
	}
	// end inline asm
	// begin inline asm
	{	
ld.global.cg.u64 %rd14041, [%rd14039];
	}
	// end inline asm
	// begin inline asm
	{	
ld.global.cg.u64 %rd14043, [%rd14041];
	}
	// end inline asm
	// begin inline asm
	{	
ld.global.cg.u64 %rd14045, [%rd14043];
	}
	// end inline asm
	// begin inline asm
	{	
ld.global.cg.u64 %rd14047, [%rd14045];
	}
	// end inline asm
	// begin inline asm
	{	
ld.global.cg.u64 %rd14049, [%rd14047];
	}
	// end inline asm
	// begin inline asm
	{	
ld.global.cg.u64 %rd14051, [%rd14049];
	}
	// end inline asm
	// begin inline asm
	{	
ld.global.cg.u64 %rd14053, [%rd14051];
	}
	// end inline asm
	// begin inline asm
	{	
ld.global.cg.u64 %rd14055, [%rd14053];
	}
	// end inline asm
	// begin inline asm
	{	
ld.global.cg.u64 %rd14057, [%rd14055];
	}
	// end inline asm
	// begin inline asm
	{	
ld.global.cg.u64 %rd14059, [%rd14057];
	}
	// end inline asm
	// begin inline asm
	{	
ld.global.cg.u64 %rd14061, [%rd14059];
	}
	// end inline asm
	// begin inline asm
	{	
ld.global.cg.u64 %rd14063, [%rd14061];
	}
	// end inline asm
	// begin inline asm
	{	
ld.global.cg.u64 %rd14065, [%rd14063];
	}
	// end inline asm
	// begin inline asm
	{	
ld.global.cg.u64 %rd14067, [%rd14065];
	}
	// end inline asm
	// begin inline asm
	{	
ld.global.cg.u64 %rd14069, [%rd14067];
	}
	// end inline asm
	// begin inline asm
	{	
ld.global.cg.u64 %rd14071, [%rd14069];
	}
	// end inline asm
	// begin inline asm
	{	
ld.global.cg.u64 %rd14073, [%rd14071];
	}
	// end inline asm
	// begin inline asm
	{	
ld.global.cg.u64 %rd14075, [%rd14073];
	}
	// end inline asm
	// begin inline asm
	{	
ld.global.cg.u64 %rd14077, [%rd14075];
	}
	// end inline asm
	// begin inline asm
	{	
ld.global.cg.u64 %rd14079, [%rd14077];
	}
	// end inline asm
	// begin inline asm
	{	
ld.global.cg.u64 %rd14081, [%rd14079];
	}
	// end inline asm
	// begin inline asm
	{	
ld.global.cg.u64 %rd14083, [%rd14081];
	}
	// end inline asm
	// begin inline asm
	{	
ld.global.cg.u64 %rd14085, [%rd14083];
	}
	// end inline asm
	// begin inline asm
	{	
ld.global.cg.u64 %rd14087, [%rd14085];
	}
	// end inline asm
	// begin inline asm
	{	
ld.global.cg.u64 %rd14089, [%rd14087];
	}
	// end inline asm
	// begin inline asm
	{	
ld.global.cg.u64 %rd14091, [%rd14089];
	}
	// end inline asm
	// begin inline asm
	{	
ld.global.cg.u64 %rd14093, [%rd14091];
	}
	// end inline asm
	// begin inline asm
	{	
ld.global.cg.u64 %rd14095, [%rd14093];
	}
	// end inline asm
	// begin inline asm
	{	
ld.global.cg.u64 %rd14097, [%rd14095];
	}
	// end inline asm
	// begin inline asm
	{	
ld.global.cg.u64 %rd14099, [%rd14097];
	}
	// end inline asm
	// begin inline asm
	{	
ld.global.cg.u64 %rd14101, [%rd14099];
	}
	// end inline asm
	// begin inline asm
	{	
ld.global.cg.u64 %rd14103, [%rd14101];
	}
	// end inline asm
	// begin inline asm
	{	
ld.global.cg.u64 %rd14105, [%rd14103];
	}
	// end inline asm
	// begin inline asm
	{	
ld.global.cg.u64 %rd14107, [%rd14105];
	}
	// end inline asm
	// begin inline asm
	{	
ld.global.cg.u64 %rd14109, [%rd14107];
	}
	// end inline asm
	// begin inline asm
	{	
ld.global.cg.u64 %rd14111, [%rd14109];
	}
	// end inline asm
	// begin inline asm
	{	
ld.global.cg.u64 %rd14113, [%rd14111];
	}
	// end inline asm
	// begin inline asm
	{	
ld.global.cg.u64 %rd14115, [%rd14113];
	}
	// end inline asm
	// begin inline asm
	{	
ld.global.cg.u64 %rd14117, [%rd14115];
	}
	// end inline asm
	// begin inline asm
	{	
ld.global.cg.u64 %rd14119, [%rd14117];
	}
	// end inline asm
	// begin inline asm
	{	
ld.global.cg.u64 %rd14121, [%rd14119];
	}
	// end inline asm
	// begin inline asm
	{	
ld.global.cg.u64 %rd14123, [%rd14121];
	}
	// end inline asm
	// begin inline asm
	{	
ld.global.cg.u64 %rd14125, [%rd14123];
	}
	// end inline asm
	// begin inline asm
	{	
ld.global.cg.u64 %rd14127, [%rd14125];
	}
	// end inline asm
	// begin inline asm
	{	
ld.global.cg.u64 %rd14129, [%rd14127];
	}
	// end inline asm
	// begin inline asm
	{	
ld.global.cg.u64 %rd14131, [%rd14129];
	}
	// end inline asm
	// begin inline asm
	{	
ld.global.cg.u64 %rd14133, [%rd14131];
	}
	// end inline asm
	// begin inline asm
	{	
ld.global.cg.u64 %rd14135, [%rd14133];
	}
	// end inline asm
	// begin inline asm
	{	
ld.global.cg.u64 %rd14137, [%rd14135];
	}
	// end inline asm
	// begin inline asm
	{	
ld.global.cg.u64 %rd14139, [%rd14137];
	}
	// end inline asm
	// begin inline asm
	{	
ld.global.cg.u64 %rd14141, [%rd14139];
	}
	// end inline asm
	// begin inline asm
	{	
ld.global.cg.u64 %rd14143, [%rd14141];
	}
	// end inline asm
	// begin inline asm
	{	
ld.global.cg.u64 %rd14145, [%rd14143];
	}
	// end inline asm
	// begin inline asm
	{	
ld.global.cg.u64 %rd14147, [%rd14145];
	}
	// end inline asm
	// begin inline asm
	{	
ld.global.cg.u64 %rd14149, [%rd14147];
	}
	// end inline asm
	// begin inline asm
	{	
ld.global.cg.u64 %rd14151, [%rd14149];
	}
	// end inline asm
	// begin inline asm
	{	
ld.global.cg.u64 %rd14153, [%rd14151];
	}
	// end inline asm
	// begin inline asm
	{	
ld.global.cg.u64 %rd14155, [%rd14153];
	}
	// end inline asm
	// begin inline asm
	{	
ld.global.cg.u64 %rd14157, [%rd14155];
	}
	// end inline asm
	// begin inline asm
	{	
ld.global.cg.u64 %rd14159, [%rd14157];
	}
	// end inline asm
	// begin inline asm
	{	
ld.global.cg.u64 %rd14161, [%rd14159];
	}
	// end inline asm
	// begin inline asm
	{	
ld.global.cg.u64 %rd14163, [%rd14161];
	}
	// end inline asm
	// begin inline asm
	{	
ld.global.cg.u64 %rd14165, [%rd14163];
	}
	// end inline asm
	// begin inline asm
	{	
ld.global.cg.u64 %rd14167, [%rd14165];
	}
	// end inline asm
	// begin inline asm
	{	
ld.global.cg.u64 %rd14169, [%rd14167];
	}
	// end inline asm
	// begin inline asm
	{	
ld.global.cg.u64 %rd14171, [%rd14169];
	}
	// end inline asm
	// begin inline asm
	{	
ld.global.cg.u64 %rd14173, [%rd14171];
	}
	// end inline asm
	// begin inline asm
	{	
ld.global.cg.u64 %rd14175, [%rd14173];
	}
	// end inline asm
	// begin inline asm
	{	
ld.global.cg.u64 %rd14177, [%rd14175];
	}
	// end inline asm
	// begin inline asm
	{	
ld.global.cg.u64 %rd14179, [%rd14177];
	}
	// end inline asm
	// begin inline asm
	{	
ld.global.cg.u64 %rd14181, [%rd14179];
	}
	// end inline asm
	// begin inline asm
	{	
ld.global.cg.u64 %rd14183, [%rd14181];
	}
	// end inline asm
	// begin inline asm
	{	
ld.global.cg.u64 %rd14185, [%rd14183];
	}
	// end inline asm
	// begin inline asm
	{	
ld.global.cg.u64 %rd14187, [%rd14185];
	}
	// end inline asm
	// begin inline asm
	{	
ld.global.cg.u64 %rd14189, [%rd14187];
	}
	// end inline asm
	// begin inline asm
	{	
ld.global.cg.u64 %rd14191, [%rd14189];
	}
	// end inline asm
	// begin inline asm
	{	
ld.global.cg.u64 %rd14193, [%rd14191];
	}
	// end inline asm
	// begin inline asm
	{	
ld.global.cg.u64 %rd14195, [%rd14193];
	}
	// end inline asm
	// begin inline asm
	{	
ld.global.cg.u64 %rd14197, [%rd14195];
	}
	// end inline asm
	// begin inline asm
	{	
ld.global.cg.u64 %rd14199, [%rd14197];
	}
	// end inline asm
	// begin inline asm
	{	
ld.global.cg.u64 %rd14201, [%rd14199];
	}
	// end inline asm
	// begin inline asm
	{	
ld.global.cg.u64 %rd14203, [%rd14201];
	}
	// end inline asm
	// begin inline asm
	{	
ld.global.cg.u64 %rd14205, [%rd14203];
	}
	// end inline asm
	// begin inline asm
	{	
ld.global.cg.u64 %rd14207, [%rd14205];
	}
	// end inline asm
	// begin inline asm
	{	
ld.global.cg.u64 %rd14209, [%rd14207];
	}
	// end inline asm
	// begin inline asm
	{	
ld.global.cg.u64 %rd14211, [%rd14209];
	}
	// end inline asm
	// begin inline asm
	{	
ld.global.cg.u64 %rd14213, [%rd14211];
	}
	// end inline asm
	// begin inline asm
	{	
ld.global.cg.u64 %rd14215, [%rd14213];
	}
	// end inline asm
	// begin inline asm
	{	
ld.global.cg.u64 %rd14217, [%rd14215];
	}
	// end inline asm
	// begin inline asm
	{	
ld.global.cg.u64 %rd14219, [%rd14217];
	}
	// end inline asm
	// begin inline asm
	{	
ld.global.cg.u64 %rd14221, [%rd14219];
	}
	// end inline asm
	// begin inline asm
	{	
ld.global.cg.u64 %rd14223, [%rd14221];
	}
	// end inline asm
	// begin inline asm
	{	
ld.global.cg.u64 %rd14225, [%rd14223];
	}
	// end inline asm
	// begin inline asm
	{	
ld.global.cg.u64 %rd14227, [%rd14225];
	}
	// end inline asm
	// begin inline asm
	{	
ld.global.cg.u64 %rd14229, [%rd14227];
	}
	// end inline asm
	// begin inline asm
	{	
ld.global.cg.u64 %rd14231, [%rd14229];
	}
	// end inline asm
	// begin inline asm
	{	
ld.global.cg.u64 %rd14233, [%rd14231];
	}
	// end inline asm
	// begin inline asm
	{	
ld.global.cg.u64 %rd14235, [%rd14233];
	}
	// end inline asm
	// begin inline asm
	{	
ld.global.cg.u64 %rd14237, [%rd14235];
	}
	// end inline asm
	// begin inline asm
	{	
ld.global.cg.u64 %rd14239, [%rd14237];
	}
	// end inline asm
	// begin inline asm
	{	
ld.global.cg.u64 %rd14241, [%rd14239];
	}
	// end inline asm
	// begin inline asm
	{	
ld.global.cg.u64 %rd14243, [%rd14241];
	}
	// end inline asm
	// begin inline asm
	{	
ld.global.cg.u64 %rd14245, [%rd14243];
	}
	// end inline asm
	// begin inline asm
	{	
ld.global.cg.u64 %rd14247, [%rd14245];
	}
	// end inline asm
	// begin inline asm
	{	
ld.global.cg.u64 %rd14249, [%rd14247];
	}
	// end inline asm
	// begin inline asm
	{	
ld.global.cg.u64 %rd14251, [%rd14249];
	}
	// end inline asm
	// begin inline asm
	{	
ld.global.cg.u64 %rd14253, [%rd14251];
	}
	// end inline asm
	// begin inline asm
	{	
ld.global.cg.u64 %rd14255, [%rd14253];
	}
	// end inline asm
	// begin inline asm
	{	
ld.global.cg.u64 %rd14257, [%rd14255];
	}
	// end inline asm
	// begin inline asm
	{	
ld.global.cg.u64 %rd14259, [%rd14257];
	}
	// end inline asm
	// begin inline asm
	{	
ld.global.cg.u64 %rd14261, [%rd14259];
	}
	// end inline asm
	// begin inline asm
	{	
ld.global.cg.u64 %rd14263, [%rd14261];
	}
	// end inline asm
	// begin inline asm
	{	
ld.global.cg.u64 %rd14265, [%rd14263];
	}
	// end inline asm
	// begin inline asm
	{	
ld.global.cg.u64 %rd14267, [%rd14265];
	}
	// end inline asm
	// begin inline asm
	{	
ld.global.cg.u64 %rd14269, [%rd14267];
	}
	// end inline asm
	// begin inline asm
	{	
ld.global.cg.u64 %rd14271, [%rd14269];
	}
	// end inline asm
	// begin inline asm
	{	
ld.global.cg.u64 %rd14273, [%rd14271];
	}
	// end inline asm
	// begin inline asm
	{	
ld.global.cg.u64 %rd14275, [%rd14273];
	}
	// end inline asm
	// begin inline asm
	{	
ld.global.cg.u64 %rd14277, [%rd14275];
	}
	// end inline asm
	// begin inline asm
	{	
ld.global.cg.u64 %rd14279, [%rd14277];
	}
	// end inline asm
	// begin inline asm
	{	
ld.global.cg.u64 %rd14281, [%rd14279];
	}
	// end inline asm
	// begin inline asm
	{	
ld.global.cg.u64 %rd14283, [%rd14281];
	}
	// end inline asm
	// begin inline asm
	{	
ld.global.cg.u64 %rd14285, [%rd14283];
	}
	// end inline asm
	// begin inline asm
	{	
ld.global.cg.u64 %rd14287, [%rd14285];
	}
	// end inline asm
	// begin inline asm
	{	
ld.global.cg.u64 %rd14289, [%rd14287];
	}
	// end inline asm
	// begin inline asm
	{	
ld.global.cg.u64 %rd14291, [%rd14289];
	}
	// end inline asm
	// begin inline asm
	{	
ld.global.cg.u64 %rd14293, [%rd14291];
	}
	// end inline asm
	// begin inline asm
	{	
ld.global.cg.u64 %rd14295, [%rd14293];
	}
	// end inline asm
	// begin inline asm
	{	
ld.global.cg.u64 %rd14297, [%rd14295];
	}
	// end inline asm
	// begin inline asm
	{	
ld.global.cg.u64 %rd14299, [%rd14297];
	}
	// end inline asm
	// begin inline asm
	{	
ld.global.cg.u64 %rd14301, [%rd14299];
	}
	// end inline asm
	// begin inline asm
	{	
ld.global.cg.u64 %rd14303, [%rd14301];
	}
	// end inline asm
	// begin inline asm
	{	
ld.global.cg.u64 %rd14305, [%rd14303];
	}
	// end inline asm
	// begin inline asm
	{	
ld.global.cg.u64 %rd14307, [%rd14305];
	}
	// end inline asm
	// begin inline asm
	{	
ld.global.cg.u64 %rd14309, [%rd14307];
	}
	// end inline asm
	// begin inline asm
	{	
ld.global.cg.u64 %rd14311, [%rd14309];
	}
	// end inline asm
	// begin inline asm
	{	
ld.global.cg.u64 %rd14313, [%rd14311];
	}
	// end inline asm
	// begin inline asm
	{	
ld.global.cg.u64 %rd14315, [%rd14313];
	}
	// end inline asm
	// begin inline asm
	{	
ld.global.cg.u64 %rd14317, [%rd14315];
	}
	// end inline asm
	// begin inline asm
	{	
ld.global.cg.u64 %rd14319, [%rd14317];
	}
	// end inline asm
	// begin inline asm
	{	
ld.global.cg.u64 %rd14321, [%rd14319];
	}
	// end inline asm
	// begin inline asm
	{	
ld.global.cg.u64 %rd14323, [%rd14321];
	}
	// end inline asm
	// begin inline asm
	{	
ld.global.cg.u64 %rd14325, [%rd14323];
	}
	// end inline asm
	// begin inline asm
	{	
ld.global.cg.u64 %rd14327, [%rd14325];
	}
	// end inline asm
	// begin inline asm
	{	
ld.global.cg.u64 %rd14329, [%rd14327];
	}
	// end inline asm
	// begin inline asm
	{	
ld.global.cg.u64 %rd14331, [%rd14329];
	}
	// end inline asm
	// begin inline asm
	{	
ld.global.cg.u64 %rd14333, [%rd14331];
	}
	// end inline asm
	// begin inline asm
	{	
ld.global.cg.u64 %rd14335, [%rd14333];
	}
	// end inline asm
	// begin inline asm
	{	
ld.global.cg.u64 %rd14337, [%rd14335];
	}
	// end inline asm
	// begin inline asm
	{	
ld.global.cg.u64 %rd14339, [%rd14337];
	}
	// end inline asm
	// begin inline asm
	{	
ld.global.cg.u64 %rd14341, [%rd14339];
	}
	// end inline asm
	// begin inline asm
	{	
ld.global.cg.u64 %rd14343, [%rd14341];
	}
	// end inline asm
	// begin inline asm
	{	
ld.global.cg.u64 %rd14345, [%rd14343];
	}
	// end inline asm
	// begin inline asm
	{	
ld.global.cg.u64 %rd14347, [%rd14345];
	}
	// end inline asm
	// begin inline asm
	{	
ld.global.cg.u64 %rd14349, [%rd14347];
	}
	// end inline asm
	// begin inline asm
	{	
ld.global.cg.u64 %rd14351, [%rd14349];
	}
	// end inline asm
	// begin inline asm
	{	
ld.global.cg.u64 %rd14353, [%rd14351];
	}
	// end inline asm
	// begin inline asm
	{	
ld.global.cg.u64 %rd14355, [%rd14353];
	}
	// end inline asm
	// begin inline asm
	{	
ld.global.cg.u64 %rd14357, [%rd14355];
	}
	// end inline asm
	// begin inline asm
	{	
ld.global.cg.u64 %rd14359, [%rd14357];
	}
	// end inline asm
	// begin inline asm
	{	
ld.global.cg.u64 %rd14361, [%rd14359];
	}
	// end inline asm
	// begin inline asm
	{	
ld.global.cg.u64 %rd14363, [%rd14361];
	}
	// end inline asm
	// begin inline asm
	{	
ld.global.cg.u64 %rd14365, [%rd14363];
	}
	// end inline asm
	// begin inline asm
	{	
ld.global.cg.u64 %rd14367, [%rd14365];
	}
	// end inline asm
	// begin inline asm
	{	
ld.global.cg.u64 %rd14369, [%rd14367];
	}
	// end inline asm
	// begin inline asm
	{	
ld.global.cg.u64 %rd14371, [%rd14369];
	}
	// end inline asm
	// begin inline asm
	{	
ld.global.cg.u64 %rd14373, [%rd14371];
	}
	// end inline asm
	// begin inline asm
	{	
ld.global.cg.u64 %rd14375, [%rd14373];
	}
	// end inline asm
	// begin inline asm
	{	
ld.global.cg.u64 %rd14377, [%rd14375];
	}
	// end inline asm
	// begin inline asm
	{	
ld.global.cg.u64 %rd14379, [%rd14377];
	}
	// end inline asm
	// begin inline asm
	{	
ld.global.cg.u64 %rd14381, [%rd14379];
	}
	// end inline asm
	// begin inline asm
	{	
ld.global.cg.u64 %rd14383, [%rd14381];
	}
	// end inline asm
	// begin inline asm
	{	
ld.global.cg.u64 %rd14385, [%rd14383];
	}
	// end inline asm
	// begin inline asm
	{	
ld.global.cg.u64 %rd14387, [%rd14385];
	}
	// end inline asm
	// begin inline asm
	{	
ld.global.cg.u64 %rd14389, [%rd14387];
	}
	// end inline asm
	// begin inline asm
	{	
ld.global.cg.u64 %rd14391, [%rd14389];
	}
	// end inline asm
	// begin inline asm
	{	
ld.global.cg.u64 %rd14393, [%rd14391];
	}
	// end inline asm
	// begin inline asm
	{	
ld.global.cg.u64 %rd14395, [%rd14393];
	}
	// end inline asm
	// begin inline asm
	{	
ld.global.cg.u64 %rd14397, [%rd14395];
	}
	// end inline asm
	// begin inline asm
	{	
ld.global.cg.u64 %rd14399, [%rd14397];
	}
	// end inline asm
	// begin inline asm
	{	
ld.global.cg.u64 %rd14401, [%rd14399];
	}
	// end inline asm
	// begin inline asm
	{	
ld.global.cg.u64 %rd14403, [%rd14401];
	}
	// end inline asm
	// begin inline asm
	{	
ld.global.cg.u64 %rd14405, [%rd14403];
	}
	// end inline asm
	// begin inline asm
	{	
ld.global.cg.u64 %rd14407, [%rd14405];
	}
	// end inline asm
	// begin inline asm
	{	
ld.global.cg.u64 %rd14409, [%rd14407];
	}
	// end inline asm
	// begin inline asm
	{	
ld.global.cg.u64 %rd14411, [%rd14409];
	}
	// end inline asm
	// begin inline asm
	{	
ld.global.cg.u64 %rd14413, [%rd14411];
	}
	// end inline asm
	// begin inline asm
	{	
ld.global.cg.u64 %rd14415, [%rd14413];
	}
	// end inline asm
	// begin inline asm
	{	
ld.global.cg.u64 %rd14417, [%rd14415];
	}
	// end inline asm
	// begin inline asm
	{	
ld.global.cg.u64 %rd14419, [%rd14417];
	}
	// end inline asm
	// begin inline asm
	{	
ld.global.cg.u64 %rd14421, [%rd14419];
	}
	// end inline asm
	// begin inline asm
	{	
ld.global.cg.u64 %rd14423, [%rd14421];
	}
	// end inline asm
	// begin inline asm
	{	
ld.global.cg.u64 %rd14425, [%rd14423];
	}
	// end inline asm
	// begin inline asm
	{	
ld.global.cg.u64 %rd14427, [%rd14425];
	}
	// end inline asm
	// begin inline asm
	{	
ld.global.cg.u64 %rd14429, [%rd14427];
	}
	// end inline asm
	// begin inline asm
	{	
ld.global.cg.u64 %rd14431, [%rd14429];
	}
	// end inline asm
	// begin inline asm
	{	
ld.global.cg.u64 %rd14433, [%rd14431];
	}
	// end inline asm
	// begin inline asm
	{	
ld.global.cg.u64 %rd14435, [%rd14433];
	}
	// end inline asm
	// begin inline asm
	{	
ld.global.cg.u64 %rd14437, [%rd14435];
	}
	// end inline asm
	// begin inline asm
	{	
ld.global.cg.u64 %rd14439, [%rd14437];
	}
	// end inline asm
	// begin inline asm
	{	
ld.global.cg.u64 %rd14441, [%rd14439];
	}
	// end inline asm
	// begin inline asm
	{	
ld.global.cg.u64 %rd14443, [%rd14441];
	}
	// end inline asm
	// begin inline asm
	{	
ld.global.cg.u64 %rd14445, [%rd14443];
	}
	// end inline asm
	// begin inline asm
	{	
ld.global.cg.u64 %rd14447, [%rd14445];
	}
	// end inline asm
	// begin inline asm
	{	
ld.global.cg.u64 %rd14449, [%rd14447];
	}
	// end inline asm
	// begin inline asm
	{	
ld.global.cg.u64 %rd14451, [%rd14449];
	}
	// end inline asm
	// begin inline asm
	{	
ld.global.cg.u64 %rd14453, [%rd14451];
	}
	// end inline asm
	// begin inline asm
	{	
ld.global.cg.u64 %rd14455, [%rd14453];
	}
	// end inline asm
	// begin inline asm
	{	
ld.global.cg.u64 %rd14457, [%rd14455];
	}
	// end inline asm
	// begin inline asm
	{	
ld.global.cg.u64 %rd14459, [%rd14457];
	}
	// end inline asm
	// begin inline asm
	{	
ld.global.cg.u64 %rd14461, [%rd14459];
	}
	// end inline asm
	// begin inline asm
	{	
ld.global.cg.u64 %rd14463, [%rd14461];
	}
	// end inline asm
	// begin inline asm
	{	
ld.global.cg.u64 %rd14465, [%rd14463];
	}
	// end inline asm
	// begin inline asm
	{	
ld.global.cg.u64 %rd14467, [%rd14465];
	}
	// end inline asm
	// begin inline asm
	{	
ld.global.cg.u64 %rd14469, [%rd14467];
	}
	// end inline asm
	// begin inline asm
	{	
ld.global.cg.u64 %rd14471, [%rd14469];
	}
	// end inline asm
	// begin inline asm
	{	
ld.global.cg.u64 %rd14473, [%rd14471];
	}
	// end inline asm
	// begin inline asm
	{	
ld.global.cg.u64 %rd14475, [%rd14473];
	}
	// end inline asm
	// begin inline asm
	{	
ld.global.cg.u64 %rd14477, [%rd14475];
	}
	// end inline asm
	// begin inline asm
	{	
ld.global.cg.u64 %rd14479, [%rd14477];
	}
	// end inline asm
	// begin inline asm
	{	
ld.global.cg.u64 %rd14481, [%rd14479];
	}
	// end inline asm
	// begin inline asm
	{	
ld.global.cg.u64 %rd14483, [%rd14481];
	}
	// end inline asm
	// begin inline asm
	{	
ld.global.cg.u64 %rd14485, [%rd14483];
	}
	// end inline asm
	// begin inline asm
	{	
ld.global.cg.u64 %rd14487, [%rd14485];
	}
	// end inline asm
	// begin inline asm
	{	
ld.global.cg.u64 %rd14489, [%rd14487];
	}
	// end inline asm
	// begin inline asm
	{	
ld.global.cg.u64 %rd14491, [%rd14489];
	}
	// end inline asm
	// begin inline asm
	{	
ld.global.cg.u64 %rd14493, [%rd14491];
	}
	// end inline asm
	// begin inline asm
	{	
ld.global.cg.u64 %rd14495, [%rd14493];
	}
	// end inline asm
	// begin inline asm
	{	
ld.global.cg.u64 %rd14497, [%rd14495];
	}
	// end inline asm
	// begin inline asm
	{	
ld.global.cg.u64 %rd14499, [%rd14497];
	}
	// end inline asm
	// begin inline asm
	{	
ld.global.cg.u64 %rd14501, [%rd14499];
	}
	// end inline asm
	// begin inline asm
	{	
ld.global.cg.u64 %rd14503, [%rd14501];
	}
	// end inline asm
	// begin inline asm
	{	
ld.global.cg.u64 %rd14505, [%rd14503];
	}
	// end inline asm
	// begin inline asm
	{	
ld.global.cg.u64 %rd14507, [%rd14505];
	}
	// end inline asm
	// begin inline asm
	{	
ld.global.cg.u64 %rd14509, [%rd14507];
	}
	// end inline asm
	// begin inline asm
	{	
ld.global.cg.u64 %rd14511, [%rd14509];
	}
	// end inline asm
	// begin inline asm
	{	
ld.global.cg.u64 %rd14513, [%rd14511];
	}
	// end inline asm
	// begin inline asm
	{	
ld.global.cg.u64 %rd14515, [%rd14513];
	}
	// end inline asm
	// begin inline asm
	{	
ld.global.cg.u64 %rd14517, [%rd14515];
	}
	// end inline asm
	// begin inline asm
	{	
ld.global.cg.u64 %rd14519, [%rd14517];
	}
	// end inline asm
	// begin inline asm
	{	
ld.global.cg.u64 %rd14521, [%rd14519];
	}
	// end inline asm
	// begin inline asm
	{	
ld.global.cg.u64 %rd14523, [%rd14521];
	}
	// end inline asm
	// begin inline asm
	{	
ld.global.cg.u64 %rd14525, [%rd14523];
	}
	// end inline asm
	// begin inline asm
	{	
ld.global.cg.u64 %rd14527, [%rd14525];
	}
	// end inline asm
	// begin inline asm
	{	
ld.global.cg.u64 %rd14529, [%rd14527];
	}
	// end inline asm
	// begin inline asm
	{	
ld.global.cg.u64 %rd14531, [%rd14529];
	}
	// end inline asm
	// begin inline asm
	{	
ld.global.cg.u64 %rd14533, [%rd14531];
	}
	// end inline asm
	// begin inline asm
	{	
ld.global.cg.u64 %rd14535, [%rd14533];
	}
	// end inline asm
	// begin inline asm
	{	
ld.global.cg.u64 %rd14537, [%rd14535];
	}
	// end inline asm
	// begin inline asm
	{	
ld.global.cg.u64 %rd14539, [%rd14537];
	}
	// end inline asm
	// begin inline asm
	{	
ld.global.cg.u64 %rd14541, [%rd14539];
	}
	// end inline asm
	// begin inline asm
	{	
ld.global.cg.u64 %rd14543, [%rd14541];
	}
	// end inline asm
	// begin inline asm
	{	
ld.global.cg.u64 %rd14545, [%rd14543];
	}
	// end inline asm
	// begin inline asm
	{	
ld.global.cg.u64 %rd14547, [%rd14545];
	}
	// end inline asm
	// begin inline asm
	{	
ld.global.cg.u64 %rd14549, [%rd14547];
	}
	// end inline asm
	// begin inline asm
	{	
ld.global.cg.u64 %rd14551, [%rd14549];
	}
	// end inline asm
	// begin inline asm
	{	
ld.global.cg.u64 %rd14553, [%rd14551];
	}
	// end inline asm
	// begin inline asm
	{	
ld.global.cg.u64 %rd14555, [%rd14553];
	}
	// end inline asm
	// begin inline asm
	{	
ld.global.cg.u64 %rd14557, [%rd14555];
	}
	// end inline asm
	// begin inline asm
	{	
ld.global.cg.u64 %rd14559, [%rd14557];
	}
	// end inline asm
	// begin inline asm
	{	
ld.global.cg.u64 %rd14561, [%rd14559];
	}
	// end inline asm
	// begin inline asm
	{	
ld.global.cg.u64 %rd14563, [%rd14561];
	}
	// end inline asm
	// begin inline asm
	{	
ld.global.cg.u64 %rd14565, [%rd14563];
	}
	// end inline asm
	// begin inline asm
	{	
ld.global.cg.u64 %rd14567, [%rd14565];
	}
	// end inline asm
	// begin inline asm
	{	
ld.global.cg.u64 %rd14569, [%rd14567];
	}
	// end inline asm
	// begin inline asm
	{	
ld.global.cg.u64 %rd14571, [%rd14569];
	}
	// end inline asm
	// begin inline asm
	{	
ld.global.cg.u64 %rd14573, [%rd14571];
	}
	// end inline asm
	// begin inline asm
	{	
ld.global.cg.u64 %rd14575, [%rd14573];
	}
	// end inline asm
	// begin inline asm
	{	
ld.global.cg.u64 %rd14577, [%rd14575];
	}
	// end inline asm
	// begin inline asm
	{	
ld.global.cg.u64 %rd14579, [%rd14577];
	}
	// end inline asm
	// begin inline asm
	{	
ld.global.cg.u64 %rd14581, [%rd14579];
	}
	// end inline asm
	// begin inline asm
	{	
ld.global.cg.u64 %rd14583, [%rd14581];
	}
	// end inline asm
	// begin inline asm
	{	
ld.global.cg.u64 %rd14585, [%rd14583];
	}
	// end inline asm
	// begin inline asm
	{	
ld.global.cg.u64 %rd14587, [%rd14585];
	}
	// end inline asm
	// begin inline asm
	{	
ld.global.cg.u64 %rd14589, [%rd14587];
	}
	// end inline asm
	// begin inline asm
	{	
ld.global.cg.u64 %rd14591, [%rd14589];
	}
	// end inline asm
	// begin inline asm
	{	
ld.global.cg.u64 %rd14593, [%rd14591];
	}
	// end inline asm
	// begin inline asm
	{	
ld.global.cg.u64 %rd14595, [%rd14593];
	}
	// end inline asm
	// begin inline asm
	{	
ld.global.cg.u64 %rd14597, [%rd14595];
	}
	// end inline asm
	// begin inline asm
	{	
ld.global.cg.u64 %rd14599, [%rd14597];
	}
	// end inline asm
	// begin inline asm
	{	
ld.global.cg.u64 %rd14601, [%rd14599];
	}
	// end inline asm
	// begin inline asm
	{	
ld.global.cg.u64 %rd14603, [%rd14601];
	}
	// end inline asm
	// begin inline asm
	{	
ld.global.cg.u64 %rd14605, [%rd14603];
	}
	// end inline asm
	// begin inline asm
	{	
ld.global.cg.u64 %rd14607, [%rd14605];
	}
	// end inline asm
	// begin inline asm
	{	
ld.global.cg.u64 %rd14609, [%rd14607];
	}
	// end inline asm
	// begin inline asm
	{	
ld.global.cg.u64 %rd14611, [%rd14609];
	}
	// end inline asm
	// begin inline asm
	{	
ld.global.cg.u64 %rd14613, [%rd14611];
	}
	// end inline asm
	// begin inline asm
	{	
ld.global.cg.u64 %rd14615, [%rd14613];
	}
	// end inline asm
	// begin inline asm
	{	
ld.global.cg.u64 %rd14617, [%rd14615];
	}
	// end inline asm
	// begin inline asm
	{	
ld.global.cg.u64 %rd14619, [%rd14617];
	}
	// end inline asm
	// begin inline asm
	{	
ld.global.cg.u64 %rd14621, [%rd14619];
	}
	// end inline asm
	// begin inline asm
	{	
ld.global.cg.u64 %rd14623, [%rd14621];
	}
	// end inline asm
	// begin inline asm
	{	
ld.global.cg.u64 %rd14625, [%rd14623];
	}
	// end inline asm
	// begin inline asm
	{	
ld.global.cg.u64 %rd14627, [%rd14625];
	}
	// end inline asm
	// begin inline asm
	{	
ld.global.cg.u64 %rd14629, [%rd14627];
	}
	// end inline asm
	// begin inline asm
	{	
ld.global.cg.u64 %rd14631, [%rd14629];
	}
	// end inline asm
	// begin inline asm
	{	
ld.global.cg.u64 %rd14633, [%rd14631];
	}
	// end inline asm
	// begin inline asm
	{	
ld.global.cg.u64 %rd14635, [%rd14633];
	}
	// end inline asm
	// begin inline asm
	{	
ld.global.cg.u64 %rd14637, [%rd14635];
	}
	// end inline asm
	// begin inline asm
	{	
ld.global.cg.u64 %rd14639, [%rd14637];
	}
	// end inline asm
	// begin inline asm
	{	
ld.global.cg.u64 %rd14641, [%rd14639];
	}
	// end inline asm
	// begin inline asm
	{	
ld.global.cg.u64 %rd14643, [%rd14641];
	}
	// end inline asm
	// begin inline asm
	{	
ld.global.cg.u64 %rd14645, [%rd14643];
	}
	// end inline asm
	// begin inline asm
	{	
ld.global.cg.u64 %rd14647, [%rd14645];
	}
	// end inline asm
	// begin inline asm
	{	
ld.global.cg.u64 %rd14649, [%rd14647];
	}
	// end inline asm
	// begin inline asm
	{	
ld.global.cg.u64 %rd14651, [%rd14649];
	}
	// end inline asm
	// begin inline asm
	{	
ld.global.cg.u64 %rd14653, [%rd14651];
	}
	// end inline asm
	// begin inline asm
	{	
ld.global.cg.u64 %rd14655, [%rd14653];
	}
	// end inline asm
	// begin inline asm
	{	
ld.global.cg.u64 %rd14657, [%rd14655];
	}
	// end inline asm
	// begin inline asm
	{	
ld.global.cg.u64 %rd14659, [%rd14657];
	}
	// end inline asm
	// begin inline asm
	{	
ld.global.cg.u64 %rd14661, [%rd14659];
	}
	// end inline asm
	// begin inline asm
	{	
ld.global.cg.u64 %rd14663, [%rd14661];
	}
	// end inline asm
	// begin inline asm
	{	
ld.global.cg.u64 %rd14665, [%rd14663];
	}
	// end inline asm
	// begin inline asm
	{	
ld.global.cg.u64 %rd14667, [%rd14665];
	}
	// end inline asm
	// begin inline asm
	{	
ld.global.cg.u64 %rd14669, [%rd14667];
	}
	// end inline asm
	// begin inline asm
	{	
ld.global.cg.u64 %rd14671, [%rd14669];
	}
	// end inline asm
	// begin inline asm
	{	
ld.global.cg.u64 %rd14673, [%rd14671];
	}
	// end inline asm
	// begin inline asm
	{	
ld.global.cg.u64 %rd14675, [%rd14673];
	}
	// end inline asm
	// begin inline asm
	{	
ld.global.cg.u64 %rd14677, [%rd14675];
	}
	// end inline asm
	// begin inline asm
	{	
ld.global.cg.u64 %rd14679, [%rd14677];
	}
	// end inline asm
	// begin inline asm
	{	
ld.global.cg.u64 %rd14681, [%rd14679];
	}
	// end inline asm
	// begin inline asm
	{	
ld.global.cg.u64 %rd14683, [%rd14681];
	}
	// end inline asm
	// begin inline asm
	{	
ld.global.cg.u64 %rd14685, [%rd14683];
	}
	// end inline asm
	// begin inline asm
	{	
ld.global.cg.u64 %rd14687, [%rd14685];
	}
	// end inline asm
	// begin inline asm
	{	
ld.global.cg.u64 %rd14689, [%rd14687];
	}
	// end inline asm
	// begin inline asm
	{	
ld.global.cg.u64 %rd14691, [%rd14689];
	}
	// end inline asm
	// begin inline asm
	{	
ld.global.cg.u64 %rd14693, [%rd14691];
	}
	// end inline asm
	// begin inline asm
	{	
ld.global.cg.u64 %rd14695, [%rd14693];
	}
	// end inline asm
	// begin inline asm
	{	
ld.global.cg.u64 %rd14697, [%rd14695];
	}
	// end inline asm
	// begin inline asm
	{	
ld.global.cg.u64 %rd14699, [%rd14697];
	}
	// end inline asm
	// begin inline asm
	{	
ld.global.cg.u64 %rd14701, [%rd14699];
	}
	// end inline asm
	// begin inline asm
	{	
ld.global.cg.u64 %rd14703, [%rd14701];
	}
	// end inline asm
	// begin inline asm
	{	
ld.global.cg.u64 %rd14705, [%rd14703];
	}
	// end inline asm
	// begin inline asm
	{	
ld.global.cg.u64 %rd14707, [%rd14705];
	}
	// end inline asm
	// begin inline asm
	{	
ld.global.cg.u64 %rd14709, [%rd14707];
	}
	// end inline asm
	// begin inline asm
	{	
ld.global.cg.u64 %rd14711, [%rd14709];
	}
	// end inline asm
	// begin inline asm
	{	
ld.global.cg.u64 %rd14713, [%rd14711];
	}
	// end inline asm
	// begin inline asm
	{	
ld.global.cg.u64 %rd14715, [%rd14713];
	}
	// end inline asm
	// begin inline asm
	{	
ld.global.cg.u64 %rd14717, [%rd14715];
	}
	// end inline asm
	// begin inline asm
	{	
ld.global.cg.u64 %rd14719, [%rd14717];
	}
	// end inline asm
	// begin inline asm
	{	
ld.global.cg.u64 %rd14721, [%rd14719];
	}
	// end inline asm
	// begin inline asm
	{	
ld.global.cg.u64 %rd14723, [%rd14721];
	}
	// end inline asm
	// begin inline asm
	{	
ld.global.cg.u64 %rd14725, [%rd14723];
	}
	// end inline asm
	// begin inline asm
	{	
ld.global.cg.u64 %rd14727, [%rd14725];
	}
	// end inline asm
	// begin inline asm
	{	
ld.global.cg.u64 %rd14729, [%rd14727];
	}
	// end inline asm
	// begin inline asm
	{	
ld.global.cg.u64 %rd14731, [%rd14729];
	}
	// end inline asm
	// begin inline asm
	{	
ld.global.cg.u64 %rd14733, [%rd14731];
	}
	// end inline asm
	// begin inline asm
	{	
ld.global.cg.u64 %rd14735, [%rd14733];
	}
	// end inline asm
	// begin inline asm
	{	
ld.global.cg.u64 %rd14737, [%rd14735];
	}
	// end inline asm
	// begin inline asm
	{	
ld.global.cg.u64 %rd14739, [%rd14737];
	}
	// end inline asm
	// begin inline asm
	{	
ld.global.cg.u64 %rd14741, [%rd14739];
	}
	// end inline asm
	// begin inline asm
	{	
ld.global.cg.u64 %rd14743, [%rd14741];
	}
	// end inline asm
	// begin inline asm
	{	
ld.global.cg.u64 %rd14745, [%rd14743];
	}
	// end inline asm
	// begin inline asm
	{	
ld.global.cg.u64 %rd14747, [%rd14745];
	}
	// end inline asm
	// begin inline asm
	{	
ld.global.cg.u64 %rd14749, [%rd14747];
	}
	// end inline asm
	// begin inline asm
	{	
ld.global.cg.u64 %rd14751, [%rd14749];
	}
	// end inline asm
	// begin inline asm
	{	
ld.global.cg.u64 %rd14753, [%rd14751];
	}
	// end inline asm
	// begin inline asm
	{	
ld.global.cg.u64 %rd14755, [%rd14753];
	}
	// end inline asm
	// begin inline asm
	{	
ld.global.cg.u64 %rd14757, [%rd14755];
	}
	// end inline asm
	// begin inline asm
	{	
ld.global.cg.u64 %rd14759, [%rd14757];
	}
	// end inline asm
	// begin inline asm
	{	
ld.global.cg.u64 %rd14761, [%rd14759];
	}
	// end inline asm
	// begin inline asm
	{	
ld.global.cg.u64 %rd14763, [%rd14761];
	}
	// end inline asm
	// begin inline asm
	{	
ld.global.cg.u64 %rd14765, [%rd14763];
	}
	// end inline asm
	// begin inline asm
	{	
ld.global.cg.u64 %rd14767, [%rd14765];
	}
	// end inline asm
	// begin inline asm
	{	
ld.global.cg.u64 %rd14769, [%rd14767];
	}
	// end inline asm
	// begin inline asm
	{	
ld.global.cg.u64 %rd14771, [%rd14769];
	}
	// end inline asm
	// begin inline asm
	{	
ld.global.cg.u64 %rd14773, [%rd14771];
	}
	// end inline asm
	// begin inline asm
	{	
ld.global.cg.u64 %rd14775, [%rd14773];
	}
	// end inline asm
	// begin inline asm
	{	
ld.global.cg.u64 %rd14777, [%rd14775];
	}
	// end inline asm
	// begin inline asm
	{	
ld.global.cg.u64 %rd14779, [%rd14777];
	}
	// end inline asm
	// begin inline asm
	{	
ld.global.cg.u64 %rd14781, [%rd14779];
	}
	// end inline asm
	// begin inline asm
	{	
ld.global.cg.u64 %rd14783, [%rd14781];
	}
	// end inline asm
	// begin inline asm
	{	
ld.global.cg.u64 %rd14785, [%rd14783];
	}
	// end inline asm
	// begin inline asm
	{	
ld.global.cg.u64 %rd14787, [%rd14785];
	}
	// end inline asm
	// begin inline asm
	{	
ld.global.cg.u64 %rd14789, [%rd14787];
	}
	// end inline asm
	// begin inline asm
	{	
ld.global.cg.u64 %rd14791, [%rd14789];
	}
	// end inline asm
	// begin inline asm
	{	
ld.global.cg.u64 %rd14793, [%rd14791];
	}
	// end inline asm
	// begin inline asm
	{	
ld.global.cg.u64 %rd14795, [%rd14793];
	}
	// end inline asm
	// begin inline asm
	{	
ld.global.cg.u64 %rd14797, [%rd14795];
	}
	// end inline asm
	// begin inline asm
	{	
ld.global.cg.u64 %rd14799, [%rd14797];
	}
	// end inline asm
	// begin inline asm
	{	
ld.global.cg.u64 %rd14801, [%rd14799];
	}
	// end inline asm
	// begin inline asm
	{	
ld.global.cg.u64 %rd14803, [%rd14801];
	}
	// end inline asm
	// begin inline asm
	{	
ld.global.cg.u64 %rd14805, [%rd14803];
	}
	// end inline asm
	// begin inline asm
	{	
ld.global.cg.u64 %rd14807, [%rd14805];
	}
	// end inline asm
	// begin inline asm
	{	
ld.global.cg.u64 %rd14809, [%rd14807];
	}
	// end inline asm
	// begin inline asm
	{	
ld.global.cg.u64 %rd14811, [%rd14809];
	}
	// end inline asm
	// begin inline asm
	{	
ld.global.cg.u64 %rd14813, [%rd14811];
	}
	// end inline asm
	// begin inline asm
	{	
ld.global.cg.u64 %rd14815, [%rd14813];
	}
	// end inline asm
	// begin inline asm
	{	
ld.global.cg.u64 %rd14817, [%rd14815];
	}
	// end inline asm
	// begin inline asm
	{	
ld.global.cg.u64 %rd14819, [%rd14817];
	}
	// end inline asm
	// begin inline asm
	{	
ld.global.cg.u64 %rd14821, [%rd14819];
	}
	// end inline asm
	// begin inline asm
	{	
ld.global.cg.u64 %rd14823, [%rd14821];
	}
	// end inline asm
	// begin inline asm
	{	
ld.global.cg.u64 %rd14825, [%rd14823];
	}
	// end inline asm
	// begin inline asm
	{	
ld.global.cg.u64 %rd14827, [%rd14825];
	}
	// end inline asm
	// begin inline asm
	{	
ld.global.cg.u64 %rd14829, [%rd14827];
	}
	// end inline asm
	// begin inline asm
	{	
ld.global.cg.u64 %rd14831, [%rd14829];
	}
	// end inline asm
	// begin inline asm
	{	
ld.global.cg.u64 %rd14833, [%rd14831];
	}
	// end inline asm
	// begin inline asm
	{	
ld.global.cg.u64 %rd14835, [%rd14833];
	}
	// end inline asm
	// begin inline asm
	{	
ld.global.cg.u64 %rd14837, [%rd14835];
	}
	// end inline asm
	// begin inline asm
	{	
ld.global.cg.u64 %rd14839, [%rd14837];
	}
	// end inline asm
	// begin inline asm
	{	
ld.global.cg.u64 %rd14841, [%rd14839];
	}
	// end inline asm
	// begin inline asm
	{	
ld.global.cg.u64 %rd14843, [%rd14841];
	}
	// end inline asm
	// begin inline asm
	{	
ld.global.cg.u64 %rd14845, [%rd14843];
	}
	// end inline asm
	// begin inline asm
	{	
ld.global.cg.u64 %rd14847, [%rd14845];
	}
	// end inline asm
	// begin inline asm
	{	
ld.global.cg.u64 %rd14849, [%rd14847];
	}
	// end inline asm
	// begin inline asm
	{	
ld.global.cg.u64 %rd14851, [%rd14849];
	}
	// end inline asm
	// begin inline asm
	{	
ld.global.cg.u64 %rd14853, [%rd14851];
	}
	// end inline asm
	// begin inline asm
	{	
ld.global.cg.u64 %rd14855, [%rd14853];
	}
	// end inline asm
	// begin inline asm
	{	
ld.global.cg.u64 %rd14857, [%rd14855];
	}
	// end inline asm
	// begin inline asm
	{	
ld.global.cg.u64 %rd14859, [%rd14857];
	}
	// end inline asm
	// begin inline asm
	{	
ld.global.cg.u64 %rd14861, [%rd14859];
	}
	// end inline asm
	// begin inline asm
	{	
ld.global.cg.u64 %rd14863, [%rd14861];
	}
	// end inline asm
	// begin inline asm
	{	
ld.global.cg.u64 %rd14865, [%rd14863];
	}
	// end inline asm
	// begin inline asm
	{	
ld.global.cg.u64 %rd14867, [%rd14865];
	}
	// end inline asm
	// begin inline asm
	{	
ld.global.cg.u64 %rd14869, [%rd14867];
	}
	// end inline asm
	// begin inline asm
	{	
ld.global.cg.u64 %rd14871, [%rd14869];
	}
	// end inline asm
	// begin inline asm
	{	
ld.global.cg.u64 %rd14873, [%rd14871];
	}
	// end inline asm
	// begin inline asm
	{	
ld.global.cg.u64 %rd14875, [%rd14873];
	}
	// end inline asm
	// begin inline asm
	{	
ld.global.cg.u64 %rd14877, [%rd14875];
	}
	// end inline asm
	// begin inline asm
	{	
ld.global.cg.u64 %rd14879, [%rd14877];
	}
	// end inline asm
	// begin inline asm
	{	
ld.global.cg.u64 %rd14881, [%rd14879];
	}
	// end inline asm
	// begin inline asm
	{	
ld.global.cg.u64 %rd14883, [%rd14881];
	}
	// end inline asm
	// begin inline asm
	{	
ld.global.cg.u64 %rd14885, [%rd14883];
	}
	// end inline asm
	// begin inline asm
	{	
ld.global.cg.u64 %rd14887, [%rd14885];
	}
	// end inline asm
	// begin inline asm
	{	
ld.global.cg.u64 %rd14889, [%rd14887];
	}
	// end inline asm
	// begin inline asm
	{	
ld.global.cg.u64 %rd14891, [%rd14889];
	}
	// end inline asm
	// begin inline asm
	{	
ld.global.cg.u64 %rd14893, [%rd14891];
	}
	// end inline asm
	// begin inline asm
	{	
ld.global.cg.u64 %rd14895, [%rd14893];
	}
	// end inline asm
	// begin inline asm
	{	
ld.global.cg.u64 %rd14897, [%rd14895];
	}
	// end inline asm
	// begin inline asm
	{	
ld.global.cg.u64 %rd14899, [%rd14897];
	}
	// end inline asm
	// begin inline asm
	{	
ld.global.cg.u64 %rd14901, [%rd14899];
	}
	// end inline asm
	// begin inline asm
	{	
ld.global.cg.u64 %rd14903, [%rd14901];
	}
	// end inline asm
	// begin inline asm
	{	
ld.global.cg.u64 %rd14905, [%rd14903];
	}
	// end inline asm
	// begin inline asm
	{	
ld.global.cg.u64 %rd14907, [%rd14905];
	}
	// end inline asm
	// begin inline asm
	{	
ld.global.cg.u64 %rd14909, [%rd14907];
	}
	// end inline asm
	// begin inline asm
	{	
ld.global.cg.u64 %rd14911, [%rd14909];
	}
	// end inline asm
	// begin inline asm
	{	
ld.global.cg.u64 %rd14913, [%rd14911];
	}
	// end inline asm
	// begin inline asm
	{	
ld.global.cg.u64 %rd14915, [%rd14913];
	}
	// end inline asm
	// begin inline asm
	{	
ld.global.cg.u64 %rd14917, [%rd14915];
	}
	// end inline asm
	// begin inline asm
	{	
ld.global.cg.u64 %rd14919, [%rd14917];
	}
	// end inline asm
	// begin inline asm
	{	
ld.global.cg.u64 %rd14921, [%rd14919];
	}
	// end inline asm
	// begin inline asm
	{	
ld.global.cg.u64 %rd14923, [%rd14921];
	}
	// end inline asm
	// begin inline asm
	{	
ld.global.cg.u64 %rd14925, [%rd14923];
	}
	// end inline asm
	// begin inline asm
	{	
ld.global.cg.u64 %rd14927, [%rd14925];
	}
	// end inline asm
	// begin inline asm
	{	
ld.global.cg.u64 %rd14929, [%rd14927];
	}
	// end inline asm
	// begin inline asm
	{	
ld.global.cg.u64 %rd14931, [%rd14929];
	}
	// end inline asm
	// begin inline asm
	{	
ld.global.cg.u64 %rd14933, [%rd14931];
	}
	// end inline asm
	// begin inline asm
	{	
ld.global.cg.u64 %rd14935, [%rd14933];
	}
	// end inline asm
	// begin inline asm
	{	
ld.global.cg.u64 %rd14937, [%rd14935];
	}
	// end inline asm
	// begin inline asm
	{	
ld.global.cg.u64 %rd14939, [%rd14937];
	}
	// end inline asm
	// begin inline asm
	{	
ld.global.cg.u64 %rd14941, [%rd14939];
	}
	// end inline asm
	// begin inline asm
	{	
ld.global.cg.u64 %rd14943, [%rd14941];
	}
	// end inline asm
	// begin inline asm
	{	
ld.global.cg.u64 %rd14945, [%rd14943];
	}
	// end inline asm
	// begin inline asm
	{	
ld.global.cg.u64 %rd14947, [%rd14945];
	}
	// end inline asm
	// begin inline asm
	{	
ld.global.cg.u64 %rd14949, [%rd14947];
	}
	// end inline asm
	// begin inline asm
	{	
ld.global.cg.u64 %rd14951, [%rd14949];
	}
	// end inline asm
	// begin inline asm
	{	
ld.global.cg.u64 %rd14953, [%rd14951];
	}
	// end inline asm
	// begin inline asm
	{	
ld.global.cg.u64 %rd14955, [%rd14953];
	}
	// end inline asm
	// begin inline asm
	{	
ld.global.cg.u64 %rd14957, [%rd14955];
	}
	// end inline asm
	// begin inline asm
	{	
ld.global.cg.u64 %rd14959, [%rd14957];
	}
	// end inline asm
	// begin inline asm
	{	
ld.global.cg.u64 %rd14961, [%rd14959];
	}
	// end inline asm
	// begin inline asm
	{	
ld.global.cg.u64 %rd14963, [%rd14961];
	}
	// end inline asm
	// begin inline asm
	{	
ld.global.cg.u64 %rd14965, [%rd14963];
	}
	// end inline asm
	// begin inline asm
	{	
ld.global.cg.u64 %rd14967, [%rd14965];
	}
	// end inline asm
	// begin inline asm
	{	
ld.global.cg.u64 %rd14969, [%rd14967];
	}
	// end inline asm
	// begin inline asm
	{	
ld.global.cg.u64 %rd14971, [%rd14969];
	}
	// end inline asm
	// begin inline asm
	{	
ld.global.cg.u64 %rd14973, [%rd14971];
	}
	// end inline asm
	// begin inline asm
	{	
ld.global.cg.u64 %rd14975, [%rd14973];
	}
	// end inline asm
	// begin inline asm
	{	
ld.global.cg.u64 %rd14977, [%rd14975];
	}
	// end inline asm
	// begin inline asm
	{	
ld.global.cg.u64 %rd14979, [%rd14977];
	}
	// end inline asm
	// begin inline asm
	{	
ld.global.cg.u64 %rd14981, [%rd14979];
	}
	// end inline asm
	// begin inline asm
	{	
ld.global.cg.u64 %rd14983, [%rd14981];
	}
	// end inline asm
	// begin inline asm
	{	
ld.global.cg.u64 %rd14985, [%rd14983];
	}
	// end inline asm
	// begin inline asm
	{	
ld.global.cg.u64 %rd14987, [%rd14985];
	}
	// end inline asm
	// begin inline asm
	{	
ld.global.cg.u64 %rd14989, [%rd14987];
	}
	// end inline asm
	// begin inline asm
	{	
ld.global.cg.u64 %rd14991, [%rd14989];
	}
	// end inline asm
	// begin inline asm
	{	
ld.global.cg.u64 %rd14993, [%rd14991];
	}
	// end inline asm
	// begin inline asm
	{	
ld.global.cg.u64 %rd14995, [%rd14993];
	}
	// end inline asm
	// begin inline asm
	{	
ld.global.cg.u64 %rd14997, [%rd14995];
	}
	// end inline asm
	// begin inline asm
	{	
ld.global.cg.u64 %rd14999, [%rd14997];
	}
	// end inline asm
	// begin inline asm
	{	
ld.global.cg.u64 %rd15001, [%rd14999];
	}
	// end inline asm
	// begin inline asm
	{	
ld.global.cg.u64 %rd15003, [%rd15001];
	}
	// end inline asm
	// begin inline asm
	{	
ld.global.cg.u64 %rd15005, [%rd15003];
	}
	// end inline asm
	// begin inline asm
	{	
ld.global.cg.u64 %rd15007, [%rd15005];
	}
	// end inline asm
	// begin inline asm
	{	
ld.global.cg.u64 %rd15009, [%rd15007];
	}
	// end inline asm
	// begin inline asm
	{	
ld.global.cg.u64 %rd15011, [%rd15009];
	}
	// end inline asm
	// begin inline asm
	{	
ld.global.cg.u64 %rd15013, [%rd15011];
	}
	// end inline asm
	// begin inline asm
	{	
ld.global.cg.u64 %rd15015, [%rd15013];
	}
	// end inline asm
	// begin inline asm
	{	
ld.global.cg.u64 %rd15017, [%rd15015];
	}
	// end inline asm
	// begin inline asm
	{	
ld.global.cg.u64 %rd15019, [%rd15017];
	}
	// end inline asm
	// begin inline asm
	{	
ld.global.cg.u64 %rd15021, [%rd15019];
	}
	// end inline asm
	// begin inline asm
	{	
ld.global.cg.u64 %rd15023, [%rd15021];
	}
	// end inline asm
	// begin inline asm
	{	
ld.global.cg.u64 %rd15025, [%rd15023];
	}
	// end inline asm
	// begin inline asm
	{	
ld.global.cg.u64 %rd15027, [%rd15025];
	}
	// end inline asm
	// begin inline asm
	{	
ld.global.cg.u64 %rd15029, [%rd15027];
	}
	// end inline asm
	// begin inline asm
	{	
ld.global.cg.u64 %rd15031, [%rd15029];
	}
	// end inline asm
	// begin inline asm
	{	
ld.global.cg.u64 %rd15033, [%rd15031];
	}
	// end inline asm
	// begin inline asm
	{	
ld.global.cg.u64 %rd15035, [%rd15033];
	}
	// end inline asm
	// begin inline asm
	{	
ld.global.cg.u64 %rd15037, [%rd15035];
	}
	// end inline asm
	// begin inline asm
	{	
ld.global.cg.u64 %rd15039, [%rd15037];
	}
	// end inline asm
	// begin inline asm
	{	
ld.global.cg.u64 %rd15041, [%rd15039];
	}
	// end inline asm
	// begin inline asm
	{	
ld.global.cg.u64 %rd15043, [%rd15041];
	}
	// end inline asm
	// begin inline asm
	{	
ld.global.cg.u64 %rd15045, [%rd15043];
	}
	// end inline asm
	// begin inline asm
	{	
ld.global.cg.u64 %rd15047, [%rd15045];
	}
	// end inline asm
	// begin inline asm
	{	
ld.global.cg.u64 %rd15049, [%rd15047];
	}
	// end inline asm
	// begin inline asm
	{	
ld.global.cg.u64 %rd15051, [%rd15049];
	}
	// end inline asm
	// begin inline asm
	{	
ld.global.cg.u64 %rd15053, [%rd15051];
	}
	// end inline asm
	// begin inline asm
	{	
ld.global.cg.u64 %rd15055, [%rd15053];
	}
	// end inline asm
	// begin inline asm
	{	
ld.global.cg.u64 %rd15057, [%rd15055];
	}
	// end inline asm
	// begin inline asm
	{	
ld.global.cg.u64 %rd15059, [%rd15057];
	}
	// end inline asm
	// begin inline asm
	{	
ld.global.cg.u64 %rd15061, [%rd15059];
	}
	// end inline asm
	// begin inline asm
	{	
ld.global.cg.u64 %rd15063, [%rd15061];
	}
	// end inline asm
	// begin inline asm
	{	
ld.global.cg.u64 %rd15065, [%rd15063];
	}
	// end inline asm
	// begin inline asm
	{	
ld.global.cg.u64 %rd15067, [%rd15065];
	}
	// end inline asm
	// begin inline asm
	{	
ld.global.cg.u64 %rd15069, [%rd15067];
	}
	// end inline asm
	// begin inline asm
	{	
ld.global.cg.u64 %rd15071, [%rd15069];
	}
	// end inline asm
	// begin inline asm
	{	
ld.global.cg.u64 %rd15073, [%rd15071];
	}
	// end inline asm
	// begin inline asm
	{	
ld.global.cg.u64 %rd15075, [%rd15073];
	}
	// end inline asm
	// begin inline asm
	{	
ld.global.cg.u64 %rd15077, [%rd15075];
	}
	// end inline asm
	// begin inline asm
	{	
ld.global.cg.u64 %rd15079, [%rd15077];
	}
	// end inline asm
	// begin inline asm
	{	
ld.global.cg.u64 %rd15081, [%rd15079];
	}
	// end inline asm
	// begin inline asm
	{	
ld.global.cg.u64 %rd15083, [%rd15081];
	}
	// end inline asm
	// begin inline asm
	{	
ld.global.cg.u64 %rd15085, [%rd15083];
	}
	// end inline asm
	// begin inline asm
	{	
ld.global.cg.u64 %rd15087, [%rd15085];
	}
	// end inline asm
	// begin inline asm
	{	
ld.global.cg.u64 %rd15089, [%rd15087];
	}
	// end inline asm
	// begin inline asm
	{	
ld.global.cg.u64 %rd15091, [%rd15089];
	}
	// end inline asm
	// begin inline asm
	{	
ld.global.cg.u64 %rd15093, [%rd15091];
	}
	// end inline asm
	// begin inline asm
	{	
ld.global.cg.u64 %rd15095, [%rd15093];
	}
	// end inline asm
	// begin inline asm
	{	
ld.global.cg.u64 %rd15097, [%rd15095];
	}
	// end inline asm
	// begin inline asm
	{	
ld.global.cg.u64 %rd15099, [%rd15097];
	}
	// end inline asm
	// begin inline asm
	{	
ld.global.cg.u64 %rd15101, [%rd15099];
	}
	// end inline asm
	// begin inline asm
	{	
ld.global.cg.u64 %rd15103, [%rd15101];
	}
	// end inline asm
	// begin inline asm
	{	
ld.global.cg.u64 %rd15105, [%rd15103];
	}
	// end inline asm
	// begin inline asm
	{	
ld.global.cg.u64 %rd15107, [%rd15105];
	}
	// end inline asm
	// begin inline asm
	{	
ld.global.cg.u64 %rd15109, [%rd15107];
	}
	// end inline asm
	// begin inline asm
	{	
ld.global.cg.u64 %rd15111, [%rd15109];
	}
	// end inline asm
	// begin inline asm
	{	
ld.global.cg.u64 %rd15113, [%rd15111];
	}
	// end inline asm
	// begin inline asm
	{	
ld.global.cg.u64 %rd15115, [%rd15113];
	}
	// end inline asm
	// begin inline asm
	{	
ld.global.cg.u64 %rd15117, [%rd15115];
	}
	// end inline asm
	// begin inline asm
	{	
ld.global.cg.u64 %rd15119, [%rd15117];
	}
	// end inline asm
	// begin inline asm
	{	
ld.global.cg.u64 %rd15121, [%rd15119];
	}
	// end inline asm
	// begin inline asm
	{	
ld.global.cg.u64 %rd15123, [%rd15121];
	}
	// end inline asm
	// begin inline asm
	{	
ld.global.cg.u64 %rd15125, [%rd15123];
	}
	// end inline asm
	// begin inline asm
	{	
ld.global.cg.u64 %rd15127, [%rd15125];
	}
	// end inline asm
	// begin inline asm
	{	
ld.global.cg.u64 %rd15129, [%rd15127];
	}
	// end inline asm
	// begin inline asm
	{	
ld.global.cg.u64 %rd15131, [%rd15129];
	}
	// end inline asm
	// begin inline asm
	{	
ld.global.cg.u64 %rd15133, [%rd15131];
	}
	// end inline asm
	// begin inline asm
	{	
ld.global.cg.u64 %rd15135, [%rd15133];
	}
	// end inline asm
	// begin inline asm
	{	
ld.global.cg.u64 %rd15137, [%rd15135];
	}
	// end inline asm
	// begin inline asm
	{	
ld.global.cg.u64 %rd15139, [%rd15137];
	}
	// end inline asm
	// begin inline asm
	{	
ld.global.cg.u64 %rd15141, [%rd15139];
	}
	// end inline asm
	// begin inline asm
	{	
ld.global.cg.u64 %rd15143, [%rd15141];
	}
	// end inline asm
	// begin inline asm
	{	
ld.global.cg.u64 %rd15145, [%rd15143];
	}
	// end inline asm
	// begin inline asm
	{	
ld.global.cg.u64 %rd15147, [%rd15145];
	}
	// end inline asm
	// begin inline asm
	{	
ld.global.cg.u64 %rd15149, [%rd15147];
	}
	// end inline asm
	// begin inline asm
	{	
ld.global.cg.u64 %rd15151, [%rd15149];
	}
	// end inline asm
	// begin inline asm
	{	
ld.global.cg.u64 %rd15153, [%rd15151];
	}
	// end inline asm
	// begin inline asm
	{	
ld.global.cg.u64 %rd15155, [%rd15153];
	}
	// end inline asm
	// begin inline asm
	{	
ld.global.cg.u64 %rd15157, [%rd15155];
	}
	// end inline asm
	// begin inline asm
	{	
ld.global.cg.u64 %rd15159, [%rd15157];
	}
	// end inline asm
	// begin inline asm
	{	
ld.global.cg.u64 %rd15161, [%rd15159];
	}
	// end inline asm
	// begin inline asm
	{	
ld.global.cg.u64 %rd15163, [%rd15161];
	}
	// end inline asm
	// begin inline asm
	{	
ld.global.cg.u64 %rd15165, [%rd15163];
	}
	// end inline asm
	// begin inline asm
	{	
ld.global.cg.u64 %rd15167, [%rd15165];
	}
	// end inline asm
	// begin inline asm
	{	
ld.global.cg.u64 %rd15169, [%rd15167];
	}
	// end inline asm
	// begin inline asm
	{	
ld.global.cg.u64 %rd15171, [%rd15169];
	}
	// end inline asm
	// begin inline asm
	{	
ld.global.cg.u64 %rd15173, [%rd15171];
	}
	// end inline asm
	// begin inline asm
	{	
ld.global.cg.u64 %rd15175, [%rd15173];
	}
	// end inline asm
	// begin inline asm
	{	
ld.global.cg.u64 %rd15177, [%rd15175];
	}
	// end inline asm
	// begin inline asm
	{	
ld.global.cg.u64 %rd15179, [%rd15177];
	}
	// end inline asm
	// begin inline asm
	{	
ld.global.cg.u64 %rd15181, [%rd15179];
	}
	// end inline asm
	// begin inline asm
	{	
ld.global.cg.u64 %rd15183, [%rd15181];
	}
	// end inline asm
	// begin inline asm
	{	
ld.global.cg.u64 %rd15185, [%rd15183];
	}
	// end inline asm
	// begin inline asm
	{	
ld.global.cg.u64 %rd15187, [%rd15185];
	}
	// end inline asm
	// begin inline asm
	{	
ld.global.cg.u64 %rd15189, [%rd15187];
	}
	// end inline asm
	// begin inline asm
	{	
ld.global.cg.u64 %rd15191, [%rd15189];
	}
	// end inline asm
	// begin inline asm
	{	
ld.global.cg.u64 %rd15193, [%rd15191];
	}
	// end inline asm
	// begin inline asm
	{	
ld.global.cg.u64 %rd15195, [%rd15193];
	}
	// end inline asm
	// begin inline asm
	{	
ld.global.cg.u64 %rd15197, [%rd15195];
	}
	// end inline asm
	// begin inline asm
	{	
ld.global.cg.u64 %rd15199, [%rd15197];
	}
	// end inline asm
	// begin inline asm
	{	
ld.global.cg.u64 %rd15201, [%rd15199];
	}
	// end inline asm
	// begin inline asm
	{	
ld.global.cg.u64 %rd15203, [%rd15201];
	}
	// end inline asm
	// begin inline asm
	{	
ld.global.cg.u64 %rd15205, [%rd15203];
	}
	// end inline asm
	// begin inline asm
	{	
ld.global.cg.u64 %rd15207, [%rd15205];
	}
	// end inline asm
	// begin inline asm
	{	
ld.global.cg.u64 %rd15209, [%rd15207];
	}
	// end inline asm
	// begin inline asm
	{	
ld.global.cg.u64 %rd15211, [%rd15209];
	}
	// end inline asm
	// begin inline asm
	{	
ld.global.cg.u64 %rd15213, [%rd15211];
	}
	// end inline asm
	// begin inline asm
	{	
ld.global.cg.u64 %rd15215, [%rd15213];
	}
	// end inline asm
	// begin inline asm
	{	
ld.global.cg.u64 %rd15217, [%rd15215];
	}
	// end inline asm
	// begin inline asm
	{	
ld.global.cg.u64 %rd15219, [%rd15217];
	}
	// end inline asm
	// begin inline asm
	{	
ld.global.cg.u64 %rd15221, [%rd15219];
	}
	// end inline asm
	// begin inline asm
	{	
ld.global.cg.u64 %rd15223, [%rd15221];
	}
	// end inline asm
	// begin inline asm
	{	
ld.global.cg.u64 %rd15225, [%rd15223];
	}
	// end inline asm
	// begin inline asm
	{	
ld.global.cg.u64 %rd15227, [%rd15225];
	}
	// end inline asm
	// begin inline asm
	{	
ld.global.cg.u64 %rd15229, [%rd15227];
	}
	// end inline asm
	// begin inline asm
	{	
ld.global.cg.u64 %rd15231, [%rd15229];
	}
	// end inline asm
	// begin inline asm
	{	
ld.global.cg.u64 %rd15233, [%rd15231];
	}
	// end inline asm
	// begin inline asm
	{	
ld.global.cg.u64 %rd15235, [%rd15233];
	}
	// end inline asm
	// begin inline asm
	{	
ld.global.cg.u64 %rd15237, [%rd15235];
	}
	// end inline asm
	// begin inline asm
	{	
ld.global.cg.u64 %rd15239, [%rd15237];
	}
	// end inline asm
	// begin inline asm
	{	
ld.global.cg.u64 %rd15241, [%rd15239];
	}
	// end inline asm
	// begin inline asm
	{	
ld.global.cg.u64 %rd15243, [%rd15241];
	}
	// end inline asm
	// begin inline asm
	{	
ld.global.cg.u64 %rd15245, [%rd15243];
	}
	// end inline asm
	// begin inline asm
	{	
ld.global.cg.u64 %rd15247, [%rd15245];
	}
	// end inline asm
	// begin inline asm
	{	
ld.global.cg.u64 %rd15249, [%rd15247];
	}
	// end inline asm
	// begin inline asm
	{	
ld.global.cg.u64 %rd15251, [%rd15249];
	}
	// end inline asm
	// begin inline asm
	{	
ld.global.cg.u64 %rd15253, [%rd15251];
	}
	// end inline asm
	// begin inline asm
	{	
ld.global.cg.u64 %rd15255, [%rd15253];
	}
	// end inline asm
	// begin inline asm
	{	
ld.global.cg.u64 %rd15257, [%rd15255];
	}
	// end inline asm
	// begin inline asm
	{	
ld.global.cg.u64 %rd15259, [%rd15257];
	}
	// end inline asm
	// begin inline asm
	{	
ld.global.cg.u64 %rd15261, [%rd15259];
	}
	// end inline asm
	// begin inline asm
	{	
ld.global.cg.u64 %rd15263, [%rd15261];
	}
	// end inline asm
	// begin inline asm
	{	
ld.global.cg.u64 %rd15265, [%rd15263];
	}
	// end inline asm
	// begin inline asm
	{	
ld.global.cg.u64 %rd15267, [%rd15265];
	}
	// end inline asm
	// begin inline asm
	{	
ld.global.cg.u64 %rd15269, [%rd15267];
	}
	// end inline asm
	// begin inline asm
	{	
ld.global.cg.u64 %rd15271, [%rd15269];
	}
	// end inline asm
	// begin inline asm
	{	
ld.global.cg.u64 %rd15273, [%rd15271];
	}
	// end inline asm
	// begin inline asm
	{	
ld.global.cg.u64 %rd15275, [%rd15273];
	}
	// end inline asm
	// begin inline asm
	{	
ld.global.cg.u64 %rd15277, [%rd15275];
	}
	// end inline asm
	// begin inline asm
	{	
ld.global.cg.u64 %rd15279, [%rd15277];
	}
	// end inline asm
	// begin inline asm
	{	
ld.global.cg.u64 %rd15281, [%rd15279];
	}
	// end inline asm
	// begin inline asm
	{	
ld.global.cg.u64 %rd15283, [%rd15281];
	}
	// end inline asm
	// begin inline asm
	{	
ld.global.cg.u64 %rd15285, [%rd15283];
	}
	// end inline asm
	// begin inline asm
	{	
ld.global.cg.u64 %rd15287, [%rd15285];
	}
	// end inline asm
	// begin inline asm
	{	
ld.global.cg.u64 %rd15289, [%rd15287];
	}
	// end inline asm
	// begin inline asm
	{	
ld.global.cg.u64 %rd15291, [%rd15289];
	}
	// end inline asm
	// begin inline asm
	{	
ld.global.cg.u64 %rd15293, [%rd15291];
	}
	// end inline asm
	// begin inline asm
	{	
ld.global.cg.u64 %rd15295, [%rd15293];
	}
	// end inline asm
	// begin inline asm
	{	
ld.global.cg.u64 %rd15297, [%rd15295];
	}
	// end inline asm
	// begin inline asm
	{	
ld.global.cg.u64 %rd15299, [%rd15297];
	}
	// end inline asm
	// begin inline asm
	{	
ld.global.cg.u64 %rd15301, [%rd15299];
	}
	// end inline asm
	// begin inline asm
	{	
ld.global.cg.u64 %rd15303, [%rd15301];
	}
	// end inline asm
	// begin inline asm
	{	
ld.global.cg.u64 %rd15305, [%rd15303];
	}
	// end inline asm
	// begin inline asm
	{	
ld.global.cg.u64 %rd15307, [%rd15305];
	}
	// end inline asm
	// begin inline asm
	{	
ld.global.cg.u64 %rd15309, [%rd15307];
	}
	// end inline asm
	// begin inline asm
	{	
ld.global.cg.u64 %rd15311, [%rd15309];
	}
	// end inline asm
	// begin inline asm
	{	
ld.global.cg.u64 %rd15313, [%rd15311];
	}
	// end inline asm
	// begin inline asm
	{	
ld.global.cg.u64 %rd15315, [%rd15313];
	}
	// end inline asm
	// begin inline asm
	{	
ld.global.cg.u64 %rd15317, [%rd15315];
	}
	// end inline asm
	// begin inline asm
	{	
ld.global.cg.u64 %rd15319, [%rd15317];
	}
	// end inline asm
	// begin inline asm
	{	
ld.global.cg.u64 %rd15321, [%rd15319];
	}
	// end inline asm
	// begin inline asm
	{	
ld.global.cg.u64 %rd15323, [%rd15321];
	}
	// end inline asm
	// begin inline asm
	{	
ld.global.cg.u64 %rd15325, [%rd15323];
	}
	// end inline asm
	// begin inline asm
	{	
ld.global.cg.u64 %rd15327, [%rd15325];
	}
	// end inline asm
	// begin inline asm
	{	
ld.global.cg.u64 %rd15329, [%rd15327];
	}
	// end inline asm
	// begin inline asm
	{	
ld.global.cg.u64 %rd15331, [%rd15329];
	}
	// end inline asm
	// begin inline asm
	{	
ld.global.cg.u64 %rd15333, [%rd15331];
	}
	// end inline asm
	// begin inline asm
	{	
ld.global.cg.u64 %rd15335, [%rd15333];
	}
	// end inline asm
	// begin inline asm
	{	
ld.global.cg.u64 %rd15337, [%rd15335];
	}
	// end inline asm
	// begin inline asm
	{	
ld.global.cg.u64 %rd15339, [%rd15337];
	}
	// end inline asm
	// begin inline asm
	{	
ld.global.cg.u64 %rd15341, [%rd15339];
	}
	// end inline asm
	// begin inline asm
	{	
ld.global.cg.u64 %rd15343, [%rd15341];
	}
	// end inline asm
	// begin inline asm
	{	
ld.global.cg.u64 %rd15345, [%rd15343];
	}
	// end inline asm
	// begin inline asm
	{	
ld.global.cg.u64 %rd15347, [%rd15345];
	}
	// end inline asm
	// begin inline asm
	{	
ld.global.cg.u64 %rd15349, [%rd15347];
	}
	// end inline asm
	// begin inline asm
	{	
ld.global.cg.u64 %rd15351, [%rd15349];
	}
	// end inline asm
	// begin inline asm
	{	
ld.global.cg.u64 %rd15353, [%rd15351];
	}
	// end inline asm
	// begin inline asm
	{	
ld.global.cg.u64 %rd15355, [%rd15353];
	}
	// end inline asm
	// begin inline asm
	{	
ld.global.cg.u64 %rd15357, [%rd15355];
	}
	// end inline asm
	// begin inline asm
	{	
ld.global.cg.u64 %rd15359, [%rd15357];
	}
	// end inline asm
	// begin inline asm
	{	
ld.global.cg.u64 %rd15361, [%rd15359];
	}
	// end inline asm
	// begin inline asm
	{	
ld.global.cg.u64 %rd15363, [%rd15361];
	}
	// end inline asm
	// begin inline asm
	{	
ld.global.cg.u64 %rd15365, [%rd15363];
	}
	// end inline asm
	// begin inline asm
	{	
ld.global.cg.u64 %rd15367, [%rd15365];
	}
	// end inline asm
	// begin inline asm
	{	
ld.global.cg.u64 %rd15369, [%rd15367];
	}
	// end inline asm
	// begin inline asm
	{	
ld.global.cg.u64 %rd15371, [%rd15369];
	}
	// end inline asm
	// begin inline asm
	{	
ld.global.cg.u64 %rd15373, [%rd15371];
	}
	// end inline asm
	// begin inline asm
	{	
ld.global.cg.u64 %rd15375, [%rd15373];
	}
	// end inline asm
	// begin inline asm
	{	
ld.global.cg.u64 %rd15377, [%rd15375];
	}
	// end inline asm
	// begin inline asm
	{	
ld.global.cg.u64 %rd15379, [%rd15377];
	}
	// end inline asm
	// begin inline asm
	{	
ld.global.cg.u64 %rd15381, [%rd15379];
	}
	// end inline asm
	// begin inline asm
	{	
ld.global.cg.u64 %rd15383, [%rd15381];
	}
	// end inline asm
	// begin inline asm
	{	
ld.global.cg.u64 %rd15385, [%rd15383];
	}
	// end inline asm
	// begin inline asm
	{	
ld.global.cg.u64 %rd15387, [%rd15385];
	}
	// end inline asm
	// begin inline asm
	{	
ld.global.cg.u64 %rd15389, [%rd15387];
	}
	// end inline asm
	// begin inline asm
	{	
ld.global.cg.u64 %rd15391, [%rd15389];
	}
	// end inline asm
	// begin inline asm
	{	
ld.global.cg.u64 %rd15393, [%rd15391];
	}
	// end inline asm
	// begin inline asm
	{	
ld.global.cg.u64 %rd15395, [%rd15393];
	}
	// end inline asm
	// begin inline asm
	{	
ld.global.cg.u64 %rd15397, [%rd15395];
	}
	// end inline asm
	// begin inline asm
	{	
ld.global.cg.u64 %rd15399, [%rd15397];
	}
	// end inline asm
	// begin inline asm
	{	
ld.global.cg.u64 %rd15401, [%rd15399];
	}
	// end inline asm
	// begin inline asm
	{	
ld.global.cg.u64 %rd15403, [%rd15401];
	}
	// end inline asm
	// begin inline asm
	{	
ld.global.cg.u64 %rd15405, [%rd15403];
	}
	// end inline asm
	// begin inline asm
	{	
ld.global.cg.u64 %rd15407, [%rd15405];
	}
	// end inline asm
	// begin inline asm
	{	
ld.global.cg.u64 %rd15409, [%rd15407];
	}
	// end inline asm
	// begin inline asm
	{	
ld.global.cg.u64 %rd15411, [%rd15409];
	}
	// end inline asm
	// begin inline asm
	{	
ld.global.cg.u64 %rd15413, [%rd15411];
	}
	// end inline asm
	// begin inline asm
	{	
ld.global.cg.u64 %rd15415, [%rd15413];
	}
	// end inline asm
	// begin inline asm
	{	
ld.global.cg.u64 %rd15417, [%rd15415];
	}
	// end inline asm
	// begin inline asm
	{	
ld.global.cg.u64 %rd15419, [%rd15417];
	}
	// end inline asm
	// begin inline asm
	{	
ld.global.cg.u64 %rd15421, [%rd15419];
	}
	// end inline asm
	// begin inline asm
	{	
ld.global.cg.u64 %rd15423, [%rd15421];
	}
	// end inline asm
	// begin inline asm
	{	
ld.global.cg.u64 %rd15425, [%rd15423];
	}
	// end inline asm
	// begin inline asm
	{	
ld.global.cg.u64 %rd15427, [%rd15425];
	}
	// end inline asm
	// begin inline asm
	{	
ld.global.cg.u64 %rd15429, [%rd15427];
	}
	// end inline asm
	// begin inline asm
	{	
ld.global.cg.u64 %rd15431, [%rd15429];
	}
	// end inline asm
	// begin inline asm
	{	
ld.global.cg.u64 %rd15433, [%rd15431];
	}
	// end inline asm
	// begin inline asm
	{	
ld.global.cg.u64 %rd15435, [%rd15433];
	}
	// end inline asm
	// begin inline asm
	{	
ld.global.cg.u64 %rd15437, [%rd15435];
	}
	// end inline asm
	// begin inline asm
	{	
ld.global.cg.u64 %rd15439, [%rd15437];
	}
	// end inline asm
	// begin inline asm
	{	
ld.global.cg.u64 %rd15441, [%rd15439];
	}
	// end inline asm
	// begin inline asm
	{	
ld.global.cg.u64 %rd15443, [%rd15441];
	}
	// end inline asm
	// begin inline asm
	{	
ld.global.cg.u64 %rd15445, [%rd15443];
	}
	// end inline asm
	// begin inline asm
	{	
ld.global.cg.u64 %rd15447, [%rd15445];
	}
	// end inline asm
	// begin inline asm
	{	
ld.global.cg.u64 %rd15449, [%rd15447];
	}
	// end inline asm
	// begin inline asm
	{	
ld.global.cg.u64 %rd15451, [%rd15449];
	}
	// end inline asm
	// begin inline asm
	{	
ld.global.cg.u64 %rd15453, [%rd15451];
	}
	// end inline asm
	// begin inline asm
	{	
ld.global.cg.u64 %rd15455, [%rd15453];
	}
	// end inline asm
	// begin inline asm
	{	
ld.global.cg.u64 %rd15457, [%rd15455];
	}
	// end inline asm
	// begin inline asm
	{	
ld.global.cg.u64 %rd15459, [%rd15457];
	}
	// end inline asm
	// begin inline asm
	{	
ld.global.cg.u64 %rd15461, [%rd15459];
	}
	// end inline asm
	// begin inline asm
	{	
ld.global.cg.u64 %rd15463, [%rd15461];
	}
	// end inline asm
	// begin inline asm
	{	
ld.global.cg.u64 %rd15465, [%rd15463];
	}
	// end inline asm
	// begin inline asm
	{	
ld.global.cg.u64 %rd15467, [%rd15465];
	}
	// end inline asm
	// begin inline asm
	{	
ld.global.cg.u64 %rd15469, [%rd15467];
	}
	// end inline asm
	// begin inline asm
	{	
ld.global.cg.u64 %rd15471, [%rd15469];
	}
	// end inline asm
	// begin inline asm
	{	
ld.global.cg.u64 %rd15473, [%rd15471];
	}
	// end inline asm
	// begin inline asm
	{	
ld.global.cg.u64 %rd15475, [%rd15473];
	}
	// end inline asm
	// begin inline asm
	{	
ld.global.cg.u64 %rd15477, [%rd15475];
	}
	// end inline asm
	// begin inline asm
	{	
ld.global.cg.u64 %rd15479, [%rd15477];
	}
	// end inline asm
	// begin inline asm
	{	
ld.global.cg.u64 %rd15481, [%rd15479];
	}
	// end inline asm
	// begin inline asm
	{	
ld.global.cg.u64 %rd15483, [%rd15481];
	}
	// end inline asm
	// begin inline asm
	{	
ld.global.cg.u64 %rd15485, [%rd15483];
	}
	// end inline asm
	// begin inline asm
	{	
ld.global.cg.u64 %rd15487, [%rd15485];
	}
	// end inline asm
	// begin inline asm
	{	
ld.global.cg.u64 %rd15489, [%rd15487];
	}
	// end inline asm
	// begin inline asm
	{	
ld.global.cg.u64 %rd15491, [%rd15489];
	}
	// end inline asm
	// begin inline asm
	{	
ld.global.cg.u64 %rd15493, [%rd15491];
	}
	// end inline asm
	// begin inline asm
	{	
ld.global.cg.u64 %rd15495, [%rd15493];
	}
	// end inline asm
	// begin inline asm
	{	
ld.global.cg.u64 %rd15497, [%rd15495];
	}
	// end inline asm
	// begin inline asm
	{	
ld.global.cg.u64 %rd15499, [%rd15497];
	}
	// end inline asm
	// begin inline asm
	{	
ld.global.cg.u64 %rd15501, [%rd15499];
	}
	// end inline asm
	// begin inline asm
	{	
ld.global.cg.u64 %rd15503, [%rd15501];
	}
	// end inline asm
	// begin inline asm
	{	
ld.global.cg.u64 %rd15505, [%rd15503];
	}
	// end inline asm
	// begin inline asm
	{	
ld.global.cg.u64 %rd15507, [%rd15505];
	}
	// end inline asm
	// begin inline asm
	{	
ld.global.cg.u64 %rd15509, [%rd15507];
	}
	// end inline asm
	// begin inline asm
	{	
ld.global.cg.u64 %rd15511, [%rd15509];
	}
	// end inline asm
	// begin inline asm
	{	
ld.global.cg.u64 %rd15513, [%rd15511];
	}
	// end inline asm
	// begin inline asm
	{	
ld.global.cg.u64 %rd15515, [%rd15513];
	}
	// end inline asm
	// begin inline asm
	{	
ld.global.cg.u64 %rd15517, [%rd15515];
	}
	// end inline asm
	// begin inline asm
	{	
ld.global.cg.u64 %rd15519, [%rd15517];
	}
	// end inline asm
	// begin inline asm
	{	
ld.global.cg.u64 %rd15521, [%rd15519];
	}
	// end inline asm
	// begin inline asm
	{	
ld.global.cg.u64 %rd15523, [%rd15521];
	}
	// end inline asm
	// begin inline asm
	{	
ld.global.cg.u64 %rd15525, [%rd15523];
	}
	// end inline asm
	// begin inline asm
	{	
ld.global.cg.u64 %rd15527, [%rd15525];
	}
	// end inline asm
	// begin inline asm
	{	
ld.global.cg.u64 %rd15529, [%rd15527];
	}
	// end inline asm
	// begin inline asm
	{	
ld.global.cg.u64 %rd15531, [%rd15529];
	}
	// end inline asm
	// begin inline asm
	{	
ld.global.cg.u64 %rd15533, [%rd15531];
	}
	// end inline asm
	// begin inline asm
	{	
ld.global.cg.u64 %rd15535, [%rd15533];
	}
	// end inline asm
	// begin inline asm
	{	
ld.global.cg.u64 %rd15537, [%rd15535];
	}
	// end inline asm
	// begin inline asm
	{	
ld.global.cg.u64 %rd15539, [%rd15537];
	}
	// end inline asm
	// begin inline asm
	{	
ld.global.cg.u64 %rd15541, [%rd15539];
	}
	// end inline asm
	// begin inline asm
	{	
ld.global.cg.u64 %rd15543, [%rd15541];
	}
	// end inline asm
	// begin inline asm
	{	
ld.global.cg.u64 %rd15545, [%rd15543];
	}
	// end inline asm
	// begin inline asm
	{	
ld.global.cg.u64 %rd15547, [%rd15545];
	}
	// end inline asm
	// begin inline asm
	{	
ld.global.cg.u64 %rd15549, [%rd15547];
	}
	// end inline asm
	// begin inline asm
	{	
ld.global.cg.u64 %rd15551, [%rd15549];
	}
	// end inline asm
	// begin inline asm
	{	
ld.global.cg.u64 %rd15553, [%rd15551];
	}
	// end inline asm
	// begin inline asm
	{	
ld.global.cg.u64 %rd15555, [%rd15553];
	}
	// end inline asm
	// begin inline asm
	{	
ld.global.cg.u64 %rd15557, [%rd15555];
	}
	// end inline asm
	// begin inline asm
	{	
ld.global.cg.u64 %rd15559, [%rd15557];
	}
	// end inline asm
	// begin inline asm
	{	
ld.global.cg.u64 %rd15561, [%rd15559];
	}
	// end inline asm
	// begin inline asm
	{	
ld.global.cg.u64 %rd15563, [%rd15561];
	}
	// end inline asm
	// begin inline asm
	{	
ld.global.cg.u64 %rd15565, [%rd15563];
	}
	// end inline asm
	// begin inline asm
	{	
ld.global.cg.u64 %rd15567, [%rd15565];
	}
	// end inline asm
	// begin inline asm
	{	
ld.global.cg.u64 %rd15569, [%rd15567];
	}
	// end inline asm
	// begin inline asm
	{	
ld.global.cg.u64 %rd15571, [%rd15569];
	}
	// end inline asm
	// begin inline asm
	{	
ld.global.cg.u64 %rd15573, [%rd15571];
	}
	// end inline asm
	// begin inline asm
	{	
ld.global.cg.u64 %rd15575, [%rd15573];
	}
	// end inline asm
	// begin inline asm
	{	
ld.global.cg.u64 %rd15577, [%rd15575];
	}
	// end inline asm
	// begin inline asm
	{	
ld.global.cg.u64 %rd15579, [%rd15577];
	}
	// end inline asm
	// begin inline asm
	{	
ld.global.cg.u64 %rd15581, [%rd15579];
	}
	// end inline asm
	// begin inline asm
	{	
ld.global.cg.u64 %rd15583, [%rd15581];
	}
	// end inline asm
	// begin inline asm
	{	
ld.global.cg.u64 %rd15585, [%rd15583];
	}
	// end inline asm
	// begin inline asm
	{	
ld.global.cg.u64 %rd15587, [%rd15585];
	}
	// end inline asm
	// begin inline asm
	{	
ld.global.cg.u64 %rd15589, [%rd15587];
	}
	// end inline asm
	// begin inline asm
	{	
ld.global.cg.u64 %rd15591, [%rd15589];
	}
	// end inline asm
	// begin inline asm
	{	
ld.global.cg.u64 %rd15593, [%rd15591];
	}
	// end inline asm
	// begin inline asm
	{	
ld.global.cg.u64 %rd15595, [%rd15593];
	}
	// end inline asm
	// begin inline asm
	{	
ld.global.cg.u64 %rd15597, [%rd15595];
	}
	// end inline asm
	// begin inline asm
	{	
ld.global.cg.u64 %rd15599, [%rd15597];
	}
	// end inline asm
	// begin inline asm
	{	
ld.global.cg.u64 %rd15601, [%rd15599];
	}
	// end inline asm
	// begin inline asm
	{	
ld.global.cg.u64 %rd15603, [%rd15601];
	}
	// end inline asm
	// begin inline asm
	{	
ld.global.cg.u64 %rd15605, [%rd15603];
	}
	// end inline asm
	// begin inline asm
	{	
ld.global.cg.u64 %rd15607, [%rd15605];
	}
	// end inline asm
	// begin inline asm
	{	
ld.global.cg.u64 %rd15609, [%rd15607];
	}
	// end inline asm
	// begin inline asm
	{	
ld.global.cg.u64 %rd15611, [%rd15609];
	}
	// end inline asm
	// begin inline asm
	{	
ld.global.cg.u64 %rd15613, [%rd15611];
	}
	// end inline asm
	// begin inline asm
	{	
ld.global.cg.u64 %rd15615, [%rd15613];
	}
	// end inline asm
	// begin inline asm
	{	
ld.global.cg.u64 %rd15617, [%rd15615];
	}
	// end inline asm
	// begin inline asm
	{	
ld.global.cg.u64 %rd15619, [%rd15617];
	}
	// end inline asm
	// begin inline asm
	{	
ld.global.cg.u64 %rd15621, [%rd15619];
	}
	// end inline asm
	// begin inline asm
	{	
ld.global.cg.u64 %rd15623, [%rd15621];
	}
	// end inline asm
	// begin inline asm
	{	
ld.global.cg.u64 %rd15625, [%rd15623];
	}
	// end inline asm
	// begin inline asm
	{	
ld.global.cg.u64 %rd15627, [%rd15625];
	}
	// end inline asm
	// begin inline asm
	{	
ld.global.cg.u64 %rd15629, [%rd15627];
	}
	// end inline asm
	// begin inline asm
	{	
ld.global.cg.u64 %rd15631, [%rd15629];
	}
	// end inline asm
	// begin inline asm
	{	
ld.global.cg.u64 %rd15633, [%rd15631];
	}
	// end inline asm
	// begin inline asm
	{	
ld.global.cg.u64 %rd15635, [%rd15633];
	}
	// end inline asm
	// begin inline asm
	{	
ld.global.cg.u64 %rd15637, [%rd15635];
	}
	// end inline asm
	// begin inline asm
	{	
ld.global.cg.u64 %rd15639, [%rd15637];
	}
	// end inline asm
	// begin inline asm
	{	
ld.global.cg.u64 %rd15641, [%rd15639];
	}
	// end inline asm
	// begin inline asm
	{	
ld.global.cg.u64 %rd15643, [%rd15641];
	}
	// end inline asm
	// begin inline asm
	{	
ld.global.cg.u64 %rd15645, [%rd15643];
	}
	// end inline asm
	// begin inline asm
	{	
ld.global.cg.u64 %rd15647, [%rd15645];
	}
	// end inline asm
	// begin inline asm
	{	
ld.global.cg.u64 %rd15649, [%rd15647];
	}
	// end inline asm
	// begin inline asm
	{	
ld.global.cg.u64 %rd15651, [%rd15649];
	}
	// end inline asm
	// begin inline asm
	{	
ld.global.cg.u64 %rd15653, [%rd15651];
	}
	// end inline asm
	// begin inline asm
	{	
ld.global.cg.u64 %rd15655, [%rd15653];
	}
	// end inline asm
	// begin inline asm
	{	
ld.global.cg.u64 %rd15657, [%rd15655];
	}
	// end inline asm
	// begin inline asm
	{	
ld.global.cg.u64 %rd15659, [%rd15657];
	}
	// end inline asm
	// begin inline asm
	{	
ld.global.cg.u64 %rd15661, [%rd15659];
	}
	// end inline asm
	// begin inline asm
	{	
ld.global.cg.u64 %rd15663, [%rd15661];
	}
	// end inline asm
	// begin inline asm
	{	
ld.global.cg.u64 %rd15665, [%rd15663];
	}
	// end inline asm
	// begin inline asm
	{	
ld.global.cg.u64 %rd15667, [%rd15665];
	}
	// end inline asm
	// begin inline asm
	{	
ld.global.cg.u64 %rd15669, [%rd15667];
	}
	// end inline asm
	// begin inline asm
	{	
ld.global.cg.u64 %rd15671, [%rd15669];
	}
	// end inline asm
	// begin inline asm
	{	
ld.global.cg.u64 %rd15673, [%rd15671];
	}
	// end inline asm
	// begin inline asm
	{	
ld.global.cg.u64 %rd15675, [%rd15673];
	}
	// end inline asm
	// begin inline asm
	{	
ld.global.cg.u64 %rd15677, [%rd15675];
	}
	// end inline asm
	// begin inline asm
	{	
ld.global.cg.u64 %rd15679, [%rd15677];
	}
	// end inline asm
	// begin inline asm
	{	
ld.global.cg.u64 %rd15681, [%rd15679];
	}
	// end inline asm
	// begin inline asm
	{	
ld.global.cg.u64 %rd15683, [%rd15681];
	}
	// end inline asm
	// begin inline asm
	{	
ld.global.cg.u64 %rd15685, [%rd15683];
	}
	// end inline asm
	// begin inline asm
	{	
ld.global.cg.u64 %rd15687, [%rd15685];
	}
	// end inline asm
	// begin inline asm
	{	
ld.global.cg.u64 %rd15689, [%rd15687];
	}
	// end inline asm
	// begin inline asm
	{	
ld.global.cg.u64 %rd15691, [%rd15689];
	}
	// end inline asm
	// begin inline asm
	{	
ld.global.cg.u64 %rd15693, [%rd15691];
	}
	// end inline asm
	// begin inline asm
	{	
ld.global.cg.u64 %rd15695, [%rd15693];
	}
	// end inline asm
	// begin inline asm
	{	
ld.global.cg.u64 %rd15697, [%rd15695];
	}
	// end inline asm
	// begin inline asm
	{	
ld.global.cg.u64 %rd15699, [%rd15697];
	}
	// end inline asm
	// begin inline asm
	{	
ld.global.cg.u64 %rd15701, [%rd15699];
	}
	// end inline asm
	// begin inline asm
	{	
ld.global.cg.u64 %rd15703, [%rd15701];
	}
	// end inline asm
	// begin inline asm
	{	
ld.global.cg.u64 %rd15705, [%rd15703];
	}
	// end inline asm
	// begin inline asm
	{	
ld.global.cg.u64 %rd15707, [%rd15705];
	}
	// end inline asm
	// begin inline asm
	{	
ld.global.cg.u64 %rd15709, [%rd15707];
	}
	// end inline asm
	// begin inline asm
	{	
ld.global.cg.u64 %rd15711, [%rd15709];
	}
	// end inline asm
	// begin inline asm
	{	
ld.global.cg.u64 %rd15713, [%rd15711];
	}
	// end inline asm
	// begin inline asm
	{	
ld.global.cg.u64 %rd15715, [%rd15713];
	}
	// end inline asm
	// begin inline asm
	{	
ld.global.cg.u64 %rd15717, [%rd15715];
	}
	// end inline asm
	// begin inline asm
	{	
ld.global.cg.u64 %rd15719, [%rd15717];
	}
	// end inline asm
	// begin inline asm
	{	
ld.global.cg.u64 %rd15721, [%rd15719];
	}
	// end inline asm
	// begin inline asm
	{	
ld.global.cg.u64 %rd15723, [%rd15721];
	}
	// end inline asm
	// begin inline asm
	{	
ld.global.cg.u64 %rd15725, [%rd15723];
	}
	// end inline asm
	// begin inline asm
	{	
ld.global.cg.u64 %rd15727, [%rd15725];
	}
	// end inline asm
	// begin inline asm
	{	
ld.global.cg.u64 %rd15729, [%rd15727];
	}
	// end inline asm
	// begin inline asm
	{	
ld.global.cg.u64 %rd15731, [%rd15729];
	}
	// end inline asm
	// begin inline asm
	{	
ld.global.cg.u64 %rd15733, [%rd15731];
	}
	// end inline asm
	// begin inline asm
	{	
ld.global.cg.u64 %rd15735, [%rd15733];
	}
	// end inline asm
	// begin inline asm
	{	
ld.global.cg.u64 %rd15737, [%rd15735];
	}
	// end inline asm
	// begin inline asm
	{	
ld.global.cg.u64 %rd15739, [%rd15737];
	}
	// end inline asm
	// begin inline asm
	{	
ld.global.cg.u64 %rd15741, [%rd15739];
	}
	// end inline asm
	// begin inline asm
	{	
ld.global.cg.u64 %rd15743, [%rd15741];
	}
	// end inline asm
	// begin inline asm
	{	
ld.global.cg.u64 %rd15745, [%rd15743];
	}
	// end inline asm
	// begin inline asm
	{	
ld.global.cg.u64 %rd15747, [%rd15745];
	}
	// end inline asm
	// begin inline asm
	{	
ld.global.cg.u64 %rd15749, [%rd15747];
	}
	// end inline asm
	// begin inline asm
	{	
ld.global.cg.u64 %rd15751, [%rd15749];
	}
	// end inline asm
	// begin inline asm
	{	
ld.global.cg.u64 %rd15753, [%rd15751];
	}
	// end inline asm
	// begin inline asm
	{	
ld.global.cg.u64 %rd15755, [%rd15753];
	}
	// end inline asm
	// begin inline asm
	{	
ld.global.cg.u64 %rd15757, [%rd15755];
	}
	// end inline asm
	// begin inline asm
	{	
ld.global.cg.u64 %rd15759, [%rd15757];
	}
	// end inline asm
	// begin inline asm
	{	
ld.global.cg.u64 %rd15761, [%rd15759];
	}
	// end inline asm
	// begin inline asm
	{	
ld.global.cg.u64 %rd15763, [%rd15761];
	}
	// end inline asm
	// begin inline asm
	{	
ld.global.cg.u64 %rd15765, [%rd15763];
	}
	// end inline asm
	// begin inline asm
	{	
ld.global.cg.u64 %rd15767, [%rd15765];
	}
	// end inline asm
	// begin inline asm
	{	
ld.global.cg.u64 %rd15769, [%rd15767];
	}
	// end inline asm
	// begin inline asm
	{	
ld.global.cg.u64 %rd15771, [%rd15769];
	}
	// end inline asm
	// begin inline asm
	{	
ld.global.cg.u64 %rd15773, [%rd15771];
	}
	// end inline asm
	// begin inline asm
	{	
ld.global.cg.u64 %rd15775, [%rd15773];
	}
	// end inline asm
	// begin inline asm
	{	
ld.global.cg.u64 %rd15777, [%rd15775];
	}
	// end inline asm
	// begin inline asm
	{	
ld.global.cg.u64 %rd15779, [%rd15777];
	}
	// end inline asm
	// begin inline asm
	{	
ld.global.cg.u64 %rd15781, [%rd15779];
	}
	// end inline asm
	// begin inline asm
	{	
ld.global.cg.u64 %rd15783, [%rd15781];
	}
	// end inline asm
	// begin inline asm
	{	
ld.global.cg.u64 %rd15785, [%rd15783];
	}
	// end inline asm
	// begin inline asm
	{	
ld.global.cg.u64 %rd15787, [%rd15785];
	}
	// end inline asm
	// begin inline asm
	{	
ld.global.cg.u64 %rd15789, [%rd15787];
	}
	// end inline asm
	// begin inline asm
	{	
ld.global.cg.u64 %rd15791, [%rd15789];
	}
	// end inline asm
	// begin inline asm
	{	
ld.global.cg.u64 %rd15793, [%rd15791];
	}
	// end inline asm
	// begin inline asm
	{	
ld.global.cg.u64 %rd15795, [%rd15793];
	}
	// end inline asm
	// begin inline asm
	{	
ld.global.cg.u64 %rd15797, [%rd15795];
	}
	// end inline asm
	// begin inline asm
	{	
ld.global.cg.u64 %rd15799, [%rd15797];
	}
	// end inline asm
	// begin inline asm
	{	
ld.global.cg.u64 %rd15801, [%rd15799];
	}
	// end inline asm
	// begin inline asm
	{	
ld.global.cg.u64 %rd15803, [%rd15801];
	}
	// end inline asm
	// begin inline asm
	{	
ld.global.cg.u64 %rd15805, [%rd15803];
	}
	// end inline asm
	// begin inline asm
	{	
ld.global.cg.u64 %rd15807, [%rd15805];
	}
	// end inline asm
	// begin inline asm
	{	
ld.global.cg.u64 %rd15809, [%rd15807];
	}
	// end inline asm
	// begin inline asm
	{	
ld.global.cg.u64 %rd15811, [%rd15809];
	}
	// end inline asm
	// begin inline asm
	{	
ld.global.cg.u64 %rd15813, [%rd15811];
	}
	// end inline asm
	// begin inline asm
	{	
ld.global.cg.u64 %rd15815, [%rd15813];
	}
	// end inline asm
	// begin inline asm
	{	
ld.global.cg.u64 %rd15817, [%rd15815];
	}
	// end inline asm
	// begin inline asm
	{	
ld.global.cg.u64 %rd15819, [%rd15817];
	}
	// end inline asm
	// begin inline asm
	{	
ld.global.cg.u64 %rd15821, [%rd15819];
	}
	// end inline asm
	// begin inline asm
	{	
ld.global.cg.u64 %rd15823, [%rd15821];
	}
	// end inline asm
	// begin inline asm
	{	
ld.global.cg.u64 %rd15825, [%rd15823];
	}
	// end inline asm
	// begin inline asm
	{	
ld.global.cg.u64 %rd15827, [%rd15825];
	}
	// end inline asm
	// begin inline asm
	{	
ld.global.cg.u64 %rd15829, [%rd15827];
	}
	// end inline asm
	// begin inline asm
	{	
ld.global.cg.u64 %rd15831, [%rd15829];
	}
	// end inline asm
	// begin inline asm
	{	
ld.global.cg.u64 %rd15833, [%rd15831];
	}
	// end inline asm
	// begin inline asm
	{	
ld.global.cg.u64 %rd15835, [%rd15833];
	}
	// end inline asm
	// begin inline asm
	{	
ld.global.cg.u64 %rd15837, [%rd15835];
	}
	// end inline asm
	// begin inline asm
	{	
ld.global.cg.u64 %rd15839, [%rd15837];
	}
	// end inline asm
	// begin inline asm
	{	
ld.global.cg.u64 %rd15841, [%rd15839];
	}
	// end inline asm
	// begin inline asm
	{	
ld.global.cg.u64 %rd15843, [%rd15841];
	}
	// end inline asm
	// begin inline asm
	{	
ld.global.cg.u64 %rd15845, [%rd15843];
	}
	// end inline asm
	// begin inline asm
	{	
ld.global.cg.u64 %rd15847, [%rd15845];
	}
	// end inline asm
	// begin inline asm
	{	
ld.global.cg.u64 %rd15849, [%rd15847];
	}
	// end inline asm
	// begin inline asm
	{	
ld.global.cg.u64 %rd15851, [%rd15849];
	}
	// end inline asm
	// begin inline asm
	{	
ld.global.cg.u64 %rd15853, [%rd15851];
	}
	// end inline asm
	// begin inline asm
	{	
ld.global.cg.u64 %rd15855, [%rd15853];
	}
	// end inline asm
	// begin inline asm
	{	
ld.global.cg.u64 %rd15857, [%rd15855];
	}
	// end inline asm
	// begin inline asm
	{	
ld.global.cg.u64 %rd15859, [%rd15857];
	}
	// end inline asm
	// begin inline asm
	{	
ld.global.cg.u64 %rd15861, [%rd15859];
	}
	// end inline asm
	// begin inline asm
	{	
ld.global.cg.u64 %rd15863, [%rd15861];
	}
	// end inline asm
	// begin inline asm
	{	
ld.global.cg.u64 %rd15865, [%rd15863];
	}
	// end inline asm
	// begin inline asm
	{	
ld.global.cg.u64 %rd15867, [%rd15865];
	}
	// end inline asm
	// begin inline asm
	{	
ld.global.cg.u64 %rd15869, [%rd15867];
	}
	// end inline asm
	// begin inline asm
	{	
ld.global.cg.u64 %rd15871, [%rd15869];
	}
	// end inline asm
	// begin inline asm
	{	
ld.global.cg.u64 %rd15873, [%rd15871];
	}
	// end inline asm
	// begin inline asm
	{	
ld.global.cg.u64 %rd15875, [%rd15873];
	}
	// end inline asm
	// begin inline asm
	{	
ld.global.cg.u64 %rd15877, [%rd15875];
	}
	// end inline asm
	// begin inline asm
	{	
ld.global.cg.u64 %rd15879, [%rd15877];
	}
	// end inline asm
	// begin inline asm
	{	
ld.global.cg.u64 %rd15881, [%rd15879];
	}
	// end inline asm
	// begin inline asm
	{	
ld.global.cg.u64 %rd15883, [%rd15881];
	}
	// end inline asm
	// begin inline asm
	{	
ld.global.cg.u64 %rd15885, [%rd15883];
	}
	// end inline asm
	// begin inline asm
	{	
ld.global.cg.u64 %rd15887, [%rd15885];
	}
	// end inline asm
	// begin inline asm
	{	
ld.global.cg.u64 %rd15889, [%rd15887];
	}
	// end inline asm
	// begin inline asm
	{	
ld.global.cg.u64 %rd15891, [%rd15889];
	}
	// end inline asm
	// begin inline asm
	{	
ld.global.cg.u64 %rd15893, [%rd15891];
	}
	// end inline asm
	// begin inline asm
	{	
ld.global.cg.u64 %rd15895, [%rd15893];
	}
	// end inline asm
	// begin inline asm
	{	
ld.global.cg.u64 %rd15897, [%rd15895];
	}
	// end inline asm
	// begin inline asm
	{	
ld.global.cg.u64 %rd15899, [%rd15897];
	}
	// end inline asm
	// begin inline asm
	{	
ld.global.cg.u64 %rd15901, [%rd15899];
	}
	// end inline asm
	// begin inline asm
	{	
ld.global.cg.u64 %rd15903, [%rd15901];
	}
	// end inline asm
	// begin inline asm
	{	
ld.global.cg.u64 %rd15905, [%rd15903];
	}
	// end inline asm
	// begin inline asm
	{	
ld.global.cg.u64 %rd15907, [%rd15905];
	}
	// end inline asm
	// begin inline asm
	{	
ld.global.cg.u64 %rd15909, [%rd15907];
	}
	// end inline asm
	// begin inline asm
	{	
ld.global.cg.u64 %rd15911, [%rd15909];
	}
	// end inline asm
	// begin inline asm
	{	
ld.global.cg.u64 %rd15913, [%rd15911];
	}
	// end inline asm
	// begin inline asm
	{	
ld.global.cg.u64 %rd15915, [%rd15913];
	}
	// end inline asm
	// begin inline asm
	{	
ld.global.cg.u64 %rd15917, [%rd15915];
	}
	// end inline asm
	// begin inline asm
	{	
ld.global.cg.u64 %rd15919, [%rd15917];
	}
	// end inline asm
	// begin inline asm
	{	
ld.global.cg.u64 %rd15921, [%rd15919];
	}
	// end inline asm
	// begin inline asm
	{	
ld.global.cg.u64 %rd15923, [%rd15921];
	}
	// end inline asm
	// begin inline asm
	{	
ld.global.cg.u64 %rd15925, [%rd15923];
	}
	// end inline asm
	// begin inline asm
	{	
ld.global.cg.u64 %rd15927, [%rd15925];
	}
	// end inline asm
	// begin inline asm
	{	
ld.global.cg.u64 %rd15929, [%rd15927];
	}
	// end inline asm
	// begin inline asm
	{	
ld.global.cg.u64 %rd15931, [%rd15929];
	}
	// end inline asm
	// begin inline asm
	{	
ld.global.cg.u64 %rd15933, [%rd15931];
	}
	// end inline asm
	// begin inline asm
	{	
ld.global.cg.u64 %rd15935, [%rd15933];
	}
	// end inline asm
	// begin inline asm
	{	
ld.global.cg.u64 %rd15937, [%rd15935];
	}
	// end inline asm
	// begin inline asm
	{	
ld.global.cg.u64 %rd15939, [%rd15937];
	}
	// end inline asm
	// begin inline asm
	{	
ld.global.cg.u64 %rd15941, [%rd15939];
	}
	// end inline asm
	// begin inline asm
	{	
ld.global.cg.u64 %rd15943, [%rd15941];
	}
	// end inline asm
	// begin inline asm
	{	
ld.global.cg.u64 %rd15945, [%rd15943];
	}
	// end inline asm
	// begin inline asm
	{	
ld.global.cg.u64 %rd15947, [%rd15945];
	}
	// end inline asm
	// begin inline asm
	{	
ld.global.cg.u64 %rd15949, [%rd15947];
	}
	// end inline asm
	// begin inline asm
	{	
ld.global.cg.u64 %rd15951, [%rd15949];
	}
	// end inline asm
	// begin inline asm
	{	
ld.global.cg.u64 %rd15953, [%rd15951];
	}
	// end inline asm
	// begin inline asm
	{	
ld.global.cg.u64 %rd15955, [%rd15953];
	}
	// end inline asm
	// begin inline asm
	{	
ld.global.cg.u64 %rd15957, [%rd15955];
	}
	// end inline asm
	// begin inline asm
	{	
ld.global.cg.u64 %rd15959, [%rd15957];
	}
	// end inline asm
	// begin inline asm
	{	
ld.global.cg.u64 %rd15961, [%rd15959];
	}
	// end inline asm
	// begin inline asm
	{	
ld.global.cg.u64 %rd15963, [%rd15961];
	}
	// end inline asm
	// begin inline asm
	{	
ld.global.cg.u64 %rd15965, [%rd15963];
	}
	// end inline asm
	// begin inline asm
	{	
ld.global.cg.u64 %rd15967, [%rd15965];
	}
	// end inline asm
	// begin inline asm
	{	
ld.global.cg.u64 %rd15969, [%rd15967];
	}
	// end inline asm
	// begin inline asm
	{	
ld.global.cg.u64 %rd15971, [%rd15969];
	}
	// end inline asm
	// begin inline asm
	{	
ld.global.cg.u64 %rd15973, [%rd15971];
	}
	// end inline asm
	// begin inline asm
	{	
ld.global.cg.u64 %rd15975, [%rd15973];
	}
	// end inline asm
	// begin inline asm
	{	
ld.global.cg.u64 %rd15977, [%rd15975];
	}
	// end inline asm
	// begin inline asm
	{	
ld.global.cg.u64 %rd15979, [%rd15977];
	}
	// end inline asm
	// begin inline asm
	{	
ld.global.cg.u64 %rd15981, [%rd15979];
	}
	// end inline asm
	// begin inline asm
	{	
ld.global.cg.u64 %rd15983, [%rd15981];
	}
	// end inline asm
	// begin inline asm
	{	
ld.global.cg.u64 %rd15985, [%rd15983];
	}
	// end inline asm
	// begin inline asm
	{	
ld.global.cg.u64 %rd15987, [%rd15985];
	}
	// end inline asm
	// begin inline asm
	{	
ld.global.cg.u64 %rd15989, [%rd15987];
	}
	// end inline asm
	// begin inline asm
	{	
ld.global.cg.u64 %rd15991, [%rd15989];
	}
	// end inline asm
	// begin inline asm
	{	
ld.global.cg.u64 %rd15993, [%rd15991];
	}
	// end inline asm
	// begin inline asm
	{	
ld.global.cg.u64 %rd15995, [%rd15993];
	}
	// end inline asm
	// begin inline asm
	{	
ld.global.cg.u64 %rd15997, [%rd15995];
	}
	// end inline asm
	// begin inline asm
	{	
ld.global.cg.u64 %rd15999, [%rd15997];
	}
	// end inline asm
	// begin inline asm
	{	
ld.global.cg.u64 %rd16001, [%rd15999];
	}
	// end inline asm
	// begin inline asm
	{	
ld.global.cg.u64 %rd16003, [%rd16001];
	}
	// end inline asm
	// begin inline asm
	{	
ld.global.cg.u64 %rd16005, [%rd16003];
	}
	// end inline asm
	// begin inline asm
	{	
ld.global.cg.u64 %rd16007, [%rd16005];
	}
	// end inline asm
	// begin inline asm
	{	
ld.global.cg.u64 %rd16009, [%rd16007];
	}
	// end inline asm
	// begin inline asm
	{	
ld.global.cg.u64 %rd16011, [%rd16009];
	}
	// end inline asm
	// begin inline asm
	{	
ld.global.cg.u64 %rd16013, [%rd16011];
	}
	// end inline asm
	// begin inline asm
	{	
ld.global.cg.u64 %rd16015, [%rd16013];
	}
	// end inline asm
	// begin inline asm
	{	
ld.global.cg.u64 %rd16017, [%rd16015];
	}
	// end inline asm
	// begin inline asm
	{	
ld.global.cg.u64 %rd16019, [%rd16017];
	}
	// end inline asm
	// begin inline asm
	{	
ld.global.cg.u64 %rd16021, [%rd16019];
	}
	// end inline asm
	// begin inline asm
	{	
ld.global.cg.u64 %rd16023, [%rd16021];
	}
	// end inline asm
	// begin inline asm
	{	
ld.global.cg.u64 %rd16025, [%rd16023];
	}
	// end inline asm
	// begin inline asm
	{	
ld.global.cg.u64 %rd16027, [%rd16025];
	}
	// end inline asm
	// begin inline asm
	{	
ld.global.cg.u64 %rd16029, [%rd16027];
	}
	// end inline asm
	// begin inline asm
	{	
ld.global.cg.u64 %rd16031, [%rd16029];
	}
	// end inline asm
	// begin inline asm
	{	
ld.global.cg.u64 %rd16033, [%rd16031];
	}
	// end inline asm
	// begin inline asm
	{	
ld.global.cg.u64 %rd16035, [%rd16033];
	}
	// end inline asm
	// begin inline asm
	{	
ld.global.cg.u64 %rd16037, [%rd16035];
	}
	// end inline asm
	// begin inline asm
	{	
ld.global.cg.u64 %rd16039, [%rd16037];
	}
	// end inline asm
	// begin inline asm
	{	
ld.global.cg.u64 %rd16041, [%rd16039];
	}
	// end inline asm
	// begin inline asm
	{	
ld.global.cg.u64 %rd16043, [%rd16041];
	}
	// end inline asm
	// begin inline asm
	{	
ld.global.cg.u64 %rd16045, [%rd16043];
	}
	// end inline asm
	// begin inline asm
	{	
ld.global.cg.u64 %rd16047, [%rd16045];
	}
	// end inline asm
	// begin inline asm
	{	
ld.global.cg.u64 %rd16049, [%rd16047];
	}
	// end inline asm
	// begin inline asm
	{	
ld.global.cg.u64 %rd16051, [%rd16049];
	}
	// end inline asm
	// begin inline asm
	{	
ld.global.cg.u64 %rd16053, [%rd16051];
	}
	// end inline asm
	// begin inline asm
	{	
ld.global.cg.u64 %rd16055, [%rd16053];
	}
	// end inline asm
	// begin inline asm
	{	
ld.global.cg.u64 %rd16057, [%rd16055];
	}
	// end inline asm
	// begin inline asm
	{	
ld.global.cg.u64 %rd16059, [%rd16057];
	}
	// end inline asm
	// begin inline asm
	{	
ld.global.cg.u64 %rd16061, [%rd16059];
	}
	// end inline asm
	// begin inline asm
	{	
ld.global.cg.u64 %rd16063, [%rd16061];
	}
	// end inline asm
	// begin inline asm
	{	
ld.global.cg.u64 %rd16065, [%rd16063];
	}
	// end inline asm
	// begin inline asm
	{	
ld.global.cg.u64 %rd16067, [%rd16065];
	}
	// end inline asm
	// begin inline asm
	{	
ld.global.cg.u64 %rd16069, [%rd16067];
	}
	// end inline asm
	// begin inline asm
	{	
ld.global.cg.u64 %rd16071, [%rd16069];
	}
	// end inline asm
	// begin inline asm
	{	
ld.global.cg.u64 %rd16073, [%rd16071];
	}
	// end inline asm
	// begin inline asm
	{	
ld.global.cg.u64 %rd16075, [%rd16073];
	}
	// end inline asm
	// begin inline asm
	{	
ld.global.cg.u64 %rd16077, [%rd16075];
	}
	// end inline asm
	// begin inline asm
	{	
ld.global.cg.u64 %rd16079, [%rd16077];
	}
	// end inline asm
	// begin inline asm
	{	
ld.global.cg.u64 %rd16081, [%rd16079];
	}
	// end inline asm
	// begin inline asm
	{	
ld.global.cg.u64 %rd16083, [%rd16081];
	}
	// end inline asm
	// begin inline asm
	{	
ld.global.cg.u64 %rd16085, [%rd16083];
	}
	// end inline asm
	// begin inline asm
	{	
ld.global.cg.u64 %rd16087, [%rd16085];
	}
	// end inline asm
	// begin inline asm
	{	
ld.global.cg.u64 %rd16089, [%rd16087];
	}
	// end inline asm
	// begin inline asm
	{	
ld.global.cg.u64 %rd16091, [%rd16089];
	}
	// end inline asm
	// begin inline asm
	{	
ld.global.cg.u64 %rd16093, [%rd16091];
	}
	// end inline asm
	// begin inline asm
	{	
ld.global.cg.u64 %rd16095, [%rd16093];
	}
	// end inline asm
	// begin inline asm
	{	
ld.global.cg.u64 %rd16097, [%rd16095];
	}
	// end inline asm
	// begin inline asm
	{	
ld.global.cg.u64 %rd16099, [%rd16097];
	}
	// end inline asm
	// begin inline asm
	{	
ld.global.cg.u64 %rd16101, [%rd16099];
	}
	// end inline asm
	// begin inline asm
	{	
ld.global.cg.u64 %rd16103, [%rd16101];
	}
	// end inline asm
	// begin inline asm
	{	
ld.global.cg.u64 %rd16105, [%rd16103];
	}
	// end inline asm
	// begin inline asm
	{	
ld.global.cg.u64 %rd16107, [%rd16105];
	}
	// end inline asm
	// begin inline asm
	{	
ld.global.cg.u64 %rd16109, [%rd16107];
	}
	// end inline asm
	// begin inline asm
	{	
ld.global.cg.u64 %rd16111, [%rd16109];
	}
	// end inline asm
	// begin inline asm
	{	
ld.global.cg.u64 %rd16113, [%rd16111];
	}
	// end inline asm
	// begin inline asm
	{	
ld.global.cg.u64 %rd16115, [%rd16113];
	}
	// end inline asm
	// begin inline asm
	{	
ld.global.cg.u64 %rd16117, [%rd16115];
	}
	// end inline asm
	// begin inline asm
	{	
ld.global.cg.u64 %rd16119, [%rd16117];
	}
	// end inline asm
	// begin inline asm
	{	
ld.global.cg.u64 %rd16121, [%rd16119];
	}
	// end inline asm
	// begin inline asm
	{	
ld.global.cg.u64 %rd16123, [%rd16121];
	}
	// end inline asm
	// begin inline asm
	{	
ld.global.cg.u64 %rd16125, [%rd16123];
	}
	// end inline asm
	// begin inline asm
	{	
ld.global.cg.u64 %rd16127, [%rd16125];
	}
	// end inline asm
	// begin inline asm
	{	
ld.global.cg.u64 %rd16129, [%rd16127];
	}
	// end inline asm
	// begin inline asm
	{	
ld.global.cg.u64 %rd16131, [%rd16129];
	}
	// end inline asm
	// begin inline asm
	{	
ld.global.cg.u64 %rd16133, [%rd16131];
	}
	// end inline asm
	// begin inline asm
	{	
ld.global.cg.u64 %rd16135, [%rd16133];
	}
	// end inline asm
	// begin inline asm
	{	
ld.global.cg.u64 %rd16137, [%rd16135];
	}
	// end inline asm
	// begin inline asm
	{	
ld.global.cg.u64 %rd16139, [%rd16137];
	}
	// end inline asm
	// begin inline asm
	{	
ld.global.cg.u64 %rd16141, [%rd16139];
	}
	// end inline asm
	// begin inline asm
	{	
ld.global.cg.u64 %rd16143, [%rd16141];
	}
	// end inline asm
	// begin inline asm
	{	
ld.global.cg.u64 %rd16145, [%rd16143];
	}
	// end inline asm
	// begin inline asm
	{	
ld.global.cg.u64 %rd16147, [%rd16145];
	}
	// end inline asm
	// begin inline asm
	{	
ld.global.cg.u64 %rd16149, [%rd16147];
	}
	// end inline asm
	// begin inline asm
	{	
ld.global.cg.u64 %rd16151, [%rd16149];
	}
	// end inline asm
	// begin inline asm
	{	
ld.global.cg.u64 %rd16153, [%rd16151];
	}
	// end inline asm
	// begin inline asm
	{	
ld.global.cg.u64 %rd16155, [%rd16153];
	}
	// end inline asm
	// begin inline asm
	{	
ld.global.cg.u64 %rd16157, [%rd16155];
	}
	// end inline asm
	// begin inline asm
	{	
ld.global.cg.u64 %rd16159, [%rd16157];
	}
	// end inline asm
	// begin inline asm
	{	
ld.global.cg.u64 %rd16161, [%rd16159];
	}
	// end inline asm
	// begin inline asm
	{	
ld.global.cg.u64 %rd16163, [%rd16161];
	}
	// end inline asm
	// begin inline asm
	{	
ld.global.cg.u64 %rd16165, [%rd16163];
	}
	// end inline asm
	// begin inline asm
	{	
ld.global.cg.u64 %rd16167, [%rd16165];
	}
	// end inline asm
	// begin inline asm
	{	
ld.global.cg.u64 %rd16169, [%rd16167];
	}
	// end inline asm
	// begin inline asm
	{	
ld.global.cg.u64 %rd16171, [%rd16169];
	}
	// end inline asm
	// begin inline asm
	{	
ld.global.cg.u64 %rd16173, [%rd16171];
	}
	// end inline asm
	// begin inline asm
	{	
ld.global.cg.u64 %rd16175, [%rd16173];
	}
	// end inline asm
	// begin inline asm
	{	
ld.global.cg.u64 %rd16177, [%rd16175];
	}
	// end inline asm
	// begin inline asm
	{	
ld.global.cg.u64 %rd16179, [%rd16177];
	}
	// end inline asm
	// begin inline asm
	{	
ld.global.cg.u64 %rd16181, [%rd16179];
	}
	// end inline asm
	// begin inline asm
	{	
ld.global.cg.u64 %rd16183, [%rd16181];
	}
	// end inline asm
	// begin inline asm
	{	
ld.global.cg.u64 %rd16185, [%rd16183];
	}
	// end inline asm
	// begin inline asm
	{	
ld.global.cg.u64 %rd16187, [%rd16185];
	}
	// end inline asm
	// begin inline asm
	{	
ld.global.cg.u64 %rd16189, [%rd16187];
	}
	// end inline asm
	// begin inline asm
	{	
ld.global.cg.u64 %rd16191, [%rd16189];
	}
	// end inline asm
	// begin inline asm
	{	
ld.global.cg.u64 %rd16193, [%rd16191];
	}
	// end inline asm
	// begin inline asm
	{	
ld.global.cg.u64 %rd16195, [%rd16193];
	}
	// end inline asm
	// begin inline asm
	{	
ld.global.cg.u64 %rd16197, [%rd16195];
	}
	// end inline asm
	// begin inline asm
	{	
ld.global.cg.u64 %rd16199, [%rd16197];
	}
	// end inline asm
	// begin inline asm
	{	
ld.global.cg.u64 %rd16201, [%rd16199];
	}
	// end inline asm
	// begin inline asm
	{	
ld.global.cg.u64 %rd16203, [%rd16201];
	}
	// end inline asm
	// begin inline asm
	{	
ld.global.cg.u64 %rd16205, [%rd16203];
	}
	// end inline asm
	// begin inline asm
	{	
ld.global.cg.u64 %rd16207, [%rd16205];
	}
	// end inline asm
	// begin inline asm
	{	
ld.global.cg.u64 %rd16209, [%rd16207];
	}
	// end inline asm
	// begin inline asm
	{	
ld.global.cg.u64 %rd16211, [%rd16209];
	}
	// end inline asm
	// begin inline asm
	{	
ld.global.cg.u64 %rd16213, [%rd16211];
	}
	// end inline asm
	// begin inline asm
	{	
ld.global.cg.u64 %rd16215, [%rd16213];
	}
	// end inline asm
	// begin inline asm
	{	
ld.global.cg.u64 %rd16217, [%rd16215];
	}
	// end inline asm
	// begin inline asm
	{	
ld.global.cg.u64 %rd16219, [%rd16217];
	}
	// end inline asm
	// begin inline asm
	{	
ld.global.cg.u64 %rd16221, [%rd16219];
	}
	// end inline asm
	// begin inline asm
	{	
ld.global.cg.u64 %rd16223, [%rd16221];
	}
	// end inline asm
	// begin inline asm
	{	
ld.global.cg.u64 %rd16225, [%rd16223];
	}
	// end inline asm
	// begin inline asm
	{	
ld.global.cg.u64 %rd16227, [%rd16225];
	}
	// end inline asm
	// begin inline asm
	{	
ld.global.cg.u64 %rd16229, [%rd16227];
	}
	// end inline asm
	// begin inline asm
	{	
ld.global.cg.u64 %rd16231, [%rd16229];
	}
	// end inline asm
	// begin inline asm
	{	
ld.global.cg.u64 %rd16233, [%rd16231];
	}
	// end inline asm
	// begin inline asm
	{	
ld.global.cg.u64 %rd16235, [%rd16233];
	}
	// end inline asm
	// begin inline asm
	{	
ld.global.cg.u64 %rd16237, [%rd16235];
	}
	// end inline asm
	// begin inline asm
	{	
ld.global.cg.u64 %rd16239, [%rd16237];
	}
	// end inline asm
	// begin inline asm
	{	
ld.global.cg.u64 %rd16241, [%rd16239];
	}
	// end inline asm
	// begin inline asm
	{	
ld.global.cg.u64 %rd16243, [%rd16241];
	}
	// end inline asm
	// begin inline asm
	{	
ld.global.cg.u64 %rd16245, [%rd16243];
	}
	// end inline asm
	// begin inline asm
	{	
ld.global.cg.u64 %rd16247, [%rd16245];
	}
	// end inline asm
	// begin inline asm
	{	
ld.global.cg.u64 %rd16249, [%rd16247];
	}
	// end inline asm
	// begin inline asm
	{	
ld.global.cg.u64 %rd16251, [%rd16249];
	}
	// end inline asm
	// begin inline asm
	{	
ld.global.cg.u64 %rd16253, [%rd16251];
	}
	// end inline asm
	// begin inline asm
	{	
ld.global.cg.u64 %rd16255, [%rd16253];
	}
	// end inline asm
	// begin inline asm
	{	
ld.global.cg.u64 %rd16257, [%rd16255];
	}
	// end inline asm
	// begin inline asm
	{	
ld.global.cg.u64 %rd16259, [%rd16257];
	}
	// end inline asm
	// begin inline asm
	{	
ld.global.cg.u64 %rd16261, [%rd16259];
	}
	// end inline asm
	// begin inline asm
	{	
ld.global.cg.u64 %rd16263, [%rd16261];
	}
	// end inline asm
	// begin inline asm
	{	
ld.global.cg.u64 %rd16265, [%rd16263];
	}
	// end inline asm
	// begin inline asm
	{	
ld.global.cg.u64 %rd16267, [%rd16265];
	}
	// end inline asm
	// begin inline asm
	{	
ld.global.cg.u64 %rd16269, [%rd16267];
	}
	// end inline asm
	// begin inline asm
	{	
ld.global.cg.u64 %rd16271, [%rd16269];
	}
	// end inline asm
	// begin inline asm
	{	
ld.global.cg.u64 %rd16273, [%rd16271];
	}
	// end inline asm
	// begin inline asm
	{	
ld.global.cg.u64 %rd16275, [%rd16273];
	}
	// end inline asm
	// begin inline asm
	{	
ld.global.cg.u64 %rd16277, [%rd16275];
	}
	// end inline asm
	// begin inline asm
	{	
ld.global.cg.u64 %rd16279, [%rd16277];
	}
	// end inline asm
	// begin inline asm
	{	
ld.global.cg.u64 %rd16281, [%rd16279];
	}
	// end inline asm
	// begin inline asm
	{	
ld.global.cg.u64 %rd16283, [%rd16281];
	}
	// end inline asm
	// begin inline asm
	{	
ld.global.cg.u64 %rd16285, [%rd16283];
	}
	// end inline asm
	// begin inline asm
	{	
ld.global.cg.u64 %rd16287, [%rd16285];
	}
	// end inline asm
	// begin inline asm
	{	
ld.global.cg.u64 %rd16289, [%rd16287];
	}
	// end inline asm
	// begin inline asm
	{	
ld.global.cg.u64 %rd16291, [%rd16289];
	}
	// end inline asm
	// begin inline asm
	{	
ld.global.cg.u64 %rd16293, [%rd16291];
	}
	// end inline asm
	// begin inline asm
	{	
ld.global.cg.u64 %rd16295, [%rd16293];
	}
	// end inline asm
	// begin inline asm
	{	
ld.global.cg.u64 %rd16297, [%rd16295];
	}
	// end inline asm
	// begin inline asm
	{	
ld.global.cg.u64 %rd16299, [%rd16297];
	}
	// end inline asm
	// begin inline asm
	{	
ld.global.cg.u64 %rd16301, [%rd16299];
	}
	// end inline asm
	// begin inline asm
	{	
ld.global.cg.u64 %rd16303, [%rd16301];
	}
	// end inline asm
	// begin inline asm
	{	
ld.global.cg.u64 %rd16305, [%rd16303];
	}
	// end inline asm
	// begin inline asm
	{	
ld.global.cg.u64 %rd16307, [%rd16305];
	}
	// end inline asm
	// begin inline asm
	{	
ld.global.cg.u64 %rd16309, [%rd16307];
	}
	// end inline asm
	// begin inline asm
	{	
ld.global.cg.u64 %rd16311, [%rd16309];
	}
	// end inline asm
	// begin inline asm
	{	
ld.global.cg.u64 %rd16313, [%rd16311];
	}
	// end inline asm
	// begin inline asm
	{	
ld.global.cg.u64 %rd16315, [%rd16313];
	}
	// end inline asm
	// begin inline asm
	{	
ld.global.cg.u64 %rd16317, [%rd16315];
	}
	// end inline asm
	// begin inline asm
	{	
ld.global.cg.u64 %rd16319, [%rd16317];
	}
	// end inline asm
	// begin inline asm
	{	
ld.global.cg.u64 %rd16321, [%rd16319];
	}
	// end inline asm
	// begin inline asm
	{	
ld.global.cg.u64 %rd16323, [%rd16321];
	}
	// end inline asm
	// begin inline asm
	{	
ld.global.cg.u64 %rd16325, [%rd16323];
	}
	// end inline asm
	// begin inline asm
	{	
ld.global.cg.u64 %rd16327, [%rd16325];
	}
	// end inline asm
	// begin inline asm
	{	
ld.global.cg.u64 %rd16329, [%rd16327];
	}
	// end inline asm
	// begin inline asm
	{	
ld.global.cg.u64 %rd16331, [%rd16329];
	}
	// end inline asm
	// begin inline asm
	{	
ld.global.cg.u64 %rd16333, [%rd16331];
	}
	// end inline asm
	// begin inline asm
	{	
ld.global.cg.u64 %rd16335, [%rd16333];
	}
	// end inline asm
	// begin inline asm
	{	
ld.global.cg.u64 %rd16337, [%rd16335];
	}
	// end inline asm
	// begin inline asm
	{	
ld.global.cg.u64 %rd16339, [%rd16337];
	}
	// end inline asm
	// begin inline asm
	{	
ld.global.cg.u64 %rd16341, [%rd16339];
	}
	// end inline asm
	// begin inline asm
	{	
ld.global.cg.u64 %rd16343, [%rd16341];
	}
	// end inline asm
	// begin inline asm
	{	
ld.global.cg.u64 %rd16345, [%rd16343];
	}
	// end inline asm
	// begin inline asm
	{	
ld.global.cg.u64 %rd16347, [%rd16345];
	}
	// end inline asm
	// begin inline asm
	{	
ld.global.cg.u64 %rd16349, [%rd16347];
	}
	// end inline asm
	// begin inline asm
	{	
ld.global.cg.u64 %rd16351, [%rd16349];
	}
	// end inline asm
	// begin inline asm
	{	
ld.global.cg.u64 %rd16353, [%rd16351];
	}
	// end inline asm
	// begin inline asm
	{	
ld.global.cg.u64 %rd16355, [%rd16353];
	}
	// end inline asm
	// begin inline asm
	{	
ld.global.cg.u64 %rd16357, [%rd16355];
	}
	// end inline asm
	// begin inline asm
	{	
ld.global.cg.u64 %rd16359, [%rd16357];
	}
	// end inline asm
	// begin inline asm
	{	
ld.global.cg.u64 %rd16361, [%rd16359];
	}
	// end inline asm
	// begin inline asm
	{	
ld.global.cg.u64 %rd16363, [%rd16361];
	}
	// end inline asm
	// begin inline asm
	{	
ld.global.cg.u64 %rd16365, [%rd16363];
	}
	// end inline asm
	// begin inline asm
	{	
ld.global.cg.u64 %rd16367, [%rd16365];
	}
	// end inline asm
	// begin inline asm
	{	
ld.global.cg.u64 %rd16369, [%rd16367];
	}
	// end inline asm
	// begin inline asm
	{	
ld.global.cg.u64 %rd16371, [%rd16369];
	}
	// end inline asm
	// begin inline asm
	{	
ld.global.cg.u64 %rd16373, [%rd16371];
	}
	// end inline asm
	// begin inline asm
	{	
ld.global.cg.u64 %rd16375, [%rd16373];
	}
	// end inline asm
	// begin inline asm
	{	
ld.global.cg.u64 %rd16377, [%rd16375];
	}
	// end inline asm
	// begin inline asm
	{	
ld.global.cg.u64 %rd16379, [%rd16377];
	}
	// end inline asm
	// begin inline asm
	{	
ld.global.cg.u64 %rd16381, [%rd16379];
	}
	// end inline asm
	// begin inline asm
	{	
ld.global.cg.u64 %rd16383, [%rd16381];
	}
	// end inline asm
	// begin inline asm
	{	
ld.global.cg.u64 %rd16385, [%rd16383];
	}
	// end inline asm
	cvta.to.global.u64 	%rd16392, %rd16387;
	cvta.to.global.u64 	%rd16393, %rd16388;
	cvta.to.global.u64 	%rd16394, %rd16390;
	// begin inline asm
	mov.u32 %r2, %clock;
	// end inline asm
	mul.wide.u32 	%rd16395, %r3, 4;
	add.s64 	%rd16396, %rd16392, %rd16395;
	st.global.u32 	[%rd16396], %r1;
	add.s64 	%rd16397, %rd16393, %rd16395;
	st.global.u32 	[%rd16397], %r2;
	add.s64 	%rd16398, %rd16394, %rd16391;
	st.global.u64 	[%rd16398], %rd16385;
	ret;

}


// ===== COMPILED SASS (sm_100) =====

	.target	sm_100

	.elftype	@"ET_EXEC"


//--------------------- .note.nv.tkinfo           --------------------------
	.section	.note.nv.tkinfo,"",@"SHT_NOTE"
	.sectionflags	@"SHF_NOTE_NV_TKINFO"
	.tkinfo
        /*0018*/ 	.word	0x00000002
        /*0030*/ 	.string	""
        /*0030*/ 	.string	"ptxas"
        /*0030*/ 	.string	"Cuda compilation tools, release 13.0, V13.0.88"
        /*0030*/ 	.string	"Build cuda_13.0.r13.0/compiler.36424714_0"
        /*0030*/ 	.string	"-arch sm_100 -m 64 "



//--------------------- .note.nv.cuinfo           --------------------------
	.section	.note.nv.cuinfo,"",@"SHT_NOTE"
	.sectionflags	@"SHF_NOTE_NV_CUINFO"
        /*0018*/ 	.short	0x0002
        /*001a*/ 	.short	0x0064
        /*001c*/ 	.short	0x0082
	.zero		2


//--------------------- .nv.info                  --------------------------
	.section	.nv.info,"",@"SHT_CUDA_INFO"
	.align	4


	//----- nvinfo : EIATTR_REGCOUNT
	.align		4
        /*0000*/ 	.byte	0x04, 0x2f
        /*0002*/ 	.short	(.L_1 - .L_0)
	.align		4
.L_0:
        /*0004*/ 	.word	index@(_Z9init_dataPm)
        /*0008*/ 	.word	0x0000000e


	//----- nvinfo : EIATTR_FRAME_SIZE
	.align		4
.L_1:
        /*000c*/ 	.byte	0x04, 0x11
        /*000e*/ 	.short	(.L_3 - .L_2)
	.align		4
.L_2:
        /*0010*/ 	.word	index@(_Z9init_dataPm)
        /*0014*/ 	.word	0x00000000


	//----- nvinfo : EIATTR_REGCOUNT
	.align		4
.L_3:
        /*0018*/ 	.byte	0x04, 0x2f
        /*001a*/ 	.short	(.L_5 - .L_4)
	.align		4
.L_4:
        /*001c*/ 	.word	index@(_Z7mem_latPjS_PmS0_)
        /*0020*/ 	.word	0x00000014


	//----- nvinfo : EIATTR_FRAME_SIZE
	.align		4
.L_5:
        /*0024*/ 	.byte	0x04, 0x11
        /*0026*/ 	.short	(.L_7 - .L_6)
	.align		4
.L_6:
        /*0028*/ 	.word	index@(_Z7mem_latPjS_PmS0_)
        /*002c*/ 	.word	0x00000000


	//----- nvinfo : EIATTR_MIN_STACK_SIZE
	.align		4
.L_7:
        /*0030*/ 	.byte	0x04, 0x12
        /*0032*/ 	.short	(.L_9 - .L_8)
	.align		4
.L_8:
        /*0034*/ 	.word	index@(_Z7mem_latPjS_PmS0_)
        /*0038*/ 	.word	0x00000000


	//----- nvinfo : EIATTR_MIN_STACK_SIZE
	.align		4
.L_9:
        /*003c*/ 	.byte	0x04, 0x12
        /*003e*/ 	.short	(.L_11 - .L_10)
	.align		4
.L_10:
        /*0040*/ 	.word	index@(_Z9init_dataPm)
        /*0044*/ 	.word	0x00000000
.L_11:


//--------------------- .nv.compat                --------------------------
	.section	.nv.compat,"",@"SHT_CUDA_COMPAT_INFO"
	.align	4
        /*0000*/ 	.byte	0x02, 0x09, 0x00, 0x00, 0x02, 0x02, 0x01, 0x00, 0x02, 0x05, 0x05, 0x00, 0x03, 0x07, 0x01, 0x01
        /*0010*/ 	.byte	0x02, 0x03, 0x00, 0x00, 0x02, 0x06, 0x01, 0x00, 0x04, 0x0b, 0x08, 0x00, 0x09, 0x00, 0x00, 0x00
        /*0020*/ 	.byte	0x00, 0x00, 0x00, 0x00


//--------------------- .nv.info._Z7mem_latPjS_PmS0_ --------------------------
	.section	.nv.info._Z7mem_latPjS_PmS0_,"",@"SHT_CUDA_INFO"
	.sectionflags	@""
	.align	4


	//----- nvinfo : EIATTR_CUDA_API_VERSION
	.align		4
        /*0000*/ 	.byte	0x04, 0x37
        /*0002*/ 	.short	(.L_13 - .L_12)
.L_12:
        /*0004*/ 	.word	0x00000082


	//----- nvinfo : EIATTR_KPARAM_INFO
	.align		4
.L_13:
        /*0008*/ 	.byte	0x04, 0x17
        /*000a*/ 	.short	(.L_15 - .L_14)
.L_14:
        /*000c*/ 	.word	0x00000000
        /*0010*/ 	.short	0x0003
        /*0012*/ 	.short	0x0018
        /*0014*/ 	.byte	0x00, 0xf5, 0x21, 0x00


	//----- nvinfo : EIATTR_KPARAM_INFO
	.align		4
.L_15:
        /*0018*/ 	.byte	0x04, 0x17
        /*001a*/ 	.short	(.L_17 - .L_16)
.L_16:
        /*001c*/ 	.word	0x00000000
        /*0020*/ 	.short	0x0002
        /*0022*/ 	.short	0x0010
        /*0024*/ 	.byte	0x00, 0xf5, 0x21, 0x00


	//----- nvinfo : EIATTR_KPARAM_INFO
	.align		4
.L_17:
        /*0028*/ 	.byte	0x04, 0x17
        /*002a*/ 	.short	(.L_19 - .L_18)
.L_18:
        /*002c*/ 	.word	0x00000000
        /*0030*/ 	.short	0x0001
        /*0032*/ 	.short	0x0008
        /*0034*/ 	.byte	0x00, 0xf5, 0x21, 0x00


	//----- nvinfo : EIATTR_KPARAM_INFO
	.align		4
.L_19:
        /*0038*/ 	.byte	0x04, 0x17
        /*003a*/ 	.short	(.L_21 - .L_20)
.L_20:
        /*003c*/ 	.word	0x00000000
        /*0040*/ 	.short	0x0000
        /*0042*/ 	.short	0x0000
        /*0044*/ 	.byte	0x00, 0xf5, 0x21, 0x00


	//----- nvinfo : EIATTR_SPARSE_MMA_MASK
	.align		4
.L_21:
        /*0048*/ 	.byte	0x03, 0x50
        /*004a*/ 	.short	0x0000


	//----- nvinfo : EIATTR_MAXREG_COUNT
	.align		4
        /*004c*/ 	.byte	0x03, 0x1b
        /*004e*/ 	.short	0x00ff


	//----- nvinfo : EIATTR_NUM_BARRIERS
	.align		4
        /*0050*/ 	.byte	0x02, 0x4c
        /*0052*/ 	.byte	0x01
	.zero		1


	//----- nvinfo : EIATTR_MERCURY_ISA_VERSION
	.align		4
        /*0054*/ 	.byte	0x03, 0x5f
        /*0056*/ 	.short	0x0101


	//----- nvinfo : EIATTR_VRC_CTA_INIT_COUNT
	.align		4
        /*0058*/ 	.byte	0x02, 0x4a
	.zero		1
	.zero		1


	//----- nvinfo : EIATTR_EXIT_INSTR_OFFSETS
	.align		4
        /*005c*/ 	.byte	0x04, 0x1c
        /*005e*/ 	.short	(.L_23 - .L_22)


	//   ....[0]....
.L_22:
        /*0060*/ 	.word	0x00020120


	//----- nvinfo : EIATTR_CBANK_PARAM_SIZE
	.align		4
.L_23:
        /*0064*/ 	.byte	0x03, 0x19
        /*0066*/ 	.short	0x0020


	//----- nvinfo : EIATTR_PARAM_CBANK
	.align		4
        /*0068*/ 	.byte	0x04, 0x0a
        /*006a*/ 	.short	(.L_25 - .L_24)
	.align		4
.L_24:
        /*006c*/ 	.word	index@(.nv.constant0._Z7mem_latPjS_PmS0_)
        /*0070*/ 	.short	0x0380
        /*0072*/ 	.short	0x0020


	//----- nvinfo : EIATTR_SW_WAR
	.align		4
.L_25:
        /*0074*/ 	.byte	0x04, 0x36
        /*0076*/ 	.short	(.L_27 - .L_26)
.L_26:
        /*0078*/ 	.word	0x00000008
.L_27:


//--------------------- .nv.info._Z9init_dataPm   --------------------------
	.section	.nv.info._Z9init_dataPm,"",@"SHT_CUDA_INFO"
	.sectionflags	@""
	.align	4


	//----- nvinfo : EIATTR_CUDA_API_VERSION
	.align		4
        /*0000*/ 	.byte	0x04, 0x37
        /*0002*/ 	.short	(.L_29 - .L_28)
.L_28:
        /*0004*/ 	.word	0x00000082


	//----- nvinfo : EIATTR_KPARAM_INFO
	.align		4
.L_29:
        /*0008*/ 	.byte	0x04, 0x17
        /*000a*/ 	.short	(.L_31 - .L_30)
.L_30:
        /*000c*/ 	.word	0x00000000
        /*0010*/ 	.short	0x0000
        /*0012*/ 	.short	0x0000
        /*0014*/ 	.byte	0x00, 0xf5, 0x21, 0x00


	//----- nvinfo : EIATTR_SPARSE_MMA_MASK
	.align		4
.L_31:
        /*0018*/ 	.byte	0x03, 0x50
        /*001a*/ 	.short	0x0000


	//----- nvinfo : EIATTR_MAXREG_COUNT
	.align		4
        /*001c*/ 	.byte	0x03, 0x1b
        /*001e*/ 	.short	0x00ff


	//----- nvinfo : EIATTR_MERCURY_ISA_VERSION
	.align		4
        /*0020*/ 	.byte	0x03, 0x5f
        /*0022*/ 	.short	0x0101


	//----- nvinfo : EIATTR_VRC_CTA_INIT_COUNT
	.align		4
        /*0024*/ 	.byte	0x02, 0x4a
	.zero		1
	.zero		1


	//----- nvinfo : EIATTR_EXIT_INSTR_OFFSETS
	.align		4
        /*0028*/ 	.byte	0x04, 0x1c
        /*002a*/ 	.short	(.L_33 - .L_32)


	//   ....[0]....
.L_32:
        /*002c*/ 	.word	0x000001e0


	//   ....[1]....
        /*0030*/ 	.word	0x00000220


	//----- nvinfo : EIATTR_CRS_STACK_SIZE
	.align		4
.L_33:
        /*0034*/ 	.byte	0x04, 0x1e
        /*0036*/ 	.short	(.L_35 - .L_34)
.L_34:
        /*0038*/ 	.word	0x00000000


	//----- nvinfo : EIATTR_CBANK_PARAM_SIZE
	.align		4
.L_35:
        /*003c*/ 	.byte	0x03, 0x19
        /*003e*/ 	.short	0x0008


	//----- nvinfo : EIATTR_PARAM_CBANK
	.align		4
        /*0040*/ 	.byte	0x04, 0x0a
        /*0042*/ 	.short	(.L_37 - .L_36)
	.align		4
.L_36:
        /*0044*/ 	.word	index@(.nv.constant0._Z9init_dataPm)
        /*0048*/ 	.short	0x0380
        /*004a*/ 	.short	0x0008


	//----- nvinfo : EIATTR_SW_WAR
	.align		4
.L_37:
        /*004c*/ 	.byte	0x04, 0x36
        /*004e*/ 	.short	(.L_39 - .L_38)
.L_38:
        /*0050*/ 	.word	0x00000008
.L_39:


//--------------------- .nv.callgraph             --------------------------
	.section	.nv.callgraph,"",@"SHT_CUDA_CALLGRAPH"
	.align	4
	.sectionentsize	8
	.align		4
        /*0000*/ 	.word	0x00000000
	.align		4
        /*0004*/ 	.word	0xffffffff
	.align		4
        /*0008*/ 	.word	0x00000000
	.align		4
        /*000c*/ 	.word	0xfffffffe
	.align		4
        /*0010*/ 	.word	0x00000000
	.align		4
        /*0014*/ 	.word	0xfffffffd
	.align		4
        /*0018*/ 	.word	0x00000000
	.align		4
        /*001c*/ 	.word	0xfffffffc


//--------------------- .text._Z7mem_latPjS_PmS0_ --------------------------
	.section	.text._Z7mem_latPjS_PmS0_,"ax",@progbits
	.align	128
        .global         _Z7mem_latPjS_PmS0_
        .type           _Z7mem_latPjS_PmS0_,@function
        .size           _Z7mem_latPjS_PmS0_,(.L_x_5 - _Z7mem_latPjS_PmS0_)
        .other          _Z7mem_latPjS_PmS0_,@"STO_CUDA_ENTRY STV_DEFAULT"
_Z7mem_latPjS_PmS0_:
.text._Z7mem_latPjS_PmS0_:
[----:B------:R-:W-:Y:S01]  /*0000*/  LDC R1, c[0x0][0x37c] ;  /* 0x0000df00ff017b82 */ /* 0x000fe20000000800 */
[----:B------:R-:W0:Y:S07]  /*0010*/  S2R R0, SR_TID.X ;  /* 0x0000000000007919 */ /* 0x000e2e0000002100 */
[----:B------:R-:W0:Y:S01]  /*0020*/  LDC.64 R2, c[0x0][0x390] ;  /* 0x0000e400ff027b82 */ /* 0x000e220000000a00 */
[----:B------:R-:W1:Y:S01]  /*0030*/  LDCU.64 UR4, c[0x0][0x358] ;  /* 0x00006b00ff0477ac */ /* 0x000e620008000a00 */
[----:B0-----:R-:W-:-:S05]  /*0040*/  IMAD.WIDE.U32 R2, R0, 0x8, R2 ;  /* 0x0000000800027825 */ /* 0x001fca00078e0002 */
[----:B-1----:R0:W2:Y:S01]  /*0050*/  LDG.E.64.STRONG.SYS R4, desc[UR4][R2.64] ;  /* 0x0000000402047981 */ /* 0x0020a2000c1f5b00 */
[----:B------:R-:W-:Y:S01]  /*0060*/  BAR.SYNC.DEFER_BLOCKING 0x0 ;  /* 0x0000000000007b1d */ /* 0x000fe20000010000 */
[----:B0-----:R-:W-:-:S05]  /*0070*/  CS2R.32 R2, SR_CLOCKLO ;  /* 0x0000000000027805 */ /* 0x001fca0000005000 */
[----:B--2---:R-:W2:Y:S04]  /*0080*/  LDG.E.64.STRONG.GPU R4, desc[UR4][R4.64] ;  /* 0x0000000404047981 */ /* 0x004ea8000c1efb00 */
        /* <DEDUP_REMOVED lines=8190> */
[----:B--2---:R0:W2:Y:S01]  /*20070*/  LDG.E.64.STRONG.GPU R6, desc[UR4][R4.64] ;  /* 0x0000000404067981 */ /* 0x0040a2000c1efb00 */
[----:B------:R-:W-:Y:S01]  /*20080*/  CS2R.32 R3, SR_CLOCKLO ;  /* 0x0000000000037805 */ /* 0x000fe20000005000 */
[----:B0-----:R-:W0:Y:S08]  /*20090*/  LDC.64 R4, c[0x0][0x380] ;  /* 0x0000e000ff047b82 */ /* 0x001e300000000a00 */
[----:B------:R-:W1:Y:S08]  /*200a0*/  LDC.64 R8, c[0x0][0x388] ;  /* 0x0000e200ff087b82 */ /* 0x000e700000000a00 */
[----:B------:R-:W3:Y:S01]  /*200b0*/  LDC.64 R10, c[0x0][0x398] ;  /* 0x0000e600ff0a7b82 */ /* 0x000ee20000000a00 */
[----:B0-----:R-:W-:-:S05]  /*200c0*/  IMAD.WIDE.U32 R4, R0, 0x4, R4 ;  /* 0x0000000400047825 */ /* 0x001fca00078e0004 */
[----:B------:R-:W-:Y:S01]  /*200d0*/  STG.E desc[UR4][R4.64], R2 ;  /* 0x0000000204007986 */ /* 0x000fe2000c101904 */
[----:B-1----:R-:W-:-:S05]  /*200e0*/  IMAD.WIDE.U32 R8, R0, 0x4, R8 ;  /* 0x0000000400087825 */ /* 0x002fca00078e0008 */
[----:B------:R-:W-:Y:S01]  /*200f0*/  STG.E desc[UR4][R8.64], R3 ;  /* 0x0000000308007986 */ /* 0x000fe2000c101904 */
[----:B---3--:R-:W-:-:S05]  /*20100*/  IMAD.WIDE.U32 R10, R0, 0x8, R10 ;  /* 0x00000008000a7825 */ /* 0x008fca00078e000a */
[----:B--2---:R-:W-:Y:S01]  /*20110*/  STG.E.64 desc[UR4][R10.64], R6 ;  /* 0x000000060a007986 */ /* 0x004fe2000c101b04 */
[----:B------:R-:W-:Y:S05]  /*20120*/  EXIT ;  /* 0x000000000000794d */ /* 0x000fea0003800000 */
.L_x_0:
[----:B------:R-:W-:-:S00]  /*20130*/  BRA `(.L_x_0) ;  /* 0xfffffffc00fc7947 */ /* 0x000fc0000383ffff */
[----:B------:R-:W-:-:S00]  /*20140*/  NOP ;  /* 0x0000000000007918 */ /* 0x000fc00000000000 */
        /* <DEDUP_REMOVED lines=11> */
.L_x_5:


//--------------------- .text._Z9init_dataPm      --------------------------
	.section	.text._Z9init_dataPm,"ax",@progbits
	.align	128
        .global         _Z9init_dataPm
        .type           _Z9init_dataPm,@function
        .size           _Z9init_dataPm,(.L_x_6 - _Z9init_dataPm)
        .other          _Z9init_dataPm,@"STO_CUDA_ENTRY STV_DEFAULT"
_Z9init_dataPm:
.text._Z9init_dataPm:
[----:B------:R-:W-:Y:S01]  /*0000*/  LDC R1, c[0x0][0x37c] ;  /* 0x0000df00ff017b82 */ /* 0x000fe20000000800 */
[----:B------:R-:W0:Y:S07]  /*0010*/  S2R R7, SR_TID.X ;  /* 0x0000000000077919 */ /* 0x000e2e0000002100 */
[----:B------:R-:W0:Y:S01]  /*0020*/  S2UR UR4, SR_CTAID.X ;  /* 0x00000000000479c3 */ /* 0x000e220000002500 */
[----:B------:R-:W-:Y:S07]  /*0030*/  BSSY.RECONVERGENT B0, `(.L_x_1) ;  /* 0x000001a000007945 */ /* 0x000fee0003800200 */
[----:B------:R-:W0:Y:S02]  /*0040*/  LDC R0, c[0x0][0x360] ;  /* 0x0000d800ff007b82 */ /* 0x000e240000000800 */
[----:B0-----:R-:W-:Y:S01]  /*0050*/  IMAD R5, R0, UR4, R7 ;  /* 0x0000000400057c24 */ /* 0x001fe2000f8e0207 */
[----:B------:R-:W0:Y:S04]  /*0060*/  LDCU.64 UR4, c[0x0][0x358] ;  /* 0x00006b00ff0477ac */ /* 0x000e280008000a00 */
[----:B------:R-:W-:-:S02]  /*0070*/  ISETP.GT.U32.AND P1, PT, R5, 0xffffe, PT ;  /* 0x000ffffe0500780c */ /* 0x000fc40003f24070 */
[----:B------:R-:W-:-:S11]  /*0080*/  ISETP.NE.AND P0, PT, R5, RZ, PT ;  /* 0x000000ff0500720c */ /* 0x000fd60003f05270 */
[----:B------:R-:W-:Y:S05]  /*0090*/  @P1 BRA `(.L_x_2) ;  /* 0x00000000004c1947 */ /* 0x000fea0003800000 */
[----:B------:R-:W1:Y:S01]  /*00a0*/  LDC.64 R2, c[0x0][0x380] ;  /* 0x0000e000ff027b82 */ /* 0x000e620000000a00 */
[----:B------:R-:W-:Y:S02]  /*00b0*/  IMAD.MOV.U32 R0, RZ, RZ, R5 ;  /* 0x000000ffff007224 */ /* 0x000fe400078e0005 */
[----:B-1----:R-:W-:-:S04]  /*00c0*/  IMAD.WIDE.U32 R2, R5, 0x8, R2 ;  /* 0x0000000805027825 */ /* 0x002fc800078e0002 */
[----:B------:R-:W-:Y:S01]  /*00d0*/  IMAD.MOV.U32 R6, RZ, RZ, R2 ;  /* 0x000000ffff067224 */ /* 0x000fe200078e0002 */
[----:B------:R-:W-:Y:S01]  /*00e0*/  IADD3 R8, P1, PT, R2, 0x20, RZ ;  /* 0x0000002002087810 */ /* 0x000fe20007f3e0ff */
[----:B------:R-:W-:-:S03]  /*00f0*/  IMAD.MOV.U32 R9, RZ, RZ, R3 ;  /* 0x000000ffff097224 */ /* 0x000fc600078e0003 */
[----:B------:R-:W-:-:S09]  /*0100*/  IADD3.X R11, PT, PT, RZ, R3, RZ, P1, !PT ;  /* 0x00000003ff0b7210 */ /* 0x000fd20000ffe4ff */
.L_x_3:
[----:B-1----:R-:W-:Y:S01]  /*0110*/  MOV R2, R8 ;  /* 0x0000000800027202 */ /* 0x002fe20000000f00 */
[----:B------:R-:W-:Y:S01]  /*0120*/  IMAD.MOV.U32 R3, RZ, RZ, R11 ;  /* 0x000000ffff037224 */ /* 0x000fe200078e000b */
[----:B------:R-:W-:Y:S01]  /*0130*/  MOV R4, R6 ;  /* 0x0000000600047202 */ /* 0x000fe20000000f00 */
[----:B------:R-:W-:Y:S01]  /*0140*/  IMAD.MOV.U32 R5, RZ, RZ, R9 ;  /* 0x000000ffff057224 */ /* 0x000fe200078e0009 */
[----:B------:R-:W-:Y:S02]  /*0150*/  ISETP.GE.U32.AND P1, PT, R0, 0xe37ff, PT ;  /* 0x000e37ff0000780c */ /* 0x000fe40003f26070 */
[----:B------:R-:W-:Y:S02]  /*0160*/  IADD3 R8, P2, PT, R8, 0xe4000, RZ ;  /* 0x000e400008087810 */ /* 0x000fe40007f5e0ff */
[----:B0-----:R1:W-:Y:S01]  /*0170*/  STG.E.64 desc[UR4][R4.64], R2 ;  /* 0x0000000204007986 */ /* 0x0013e2000c101b04 */
[----:B------:R-:W-:Y:S02]  /*0180*/  IADD3 R6, P3, PT, R6, 0xe4000, RZ ;  /* 0x000e400006067810 */ /* 0x000fe40007f7e0ff */
[----:B------:R-:W-:Y:S01]  /*0190*/  IADD3 R0, PT, PT, R0, 0x1c800, RZ ;  /* 0x0001c80000007810 */ /* 0x000fe20007ffe0ff */
[----:B------:R-:W-:Y:S01]  /*01a0*/  IMAD.X R11, RZ, RZ, R11, P2 ;  /* 0x000000ffff0b7224 */ /* 0x000fe200010e060b */
[----:B------:R-:W-:-:S04]  /*01b0*/  IADD3.X R9, PT, PT, RZ, R9, RZ, P3, !PT ;  /* 0x00000009ff097210 */ /* 0x000fc80001ffe4ff */
[----:B------:R-:W-:Y:S05]  /*01c0*/  @!P1 BRA `(.L_x_3) ;  /* 0xfffffffc00d09947 */ /* 0x000fea000383ffff */
.L_x_2:
[----:B0-----:R-:W-:Y:S05]  /*01d0*/  BSYNC.RECONVERGENT B0 ;  /* 0x0000000000007941 */ /* 0x001fea0003800200 */
.L_x_1:
[----:B------:R-:W-:Y:S05]  /*01e0*/  @P0 EXIT ;  /* 0x000000000000094d */ /* 0x000fea0003800000 */
[----:B-1----:R-:W0:Y:S02]  /*01f0*/  LDC.64 R2, c[0x0][0x380] ;  /* 0x0000e000ff027b82 */ /* 0x002e240000000a00 */
[----:B0-----:R-:W-:-:S05]  /*0200*/  IMAD.WIDE.U32 R2, R7, 0x8, R2 ;  /* 0x0000000807027825 */ /* 0x001fca00078e0002 */
[----:B------:R-:W-:Y:S01]  /*0210*/  STG.E.64 desc[UR4][R2.64+0x7ffff8], R2 ;  /* 0x7ffff80202007986 */ /* 0x000fe2000c101b04 */
[----:B------:R-:W-:Y:S05]  /*0220*/  EXIT ;  /* 0x000000000000794d */ /* 0x000fea0003800000 */
.L_x_4:
        /* <DEDUP_REMOVED lines=13> */
.L_x_6:


//--------------------- .nv.shared.reserved.0     --------------------------
	.section	.nv.shared.reserved.0,"aw",@nobits
	.weak		__nv_reservedSMEM_offset_0_alias
	.size		__nv_reservedSMEM_offset_0_alias, 0, 64
	.other		__nv_reservedSMEM_offset_0_alias,@"STO_CUDA_RESERVED_SHARED STV_DEFAULT"
__nv_reservedSMEM_offset_0_alias:
	.zero		0
	.zero		64


//--------------------- .nv.constant0._Z7mem_latPjS_PmS0_ --------------------------
	.section	.nv.constant0._Z7mem_latPjS_PmS0_,"a",@progbits
	.sectionflags	@""
	.align	4
.nv.constant0._Z7mem_latPjS_PmS0_:
	.zero		928


//--------------------- .nv.constant0._Z9init_dataPm --------------------------
	.section	.nv.constant0._Z9init_dataPm,"a",@progbits
	.sectionflags	@""
	.align	4
.nv.constant0._Z9init_dataPm:
	.zero		904


//--------------------- SYMBOLS --------------------------

	.type		.nv.reservedSmem.offset0,@object
	.size		.nv.reservedSmem.offset0,0x4
